def matmul_kernel(
    a_ptr,
    b_ptr,
    c_ptr,
    M,
    N,
    K,
    stride_am,
    stride_ak,
    stride_bk,
    stride_bn,
    stride_cm,
    stride_cn,
    BLOCK_M: tl.constexpr,
    BLOCK_N: tl.constexpr,
    BLOCK_K: tl.constexpr,
    GROUP_M: tl.constexpr,
):
    pid = tl.program_id(axis=0)
    num_pid_m = tl.cdiv(M, BLOCK_M)
    num_pid_n = tl.cdiv(N, BLOCK_N)
    num_pid_in_group = GROUP_M * num_pid_n
    group_id = pid // num_pid_in_group
    first_pid_m = group_id * GROUP_M
    group_size_m = min(num_pid_m - first_pid_m, GROUP_M)
    pid_m = first_pid_m + ((pid % num_pid_in_group) % group_size_m)
    pid_n = (pid % num_pid_in_group) // group_size_m

    offs_am = (pid_m * BLOCK_M + tl.arange(0, BLOCK_M)) % M
    offs_bn = (pid_n * BLOCK_N + tl.arange(0, BLOCK_N)) % N
    offs_k = tl.arange(0, BLOCK_K)
    a_ptrs = a_ptr + offs_am[:, None] * stride_am + offs_k[None, :] * stride_ak
    b_ptrs = b_ptr + offs_k[:, None] * stride_bk + offs_bn[None, :] * stride_bn

    acc = tl.zeros((BLOCK_M, BLOCK_N), dtype=tl.float32)
    for kk in range(0, tl.cdiv(K, BLOCK_K)):
        a = tl.load(a_ptrs, mask=offs_k[None, :] < K - kk * BLOCK_K, other=0.0)
        b = tl.load(b_ptrs, mask=offs_k[:, None] < K - kk * BLOCK_K, other=0.0)
        acc = tl.dot(a, b, acc)
        a_ptrs += BLOCK_K * stride_ak
        b_ptrs += BLOCK_K * stride_bk

    c = acc.to(c_ptr.dtype.element_ty)
    offs_cm = pid_m * BLOCK_M + tl.arange(0, BLOCK_M)
    offs_cn = pid_n * BLOCK_N + tl.arange(0, BLOCK_N)
    c_ptrs = c_ptr + offs_cm[:, None] * stride_cm + offs_cn[None, :] * stride_cn
    mask = (offs_cm[:, None] < M) & (offs_cn[None, :] < N)
    tl.store(c_ptrs, c, mask=mask)

# config = {"BLOCK_K": 64, "BLOCK_M": 64, "BLOCK_N": 512, "GROUP_M": 8, "arch": "sm_100", "dtype": "fp32", "num_ctas": 1, "num_stages": 3, "num_warps": 8}
# arch = sm_100


// ===== COMPILED SASS (sm_100a) =====

	.target	sm_100a

	.elftype	@"ET_EXEC"


//--------------------- .note.nv.tkinfo           --------------------------
	.section	.note.nv.tkinfo,"",@"SHT_NOTE"
	.sectionflags	@"SHF_NOTE_NV_TKINFO"
	.tkinfo
        /*0018*/ 	.word	0x00000081
        /*0030*/ 	.string	""
        /*0030*/ 	.string	"ptxas-blackwell"
        /*0030*/ 	.string	"Cuda compilation tools, release 12.9, V12.9.86"
        /*0030*/ 	.string	"Build cuda_12.9.r12.9/compiler.36037853_0"
        /*0030*/ 	.string	"-v  -suppress-debug-info  -lineinfo  -arch sm_100a "



//--------------------- .note.nv.cuver            --------------------------
	.section	.note.nv.cuver,"",@"SHT_NOTE"
	.sectionflags	@"SHF_NOTE_NV_CUVER"
        /*0018*/ 	.short	0x0001
        /*001a*/ 	.short	0x0064
        /*001c*/ 	.short	0x0001
        /*001e*/ 	.short	0x0000
        /*0020*/ 	.short	0x0001
        /*0022*/ 	.short	0x0000


//--------------------- .nv.info                  --------------------------
	.section	.nv.info,"",@"SHT_CUDA_INFO"
	.align	4


	//----- nvinfo : EIATTR_REGCOUNT
	.align		4
        /*0000*/ 	.byte	0x04, 0x2f
        /*0002*/ 	.short	(.L_4 - .L_3)
	.align		4
.L_3:
        /*0004*/ 	.word	index@(matmul_kernel)
        /*0008*/ 	.word	0x000000ff


	//----- nvinfo : EIATTR_FRAME_SIZE
	.align		4
.L_4:
        /*000c*/ 	.byte	0x04, 0x11
        /*000e*/ 	.short	(.L_6 - .L_5)
	.align		4
.L_5:
        /*0010*/ 	.word	index@($__internal_2_$__cuda_sm10x_tcgen05_guardrail_trap_unallocated_columns_being_dealloced)
        /*0014*/ 	.word	0x000006b8


	//----- nvinfo : EIATTR_FRAME_SIZE
	.align		4
.L_6:
        /*0018*/ 	.byte	0x04, 0x11
        /*001a*/ 	.short	(.L_8 - .L_7)
	.align		4
.L_7:
        /*001c*/ 	.word	index@($__internal_1_$__cuda_sm10x_tcgen05_guardrail_trap_phase_invalid_during_alloc)
        /*0020*/ 	.word	0x000006b8


	//----- nvinfo : EIATTR_FRAME_SIZE
	.align		4
.L_8:
        /*0024*/ 	.byte	0x04, 0x11
        /*0026*/ 	.short	(.L_10 - .L_9)
	.align		4
.L_9:
        /*0028*/ 	.word	index@($__internal_0_$__cuda_sm10x_tcgen05_guardrail_trap_col_being_dealloced_not_returned_by_alloc)
        /*002c*/ 	.word	0x000006b8


	//----- nvinfo : EIATTR_FRAME_SIZE
	.align		4
.L_10:
        /*0030*/ 	.byte	0x04, 0x11
        /*0032*/ 	.short	(.L_12 - .L_11)
	.align		4
.L_11:
        /*0034*/ 	.word	index@(matmul_kernel)
        /*0038*/ 	.word	0x000006b8


	//----- nvinfo : EIATTR_MIN_STACK_SIZE
	.align		4
.L_12:
        /*003c*/ 	.byte	0x04, 0x12
        /*003e*/ 	.short	(.L_14 - .L_13)
	.align		4
.L_13:
        /*0040*/ 	.word	index@(matmul_kernel)
        /*0044*/ 	.word	0x000006b8
.L_14:


//--------------------- .nv.info.matmul_kernel    --------------------------
	.section	.nv.info.matmul_kernel,"",@"SHT_CUDA_INFO"
	.sectionflags	@""
	.align	4


	//----- nvinfo : EIATTR_CUDA_API_VERSION
	.align		4
        /*0000*/ 	.byte	0x04, 0x37
        /*0002*/ 	.short	(.L_16 - .L_15)
.L_15:
        /*0004*/ 	.word	0x00000081


	//----- nvinfo : EIATTR_KPARAM_INFO
	.align		4
.L_16:
        /*0008*/ 	.byte	0x04, 0x17
        /*000a*/ 	.short	(.L_18 - .L_17)
.L_17:
        /*000c*/ 	.word	0x00000000
        /*0010*/ 	.short	0x000d
        /*0012*/ 	.short	0x0048
        /*0014*/ 	.byte	0x00, 0xf4, 0x21, 0x00


	//----- nvinfo : EIATTR_KPARAM_INFO
	.align		4
.L_18:
        /*0018*/ 	.byte	0x04, 0x17
        /*001a*/ 	.short	(.L_20 - .L_19)
.L_19:
        /*001c*/ 	.word	0x00000000
        /*0020*/ 	.short	0x000c
        /*0022*/ 	.short	0x0040
        /*0024*/ 	.byte	0x00, 0xf4, 0x21, 0x00


	//----- nvinfo : EIATTR_KPARAM_INFO
	.align		4
.L_20:
        /*0028*/ 	.byte	0x04, 0x17
        /*002a*/ 	.short	(.L_22 - .L_21)
.L_21:
        /*002c*/ 	.word	0x00000000
        /*0030*/ 	.short	0x000b
        /*0032*/ 	.short	0x0038
        /*0034*/ 	.byte	0x00, 0xf0, 0x11, 0x00


	//----- nvinfo : EIATTR_KPARAM_INFO
	.align		4
.L_22:
        /*0038*/ 	.byte	0x04, 0x17
        /*003a*/ 	.short	(.L_24 - .L_23)
.L_23:
        /*003c*/ 	.word	0x00000000
        /*0040*/ 	.short	0x000a
        /*0042*/ 	.short	0x0034
        /*0044*/ 	.byte	0x00, 0xf0, 0x11, 0x00


	//----- nvinfo : EIATTR_KPARAM_INFO
	.align		4
.L_24:
        /*0048*/ 	.byte	0x04, 0x17
        /*004a*/ 	.short	(.L_26 - .L_25)
.L_25:
        /*004c*/ 	.word	0x00000000
        /*0050*/ 	.short	0x0009
        /*0052*/ 	.short	0x0030
        /*0054*/ 	.byte	0x00, 0xf0, 0x11, 0x00


	//----- nvinfo : EIATTR_KPARAM_INFO
	.align		4
.L_26:
        /*0058*/ 	.byte	0x04, 0x17
        /*005a*/ 	.short	(.L_28 - .L_27)
.L_27:
        /*005c*/ 	.word	0x00000000
        /*0060*/ 	.short	0x0008
        /*0062*/ 	.short	0x002c
        /*0064*/ 	.byte	0x00, 0xf0, 0x11, 0x00


	//----- nvinfo : EIATTR_KPARAM_INFO
	.align		4
.L_28:
        /*0068*/ 	.byte	0x04, 0x17
        /*006a*/ 	.short	(.L_30 - .L_29)
.L_29:
        /*006c*/ 	.word	0x00000000
        /*0070*/ 	.short	0x0007
        /*0072*/ 	.short	0x0028
        /*0074*/ 	.byte	0x00, 0xf0, 0x11, 0x00


	//----- nvinfo : EIATTR_KPARAM_INFO
	.align		4
.L_30:
        /*0078*/ 	.byte	0x04, 0x17
        /*007a*/ 	.short	(.L_32 - .L_31)
.L_31:
        /*007c*/ 	.word	0x00000000
        /*0080*/ 	.short	0x0006
        /*0082*/ 	.short	0x0024
        /*0084*/ 	.byte	0x00, 0xf0, 0x11, 0x00


	//----- nvinfo : EIATTR_KPARAM_INFO
	.align		4
.L_32:
        /*0088*/ 	.byte	0x04, 0x17
        /*008a*/ 	.short	(.L_34 - .L_33)
.L_33:
        /*008c*/ 	.word	0x00000000
        /*0090*/ 	.short	0x0005
        /*0092*/ 	.short	0x0020
        /*0094*/ 	.byte	0x00, 0xf0, 0x11, 0x00


	//----- nvinfo : EIATTR_KPARAM_INFO
	.align		4
.L_34:
        /*0098*/ 	.byte	0x04, 0x17
        /*009a*/ 	.short	(.L_36 - .L_35)
.L_35:
        /*009c*/ 	.word	0x00000000
        /*00a0*/ 	.short	0x0004
        /*00a2*/ 	.short	0x001c
        /*00a4*/ 	.byte	0x00, 0xf0, 0x11, 0x00


	//----- nvinfo : EIATTR_KPARAM_INFO
	.align		4
.L_36:
        /*00a8*/ 	.byte	0x04, 0x17
        /*00aa*/ 	.short	(.L_38 - .L_37)
.L_37:
        /*00ac*/ 	.word	0x00000000
        /*00b0*/ 	.short	0x0003
        /*00b2*/ 	.short	0x0018
        /*00b4*/ 	.byte	0x00, 0xf0, 0x11, 0x00


	//----- nvinfo : EIATTR_KPARAM_INFO
	.align		4
.L_38:
        /*00b8*/ 	.byte	0x04, 0x17
        /*00ba*/ 	.short	(.L_40 - .L_39)
.L_39:
        /*00bc*/ 	.word	0x00000000
        /*00c0*/ 	.short	0x0002
        /*00c2*/ 	.short	0x0010
        /*00c4*/ 	.byte	0x00, 0xf4, 0x21, 0x00


	//----- nvinfo : EIATTR_KPARAM_INFO
	.align		4
.L_40:
        /*00c8*/ 	.byte	0x04, 0x17
        /*00ca*/ 	.short	(.L_42 - .L_41)
.L_41:
        /*00cc*/ 	.word	0x00000000
        /*00d0*/ 	.short	0x0001
        /*00d2*/ 	.short	0x0008
        /*00d4*/ 	.byte	0x00, 0xf4, 0x21, 0x00


	//----- nvinfo : EIATTR_KPARAM_INFO
	.align		4
.L_42:
        /*00d8*/ 	.byte	0x04, 0x17
        /*00da*/ 	.short	(.L_44 - .L_43)
.L_43:
        /*00dc*/ 	.word	0x00000000
        /*00e0*/ 	.short	0x0000
        /*00e2*/ 	.short	0x0000
        /*00e4*/ 	.byte	0x00, 0xf4, 0x21, 0x00


	//----- nvinfo : EIATTR_AT_ENTRY_FRAGMENTS
	.align		4
.L_44:
        /*00e8*/ 	.byte	0x04, 0x4f
        /*00ea*/ 	.short	(.L_46 - .L_45)


	//   ....[0]....
.L_45:
        /*00ec*/ 	.word	0x00000004


	//----- nvinfo : EIATTR_RESERVED_SMEM_USED
	.align		4
.L_46:
        /*00f0*/ 	.byte	0x01, 0x41
	.zero		2


	//----- nvinfo : EIATTR_SPARSE_MMA_MASK
	.align		4
        /*00f4*/ 	.byte	0x03, 0x50
        /*00f6*/ 	.short	0x0000


	//----- nvinfo : EIATTR_TCGEN05_1CTA_USED
	.align		4
        /*00f8*/ 	.byte	0x01, 0x51
	.zero		2


	//----- nvinfo : EIATTR_MAXREG_COUNT
	.align		4
        /*00fc*/ 	.byte	0x03, 0x1b
        /*00fe*/ 	.short	0x00ff


	//----- nvinfo : EIATTR_NUM_BARRIERS
	.align		4
        /*0100*/ 	.byte	0x02, 0x4c
        /*0102*/ 	.byte	0x01
	.zero		1


	//----- nvinfo : EIATTR_ANNOTATIONS
	.align		4
        /*0104*/ 	.byte	0x04, 0x55
        /*0106*/ 	.short	(.L_48 - .L_47)


	//   ....[0]....
.L_47:
        /*0108*/ 	.word	0x00000001
        /*010c*/ 	.byte	0xe0, 0x03, 0x00, 0x00, 0x01, 0x00, 0x00, 0x00, 0x00, 0x04, 0x00, 0x00, 0x01, 0x00, 0x00, 0x00
        /* <DEDUP_REMOVED lines=476> */
        /*1edc*/ 	.byte	0x60, 0xa6, 0x01, 0x00, 0x01, 0x00, 0x00, 0x00, 0x70, 0xa6, 0x01, 0x00


	//----- nvinfo : EIATTR_INT_WARP_WIDE_INSTR_OFFSETS
	.align		4
.L_48:
        /*1ee8*/ 	.byte	0x04, 0x31
        /*1eea*/ 	.short	(.L_50 - .L_49)


	//   ....[0]....
.L_49:
        /*1eec*/ 	.word	0x00007e20


	//   ....[1]....
        /*1ef0*/ 	.word	0x00007e50


	//   ....[2]....
        /*1ef4*/ 	.word	0x00007f70


	//   ....[3]....
        /*1ef8*/ 	.word	0x0001ab30


	//   ....[4]....
        /*1efc*/ 	.word	0x0001ab80


	//----- nvinfo : EIATTR_COOP_GROUP_MASK_REGIDS
	.align		4
.L_50:
        /*1f00*/ 	.byte	0x04, 0x29
        /*1f02*/ 	.short	(.L_52 - .L_51)


	//   ....[0]....
.L_51:
        /*1f04*/ 	.word	0xffffffff


	//   ....[1]....
        /*1f08*/ 	.word	0xffffffff


	//   ....[2]....
        /*1f0c*/ 	.word	0xffffffff


	//   ....[3]....
        /*1f10*/ 	.word	0xffffffff


	//----- nvinfo : EIATTR_COOP_GROUP_INSTR_OFFSETS
	.align		4
.L_52:
        /*1f14*/ 	.byte	0x04, 0x28
        /*1f16*/ 	.short	(.L_54 - .L_53)


	//   ....[0]....
.L_53:
        /*1f18*/ 	.word	0x00000070


	//   ....[1]....
        /*1f1c*/ 	.word	0x00000330


	//   ....[2]....
        /*1f20*/ 	.word	0x0001a9c0


	//   ....[3]....
        /*1f24*/ 	.word	0x0001ac30


	//----- nvinfo : EIATTR_VRC_CTA_INIT_COUNT
	.align		4
.L_54:
        /*1f28*/ 	.byte	0x02, 0x4a
        /*1f2a*/ 	.byte	0x80
	.zero		1


	//----- nvinfo : EIATTR_MBARRIER_INSTR_OFFSETS
	.align		4
        /*1f2c*/ 	.byte	0x04, 0x39
        /*1f2e*/ 	.short	(.L_56 - .L_55)


	//   ....[0]....
.L_55:
        /*1f30*/ 	.word	0x00008040
        /*1f34*/ 	.word	0x000000ff
        /*1f38*/ 	.word	0x00000000
        /*1f3c*/ 	.short	0x0100
        /*1f3e*/ 	.byte	0x04
	.zero		1


	//   ....[1]....
        /*1f40*/ 	.word	0x00008120
        /*1f44*/ 	.word	0x000000ff
        /*1f48*/ 	.word	0x0006c008
        /*1f4c*/ 	.short	0x0100
        /*1f4e*/ 	.byte	0x15
	.zero		1


	//   ....[2]....
        /*1f50*/ 	.word	0x00013ca0
        /*1f54*/ 	.word	0x000000ff
        /*1f58*/ 	.word	0x00000000
        /*1f5c*/ 	.short	0x010a
        /*1f5e*/ 	.byte	0x0e
	.zero		1


	//   ....[3]....
        /*1f60*/ 	.word	0x00016400
        /*1f64*/ 	.word	0x000000ff
        /*1f68*/ 	.word	0x00000000
        /*1f6c*/ 	.short	0x010a
        /*1f6e*/ 	.byte	0x04
	.zero		1


	//   ....[4]....
        /*1f70*/ 	.word	0x000164f0
        /*1f74*/ 	.word	0x000000ff
        /*1f78*/ 	.word	0x0006c000
        /*1f7c*/ 	.short	0x0108
        /*1f7e*/ 	.byte	0x15
	.zero		1


	//   ....[5]....
        /*1f80*/ 	.word	0x000165b0
        /*1f84*/ 	.word	0x000000ff
        /*1f88*/ 	.word	0x0006c008
        /*1f8c*/ 	.short	0x0108
        /*1f8e*/ 	.byte	0x15
	.zero		1


	//   ....[6]....
        /*1f90*/ 	.word	0x0001ac50
        /*1f94*/ 	.word	0x000000ff
        /*1f98*/ 	.word	0x00000000
        /*1f9c*/ 	.short	0x010a
        /*1f9e*/ 	.byte	0x0e
	.zero		1


	//   ....[7]....
        /*1fa0*/ 	.word	0x0001ac80
        /*1fa4*/ 	.word	0x000000ff
        /*1fa8*/ 	.word	0x00000000
        /*1fac*/ 	.short	0x010a
        /*1fae*/ 	.byte	0x04
	.zero		1


	//----- nvinfo : EIATTR_NUM_MBARRIERS
	.align		4
.L_56:
        /*1fb0*/ 	.byte	0x03, 0x38
        /*1fb2*/ 	.short	0x0002


	//----- nvinfo : EIATTR_EXIT_INSTR_OFFSETS
	.align		4
        /*1fb4*/ 	.byte	0x04, 0x1c
        /*1fb6*/ 	.short	(.L_58 - .L_57)


	//   ....[0]....
.L_57:
        /*1fb8*/ 	.word	0x0001ac40


	//----- nvinfo : EIATTR_REQNTID
	.align		4
.L_58:
        /*1fbc*/ 	.byte	0x04, 0x10
        /*1fbe*/ 	.short	(.L_60 - .L_59)
.L_59:
        /*1fc0*/ 	.word	0x00000100
        /*1fc4*/ 	.word	0x00000001
        /*1fc8*/ 	.word	0x00000001


	//----- nvinfo : EIATTR_CRS_STACK_SIZE
	.align		4
.L_60:
        /*1fcc*/ 	.byte	0x04, 0x1e
        /*1fce*/ 	.short	(.L_62 - .L_61)
.L_61:
        /*1fd0*/ 	.word	0x00000000


	//----- nvinfo : EIATTR_CBANK_PARAM_SIZE
	.align		4
.L_62:
        /*1fd4*/ 	.byte	0x03, 0x19
        /*1fd6*/ 	.short	0x0050


	//----- nvinfo : EIATTR_PARAM_CBANK
	.align		4
        /*1fd8*/ 	.byte	0x04, 0x0a
        /*1fda*/ 	.short	(.L_64 - .L_63)
	.align		4
.L_63:
        /*1fdc*/ 	.word	index@(.nv.constant0.matmul_kernel)
        /*1fe0*/ 	.short	0x0380
        /*1fe2*/ 	.short	0x0050


	//----- nvinfo : EIATTR_SW_WAR
	.align		4
.L_64:
        /*1fe4*/ 	.byte	0x04, 0x36
        /*1fe6*/ 	.short	(.L_66 - .L_65)
.L_65:
        /*1fe8*/ 	.word	0x00000008
.L_66:


//--------------------- .nv.compat                --------------------------
	.section	.nv.compat,"",@"SHT_CUDA_COMPAT_INFO"
	.align	4
        /*0000*/ 	.byte	0x02, 0x02, 0x02, 0x00, 0x02, 0x05, 0x05, 0x00, 0x02, 0x03, 0x00, 0x00, 0x02, 0x06, 0x01, 0x00


//--------------------- .nv.callgraph             --------------------------
	.section	.nv.callgraph,"",@"SHT_CUDA_CALLGRAPH"
	.align	4
	.sectionentsize	8
	.align		4
        /*0000*/ 	.word	0x00000000
	.align		4
        /*0004*/ 	.word	0xffffffff
	.align		4
        /*0008*/ 	.word	0x00000000
	.align		4
        /*000c*/ 	.word	0xfffffffe
	.align		4
        /*0010*/ 	.word	0x00000000
	.align		4
        /*0014*/ 	.word	0xfffffffd
	.align		4
        /*0018*/ 	.word	0x00000000
	.align		4
        /*001c*/ 	.word	0xfffffffc


//--------------------- .text.matmul_kernel       --------------------------
	.section	.text.matmul_kernel,"ax",@progbits
	.align	128
        .global         matmul_kernel
        .type           matmul_kernel,@function
        .size           matmul_kernel,(.L_x_20 - matmul_kernel)
        .other          matmul_kernel,@"STO_CUDA_ENTRY STV_DEFAULT"
matmul_kernel:
.text.matmul_kernel:
[----:B------:R-:W1:Y:S01]  /*0000*/  LDC R1, c[0x0][0x37c] ;  /* 0x0000df00ff017b82 */ /* 0x000e620000000800 */
[----:B------:R-:W2:Y:S01]  /*0010*/  S2R R0, SR_TID.X ;  /* 0x0000000000007919 */ /* 0x000ea20000002100 */
[----:B-1----:R-:W-:Y:S01]  /*0020*/  VIADD R1, R1, 0xfffff948 ;  /* 0xfffff94801017836 */ /* 0x002fe20000000000 */
[----:B--2---:R-:W-:-:S13]  /*0030*/  ISETP.GE.U32.AND P0, PT, R0, 0x20, PT ;  /* 0x000000200000780c */ /* 0x004fda0003f06070 */
[----:B------:R-:W-:Y:S02]  /*0040*/  VOTEU.ANY UP0, P0 ;  /* 0x0000000000ff7886 */ /* 0x000fe40000000100 */
[----:B------:R-:W-:Y:S05]  /*0050*/  BRA.U UP0, `(.L_x_0) ;  /* 0x0000000100b87547 */ /* 0x000fea000b800000 */
[----:B------:R-:W1:Y:S01]  /*0060*/  S2UR UR6, SR_CgaCtaId ;  /* 0x00000000000679c3 */ /* 0x000e620000008800 */
[----:B------:R-:W-:Y:S01]  /*0070*/  NOP ;  /* 0x0000000000007918 */ /* 0x000fe20000000000 */
[----:B------:R-:W-:Y:S02]  /*0080*/  UMOV UR4, 0x40 ;  /* 0x0000004000047882 */ /* 0x000fe40000000000 */
[----:B-1----:R-:W-:-:S09]  /*0090*/  ULEA UR4, UR6, UR4, 0x18 ;  /* 0x0000000406047291 */ /* 0x002fd2000f8ec0ff */
[----:B------:R-:W1:Y:S01]  /*00a0*/  LDS.U8 R0, [UR4] ;  /* 0x00000004ff007984 */ /* 0x000e620008000000 */
[----:B------:R-:W-:Y:S02]  /*00b0*/  UMOV UR4, 0x400 ;  /* 0x0000040000047882 */ /* 0x000fe40000000000 */
[----:B------:R-:W-:Y:S01]  /*00c0*/  ULEA UR4, UR6, UR4, 0x18 ;  /* 0x0000000406047291 */ /* 0x000fe2000f8ec0ff */
[----:B-1----:R-:W-:-:S13]  /*00d0*/  ISETP.NE.AND P0, PT, R0, RZ, PT ;  /* 0x000000ff0000720c */ /* 0x002fda0003f05270 */
[----:B------:R-:W-:Y:S05]  /*00e0*/  @P0 BRA `(.L_x_1) ;  /* 0x00000000007c0947 */ /* 0x000fea0003800000 */
[----:B------:R-:W-:-:S13]  /*00f0*/  ELECT P0, URZ, PT ;  /* 0x0000000000ff782f */ /* 0x000fda0003800000 */
[----:B------:R-:W-:Y:S05]  /*0100*/  @!P0 BRA `(.L_x_2) ;  /* 0x0000000000848947 */ /* 0x000fea0003800000 */
[----:B------:R-:W-:Y:S01]  /*0110*/  UMOV UR5, 0x8 ;  /* 0x0000000800057882 */ /* 0x000fe20000000000 */
[----:B------:R-:W-:Y:S02]  /*0120*/  IMAD.MOV.U32 R4, RZ, RZ, 0x1 ;  /* 0x00000001ff047424 */ /* 0x000fe400078e00ff */
[----:B------:R-:W-:Y:S02]  /*0130*/  IMAD.MOV.U32 R5, RZ, RZ, 0xff ;  /* 0x000000ffff057424 */ /* 0x000fe400078e00ff */
[----:B------:R-:W-:Y:S04]  /*0140*/  DEPBAR.LE SB1, 0x36 ;  /* 0x00009d800000791a */ /* 0x000fe80000000000 */
[----:B------:R-:W1:Y:S02]  /*0150*/  UTCATOMSWS.FIND_AND_SET.ALIGN UP1, UR5, UR5 ;  /* 0x00000005000575e3 */ /* 0x000e640008020800 */
[----:B-1----:R-:W-:-:S04]  /*0160*/  PLOP3.LUT P0, PT, PT, PT, UP1, 0x80, 0x8 ;  /* 0x000000000008781c */ /* 0x002fc80003f0f018 */
[----:B------:R-:W-:-:S04]  /*0170*/  SEL R0, RZ, 0xffffffff, !P0 ;  /* 0xffffffffff007807 */ /* 0x000fc80004000000 */
[----:B------:R-:W-:Y:S01]  /*0180*/  ISETP.NE.AND P0, PT, R0, RZ, PT ;  /* 0x000000ff0000720c */ /* 0x000fe20003f05270 */
[----:B------:R-:W-:-:S12]  /*0190*/  IMAD.U32 R0, RZ, RZ, UR5 ;  /* 0x00000005ff007e24 */ /* 0x000fd8000f8e00ff */
[----:B------:R-:W-:Y:S05]  /*01a0*/  @P0 BRA `(.L_x_3) ;  /* 0x0000000000240947 */ /* 0x000fea0003800000 */
.L_x_4:
[----:B------:R-:W-:Y:S05]  /*01b0*/  NANOSLEEP 0x64 ;  /* 0x000000640000795d */ /* 0x000fea0003800000 */
[----:B------:R-:W-:-:S05]  /*01c0*/  UMOV UR5, 0x8 ;  /* 0x0000000800057882 */ /* 0x000fca0000000000 */
[----:B------:R-:W-:Y:S04]  /*01d0*/  DEPBAR.LE SB1, 0x36 ;  /* 0x00009d800000791a */ /* 0x000fe80000000000 */
[----:B------:R-:W1:Y:S02]  /*01e0*/  UTCATOMSWS.FIND_AND_SET.ALIGN UP1, UR5, UR5 ;  /* 0x00000005000575e3 */ /* 0x000e640008020800 */
[----:B-1----:R-:W-:-:S04]  /*01f0*/  PLOP3.LUT P0, PT, PT, PT, UP1, 0x80, 0x8 ;  /* 0x000000000008781c */ /* 0x002fc80003f0f018 */
[----:B------:R-:W-:-:S04]  /*0200*/  SEL R0, RZ, 0xffffffff, !P0 ;  /* 0xffffffffff007807 */ /* 0x000fc80004000000 */
[----:B------:R-:W-:Y:S01]  /*0210*/  ISETP.NE.AND P0, PT, R0, RZ, PT ;  /* 0x000000ff0000720c */ /* 0x000fe20003f05270 */
[----:B------:R-:W-:-:S12]  /*0220*/  IMAD.U32 R0, RZ, RZ, UR5 ;  /* 0x00000005ff007e24 */ /* 0x000fd8000f8e00ff */
[----:B------:R-:W-:Y:S05]  /*0230*/  @!P0 BRA `(.L_x_4) ;  /* 0xfffffffc00dc8947 */ /* 0x000fea000383ffff */
.L_x_3:
[C---:B------:R-:W-:Y:S01]  /*0240*/  VIADD R3, R0.reuse, 0x10 ;  /* 0x0000001000037836 */ /* 0x040fe20000000000 */
[----:B------:R-:W-:Y:S01]  /*0250*/  UMOV UR5, 0x50 ;  /* 0x0000005000057882 */ /* 0x000fe20000000000 */
[----:B------:R-:W-:Y:S01]  /*0260*/  SHF.L.U32 R2, R5, R0, RZ ;  /* 0x0000000005027219 */ /* 0x000fe200000006ff */
[----:B------:R-:W-:Y:S01]  /*0270*/  ULEA UR5, UR6, UR5, 0x18 ;  /* 0x0000000506057291 */ /* 0x000fe2000f8ec0ff */
[----:B------:R-:W-:Y:S01]  /*0280*/  IMAD.SHL.U32 R0, R0, 0x20, RZ ;  /* 0x0000002000007824 */ /* 0x000fe200078e00ff */
[----:B------:R-:W-:-:S04]  /*0290*/  SHF.L.U32 R3, R4, R3, RZ ;  /* 0x0000000304037219 */ /* 0x000fc800000006ff */
[----:B------:R-:W-:-:S05]  /*02a0*/  LOP3.LUT R2, R3, R2, RZ, 0xfc, !PT ;  /* 0x0000000203027212 */ /* 0x000fca00078efcff */
[----:B------:R1:W-:Y:S04]  /*02b0*/  ATOMS.OR RZ, [UR5], R2 ;  /* 0x00000002ffff798c */ /* 0x0003e8000b000005 */
[----:B------:R1:W-:Y:S01]  /*02c0*/  STS [UR4], R0 ;  /* 0x00000000ff007988 */ /* 0x0003e20008000804 */
[----:B------:R-:W-:Y:S05]  /*02d0*/  BRA `(.L_x_2) ;  /* 0x0000000000107947 */ /* 0x000fea0003800000 */
.L_x_1:
[----:B------:R-:W-:Y:S01]  /*02e0*/  IMAD.MOV.U32 R0, RZ, RZ, -0x1 ;  /* 0xffffffffff007424 */ /* 0x000fe200078e00ff */
[----:B------:R-:W-:-:S04]  /*02f0*/  MOV R2, 0x320 ;  /* 0x0000032000027802 */ /* 0x000fc80000000f00 */
[----:B------:R1:W-:Y:S03]  /*0300*/  STS [UR4], R0 ;  /* 0x00000000ff007988 */ /* 0x0003e60008000804 */
[----:B-1----:R-:W-:Y:S05]  /*0310*/  CALL.REL.NOINC `($__internal_1_$__cuda_sm10x_tcgen05_guardrail_trap_phase_invalid_during_alloc) ;  /* 0x000001a800707944 */ /* 0x002fea0003c00000 */
.L_x_2:
[----:B------:R-:W-:Y:S05]  /*0320*/  WARPSYNC.ALL ;  /* 0x0000000000007948 */ /* 0x000fea0003800000 */
[----:B------:R-:W-:Y:S01]  /*0330*/  NOP ;  /* 0x0000000000007918 */ /* 0x000fe20000000000 */
.L_x_0:
[----:B------:R-:W2:Y:S01]  /*0340*/  LDC.64 R4, c[0x0][0x398] ;  /* 0x0000e600ff047b82 */ /* 0x000ea20000000a00 */
[----:B------:R-:W3:Y:S01]  /*0350*/  S2R R7, SR_CTAID.X ;  /* 0x0000000000077919 */ /* 0x000ee20000002500 */
[----:B------:R-:W4:Y:S01]  /*0360*/  LDCU UR15, c[0x0][0x3a0] ;  /* 0x00007400ff0f77ac */ /* 0x000f220008000800 */
[----:B------:R-:W5:Y:S01]  /*0370*/  S2R R121, SR_TID.X ;  /* 0x0000000000797919 */ /* 0x000f620000002100 */
[----:B------:R-:W1:Y:S04]  /*0380*/  LDCU.64 UR12, c[0x0][0x3a8] ;  /* 0x00007500ff0c77ac */ /* 0x000e680008000a00 */
[----:B------:R-:W1:Y:S01]  /*0390*/  S2UR UR7, SR_CgaCtaId ;  /* 0x00000000000779c3 */ /* 0x000e620000008800 */
[----:B------:R-:W1:Y:S01]  /*03a0*/  LDCU.128 UR24, c[0x0][0x380] ;  /* 0x00007000ff1877ac */ /* 0x000e620008000c00 */
[----:B------:R-:W-:Y:S01]  /*03b0*/  UMOV UR21, 0x400 ;  /* 0x0000040000157882 */ /* 0x000fe20000000000 */
[----:B------:R-:W1:Y:S02]  /*03c0*/  LDCU UR11, c[0x0][0x3b0] ;  /* 0x00007600ff0b77ac */ /* 0x000e640008000800 */
[----:B-12---:R-:W-:Y:S01]  /*03d0*/  VIADD R0, R5, 0x1ff ;  /* 0x000001ff05007836 */ /* 0x006fe20000000000 */
[----:B------:R-:W-:Y:S04]  /*03e0*/  STL [R1+0x5cc], R5 ;  /* 0x0005cc0501007387 */ /* 0x000fe80000100800 */
[----:B------:R-:W-:Y:S01]  /*03f0*/  SHF.R.S32.HI R3, RZ, 0x1f, R0 ;  /* 0x0000001fff037819 */ /* 0x000fe20000011400 */
[----:B------:R1:W-:Y:S03]  /*0400*/  STL [R1+0x5d0], R4 ;  /* 0x0005d00401007387 */ /* 0x0003e60000100800 */
[----:B------:R-:W-:-:S02]  /*0410*/  LEA.HI R3, R3, R0, RZ, 0x9 ;  /* 0x0000000003037211 */ /* 0x000fc400078f48ff */
[----:B---3--:R-:W-:Y:S02]  /*0420*/  IABS R10, R7 ;  /* 0x00000007000a7213 */ /* 0x008fe40000000000 */
[----:B------:R-:W-:-:S05]  /*0430*/  SHF.R.S32.HI R3, RZ, 0x9, R3 ;  /* 0x00000009ff037819 */ /* 0x000fca0000011403 */
[----:B------:R-:W-:-:S05]  /*0440*/  IMAD.SHL.U32 R6, R3, 0x8, RZ ;  /* 0x0000000803067824 */ /* 0x000fca00078e00ff */
[-C--:B------:R-:W-:Y:S02]  /*0450*/  IABS R9, R6.reuse ;  /* 0x0000000600097213 */ /* 0x080fe40000000000 */
[----:B------:R-:W-:Y:S02]  /*0460*/  IABS R12, R6 ;  /* 0x00000006000c7213 */ /* 0x000fe40000000000 */
[----:B------:R-:W2:Y:S08]  /*0470*/  I2F.RP R0, R9 ;  /* 0x0000000900007306 */ /* 0x000eb00000209400 */
[----:B--2---:R-:W2:Y:S02]  /*0480*/  MUFU.RCP R0, R0 ;  /* 0x0000000000007308 */ /* 0x004ea40000001000 */
[----:B--2---:R-:W-:-:S02]  /*0490*/  VIADD R2, R0, 0xffffffe ;  /* 0x0ffffffe00027836 */ /* 0x004fc40000000000 */
[----:B------:R-:W-:-:S04]  /*04a0*/  IMAD.MOV R0, RZ, RZ, -R12 ;  /* 0x000000ffff007224 */ /* 0x000fc800078e0a0c */
[----:B------:R2:W3:Y:S02]  /*04b0*/  F2I.FTZ.U32.TRUNC.NTZ R3, R2 ;  /* 0x0000000200037305 */ /* 0x0004e4000021f000 */
[----:B--2---:R-:W-:Y:S02]  /*04c0*/  IMAD.MOV.U32 R2, RZ, RZ, RZ ;  /* 0x000000ffff027224 */ /* 0x004fe400078e00ff */
[----:B---3--:R-:W-:-:S04]  /*04d0*/  IMAD.MOV R8, RZ, RZ, -R3 ;  /* 0x000000ffff087224 */ /* 0x008fc800078e0a03 */
[----:B------:R-:W-:Y:S02]  /*04e0*/  IMAD R11, R8, R9, RZ ;  /* 0x00000009080b7224 */ /* 0x000fe400078e02ff */
[----:B------:R-:W-:Y:S02]  /*04f0*/  IMAD.MOV.U32 R8, RZ, RZ, R10 ;  /* 0x000000ffff087224 */ /* 0x000fe400078e000a */
[----:B------:R-:W-:-:S06]  /*0500*/  IMAD.HI.U32 R3, R3, R11, R2 ;  /* 0x0000000b03037227 */ /* 0x000fcc00078e0002 */
[----:B------:R-:W-:-:S04]  /*0510*/  IMAD.HI.U32 R3, R3, R8, RZ ;  /* 0x0000000803037227 */ /* 0x000fc800078e00ff */
[----:B------:R-:W-:Y:S01]  /*0520*/  IMAD R0, R3, R0, R8 ;  /* 0x0000000003007224 */ /* 0x000fe200078e0208 */
[----:B------:R-:W-:Y:S04]  /*0530*/  BAR.SYNC.DEFER_BLOCKING 0x0 ;  /* 0x0000000000007b1d */ /* 0x000fe80000010000 */
[----:B------:R-:W-:-:S13]  /*0540*/  ISETP.GT.U32.AND P1, PT, R9, R0, PT ;  /* 0x000000000900720c */ /* 0x000fda0003f24070 */
[----:B------:R-:W-:Y:S02]  /*0550*/  @!P1 IMAD.IADD R0, R0, 0x1, -R9 ;  /* 0x0000000100009824 */ /* 0x000fe400078e0a09 */
[----:B------:R-:W-:Y:S01]  /*0560*/  @!P1 VIADD R3, R3, 0x1 ;  /* 0x0000000103039836 */ /* 0x000fe20000000000 */
[----:B------:R-:W-:Y:S02]  /*0570*/  ISETP.NE.AND P1, PT, R6, RZ, PT ;  /* 0x000000ff0600720c */ /* 0x000fe40003f25270 */
[----:B------:R-:W-:Y:S02]  /*0580*/  ISETP.GE.U32.AND P0, PT, R0, R9, PT ;  /* 0x000000090000720c */ /* 0x000fe40003f06070 */
[----:B------:R-:W-:-:S04]  /*0590*/  LOP3.LUT R0, R7, R6, RZ, 0x3c, !PT ;  /* 0x0000000607007212 */ /* 0x000fc800078e3cff */
[----:B------:R-:W-:Y:S01]  /*05a0*/  ISETP.GE.AND P2, PT, R0, RZ, PT ;  /* 0x000000ff0000720c */ /* 0x000fe20003f46270 */
[----:B------:R-:W-:-:S06]  /*05b0*/  VIADD R0, R4, 0x3f ;  /* 0x0000003f04007836 */ /* 0x000fcc0000000000 */
[----:B------:R-:W-:-:S04]  /*05c0*/  @P0 VIADD R3, R3, 0x1 ;  /* 0x0000000103030836 */ /* 0x000fc80000000000 */
[----:B------:R-:W-:Y:S01]  /*05d0*/  IMAD.MOV.U32 R2, RZ, RZ, R3 ;  /* 0x000000ffff027224 */ /* 0x000fe200078e0003 */
[----:B------:R-:W-:-:S03]  /*05e0*/  SHF.R.S32.HI R3, RZ, 0x1f, R0 ;  /* 0x0000001fff037819 */ /* 0x000fc60000011400 */
[----:B------:R-:W-:Y:S01]  /*05f0*/  @!P2 IMAD.MOV R2, RZ, RZ, -R2 ;  /* 0x000000ffff02a224 */ /* 0x000fe200078e0a02 */
[----:B------:R-:W-:Y:S02]  /*0600*/  @!P1 LOP3.LUT R2, RZ, R6, RZ, 0x33, !PT ;  /* 0x00000006ff029212 */ /* 0x000fe400078e33ff */
[----:B------:R-:W-:-:S03]  /*0610*/  LEA.HI R3, R3, R0, RZ, 0x6 ;  /* 0x0000000003037211 */ /* 0x000fc600078f30ff */
[----:B------:R-:W-:Y:S02]  /*0620*/  IMAD.SHL.U32 R12, R2, 0x8, RZ ;  /* 0x00000008020c7824 */ /* 0x000fe400078e00ff */
[----:B------:R-:W-:-:S03]  /*0630*/  IMAD.MOV R2, RZ, RZ, -R2 ;  /* 0x000000ffff027224 */ /* 0x000fc600078e0a02 */
[----:B------:R-:W-:Y:S01]  /*0640*/  LEA.HI.SX32 R3, R3, -R12, 0x1a ;  /* 0x8000000c03037211 */ /* 0x000fe200078fd2ff */
[----:B------:R-:W-:Y:S01]  /*0650*/  IMAD R15, R6, R2, R7 ;  /* 0x00000002060f7224 */ /* 0x000fe200078e0207 */
[----:B------:R-:W-:Y:S01]  /*0660*/  IABS R6, R5 ;  /* 0x0000000500067213 */ /* 0x000fe20000000000 */
[----:B------:R-:W-:Y:S01]  /*0670*/  IMAD.MOV.U32 R2, RZ, RZ, RZ ;  /* 0x000000ffff027224 */ /* 0x000fe200078e00ff */
[----:B------:R-:W-:-:S04]  /*0680*/  VIMNMX R14, PT, PT, R3, 0x8, PT ;  /* 0x00000008030e7848 */ /* 0x000fc80003fe0100 */
[-C--:B------:R-:W-:Y:S02]  /*0690*/  IABS R9, R14.reuse ;  /* 0x0000000e00097213 */ /* 0x080fe40000000000 */
[----:B------:R-:W-:Y:S02]  /*06a0*/  IABS R10, R14 ;  /* 0x0000000e000a7213 */ /* 0x000fe40000000000 */
[----:B------:R-:W2:Y:S08]  /*06b0*/  I2F.RP R0, R9 ;  /* 0x0000000900007306 */ /* 0x000eb00000209400 */
[----:B--2---:R-:W2:Y:S02]  /*06c0*/  MUFU.RCP R0, R0 ;  /* 0x0000000000007308 */ /* 0x004ea40000001000 */
[----:B--2---:R-:W-:-:S02]  /*06d0*/  VIADD R3, R0, 0xffffffe ;  /* 0x0ffffffe00037836 */ /* 0x004fc40000000000 */
[----:B------:R-:W-:-:S04]  /*06e0*/  IMAD.MOV R0, RZ, RZ, -R10 ;  /* 0x000000ffff007224 */ /* 0x000fc800078e0a0a */
[----:B------:R-:W2:Y:S08]  /*06f0*/  I2F.RP R10, R6 ;  /* 0x00000006000a7306 */ /* 0x000eb00000209400 */
[----:B------:R-:W3:Y:S08]  /*0700*/  F2I.FTZ.U32.TRUNC.NTZ R3, R3 ;  /* 0x0000000300037305 */ /* 0x000ef0000021f000 */
[----:B--2---:R-:W2:Y:S01]  /*0710*/  MUFU.RCP R10, R10 ;  /* 0x0000000a000a7308 */ /* 0x004ea20000001000 */
[----:B---3--:R-:W-:-:S04]  /*0720*/  IMAD.MOV R8, RZ, RZ, -R3 ;  /* 0x000000ffff087224 */ /* 0x008fc800078e0a03 */
[----:B------:R-:W-:Y:S01]  /*0730*/  IMAD R7, R8, R9, RZ ;  /* 0x0000000908077224 */ /* 0x000fe200078e02ff */
[----:B------:R-:W-:-:S03]  /*0740*/  IABS R8, R15 ;  /* 0x0000000f00087213 */ /* 0x000fc60000000000 */
[----:B------:R-:W-:Y:S01]  /*0750*/  IMAD.HI.U32 R2, R3, R7, R2 ;  /* 0x0000000703027227 */ /* 0x000fe200078e0002 */
[----:B------:R-:W-:-:S03]  /*0760*/  IABS R7, R4 ;  /* 0x0000000400077213 */ /* 0x000fc60000000000 */
[----:B------:R-:W-:Y:S02]  /*0770*/  IMAD.MOV.U32 R3, RZ, RZ, R8 ;  /* 0x000000ffff037224 */ /* 0x000fe400078e0008 */
[----:B--2---:R-:W-:Y:S02]  /*0780*/  VIADD R8, R10, 0xffffffe ;  /* 0x0ffffffe0a087836 */ /* 0x004fe40000000000 */
[----:B------:R-:W-:-:S04]  /*0790*/  IMAD.HI.U32 R2, R2, R3, RZ ;  /* 0x0000000302027227 */ /* 0x000fc800078e00ff */
[----:B------:R-:W-:Y:S02]  /*07a0*/  IMAD R0, R2, R0, R3 ;  /* 0x0000000002007224 */ /* 0x000fe400078e0203 */
[----:B------:R-:W2:Y:S03]  /*07b0*/  I2F.RP R3, R7 ;  /* 0x0000000700037306 */ /* 0x000ea60000209400 */
[----:B------:R-:W-:-:S05]  /*07c0*/  ISETP.GT.U32.AND P1, PT, R9, R0, PT ;  /* 0x000000000900720c */ /* 0x000fca0003f24070 */
[----:B--2---:R-:W2:Y:S08]  /*07d0*/  MUFU.RCP R3, R3 ;  /* 0x0000000300037308 */ /* 0x004eb00000001000 */
[----:B------:R-:W-:Y:S02]  /*07e0*/  @!P1 IMAD.IADD R0, R0, 0x1, -R9 ;  /* 0x0000000100009824 */ /* 0x000fe400078e0a09 */
[----:B------:R-:W-:Y:S01]  /*07f0*/  @!P1 VIADD R2, R2, 0x1 ;  /* 0x0000000102029836 */ /* 0x000fe20000000000 */
[----:B------:R-:W-:-:S02]  /*0800*/  ISETP.NE.AND P1, PT, R14, RZ, PT ;  /* 0x000000ff0e00720c */ /* 0x000fc40003f25270 */
[----:B------:R-:W-:Y:S02]  /*0810*/  ISETP.GE.U32.AND P0, PT, R0, R9, PT ;  /* 0x000000090000720c */ /* 0x000fe40003f06070 */
[----:B------:R-:W-:Y:S01]  /*0820*/  LOP3.LUT R0, R15, R14, RZ, 0x3c, !PT ;  /* 0x0000000e0f007212 */ /* 0x000fe200078e3cff */
[----:B------:R3:W1:Y:S03]  /*0830*/  F2I.FTZ.U32.TRUNC.NTZ R9, R8 ;  /* 0x0000000800097305 */ /* 0x000666000021f000 */
[----:B------:R-:W-:Y:S01]  /*0840*/  ISETP.GE.AND P2, PT, R0, RZ, PT ;  /* 0x000000ff0000720c */ /* 0x000fe20003f46270 */
[----:B--2---:R-:W-:-:S06]  /*0850*/  VIADD R10, R3, 0xffffffe ;  /* 0x0ffffffe030a7836 */ /* 0x004fcc0000000000 */
[----:B------:R-:W-:Y:S01]  /*0860*/  @P0 VIADD R2, R2, 0x1 ;  /* 0x0000000102020836 */ /* 0x000fe20000000000 */
[----:B------:R-:W2:Y:S01]  /*0870*/  F2I.FTZ.U32.TRUNC.NTZ R11, R10 ;  /* 0x0000000a000b7305 */ /* 0x000ea2000021f000 */
[----:B---3--:R-:W-:Y:S02]  /*0880*/  IMAD.MOV.U32 R8, RZ, RZ, RZ ;  /* 0x000000ffff087224 */ /* 0x008fe400078e00ff */
[----:B------:R-:W-:Y:S01]  /*0890*/  IMAD.MOV.U32 R16, RZ, RZ, R2 ;  /* 0x000000ffff107224 */ /* 0x000fe200078e0002 */
[----:B-----5:R-:W-:Y:S01]  /*08a0*/  SHF.R.U32.HI R2, RZ, 0x6, R121 ;  /* 0x00000006ff027819 */ /* 0x020fe20000011679 */
[----:B-1----:R-:W-:Y:S02]  /*08b0*/  IMAD.MOV R3, RZ, RZ, -R9 ;  /* 0x000000ffff037224 */ /* 0x002fe400078e0a09 */
[----:B------:R-:W-:Y:S01]  /*08c0*/  @!P2 IMAD.MOV R16, RZ, RZ, -R16 ;  /* 0x000000ffff10a224 */ /* 0x000fe200078e0a10 */
[----:B------:R-:W-:Y:S01]  /*08d0*/  @!P1 LOP3.LUT R16, RZ, R14, RZ, 0x33, !PT ;  /* 0x0000000eff109212 */ /* 0x000fe200078e33ff */
[----:B------:R-:W-:Y:S01]  /*08e0*/  IMAD R3, R3, R6, RZ ;  /* 0x0000000603037224 */ /* 0x000fe200078e02ff */
[----:B------:R-:W-:-:S03]  /*08f0*/  SGXT.U32 R2, R2, 0x2 ;  /* 0x000000020202781a */ /* 0x000fc60000000000 */
[----:B------:R-:W-:Y:S02]  /*0900*/  IMAD.SHL.U32 R13, R16, 0x200, RZ ;  /* 0x00000200100d7824 */ /* 0x000fe400078e00ff */
[----:B------:R-:W-:-:S03]  /*0910*/  IMAD.HI.U32 R9, R9, R3, R8 ;  /* 0x0000000309097227 */ /* 0x000fc600078e0008 */
[C---:B------:R-:W-:Y:S01]  /*0920*/  LOP3.LUT R0, R13.reuse, R2, RZ, 0xfc, !PT ;  /* 0x000000020d007212 */ /* 0x040fe200078efcff */
[----:B------:R-:W-:Y:S01]  /*0930*/  IMAD.MOV R3, RZ, RZ, -R16 ;  /* 0x000000ffff037224 */ /* 0x000fe200078e0a10 */
[C-C-:B------:R-:W-:Y:S01]  /*0940*/  LOP3.LUT R17, R13.reuse, 0x4, R2.reuse, 0xfe, !PT ;  /* 0x000000040d117812 */ /* 0x140fe200078efe02 */
[----:B--2---:R-:W-:Y:S01]  /*0950*/  IMAD.MOV R10, RZ, RZ, -R11 ;  /* 0x000000ffff0a7224 */ /* 0x004fe200078e0a0b */
[----:B------:R-:W-:Y:S01]  /*0960*/  IABS R118, R0 ;  /* 0x0000000000767213 */ /* 0x000fe20000000000 */
[----:B------:R-:W-:Y:S01]  /*0970*/  IMAD R3, R14, R3, R15 ;  /* 0x000000030e037224 */ /* 0x000fe200078e020f */
[----:B------:R-:W-:Y:S01]  /*0980*/  IABS R117, R17 ;  /* 0x0000001100757213 */ /* 0x000fe20000000000 */
[----:B------:R-:W-:Y:S01]  /*0990*/  IMAD R15, R10, R7, RZ ;  /* 0x000000070a0f7224 */ /* 0x000fe200078e02ff */
[--C-:B------:R-:W-:Y:S01]  /*09a0*/  LOP3.LUT R4, R13, 0x8, R2.reuse, 0xfe, !PT ;  /* 0x000000080d047812 */ /* 0x100fe200078efe02 */
[----:B------:R-:W-:Y:S01]  /*09b0*/  IMAD.HI.U32 R8, R9, R118, RZ ;  /* 0x0000007609087227 */ /* 0x000fe200078e00ff */
[----:B------:R1:W-:Y:S01]  /*09c0*/  STL [R1+0x36c], R17 ;  /* 0x00036c1101007387 */ /* 0x0003e20000100800 */
[----:B------:R-:W-:-:S02]  /*09d0*/  LOP3.LUT R14, R13, 0xc, R2, 0xfe, !PT ;  /* 0x0000000c0d0e7812 */ /* 0x000fc400078efe02 */
[----:B------:R-:W-:Y:S01]  /*09e0*/  IMAD.MOV.U32 R10, RZ, RZ, RZ ;  /* 0x000000ffff0a7224 */ /* 0x000fe200078e00ff */
[----:B------:R2:W-:Y:S01]  /*09f0*/  STL [R1+0x368], R4 ;  /* 0x0003680401007387 */ /* 0x0005e20000100800 */
[----:B------:R-:W-:Y:S02]  /*0a00*/  IABS R116, R4 ;  /* 0x0000000400747213 */ /* 0x000fe40000000000 */
[----:B------:R-:W-:Y:S01]  /*0a10*/  LOP3.LUT R5, R13, 0x10, R2, 0xfe, !PT ;  /* 0x000000100d057812 */ /* 0x000fe200078efe02 */
[----:B------:R3:W-:Y:S01]  /*0a20*/  STL [R1+0x364], R14 ;  /* 0x0003640e01007387 */ /* 0x0007e20000100800 */
[----:B------:R-:W-:Y:S01]  /*0a30*/  LOP3.LUT R130, R121, 0x3f, RZ, 0xc0, !PT ;  /* 0x0000003f79827812 */ /* 0x000fe200078ec0ff */
[----:B-1----:R-:W-:Y:S01]  /*0a40*/  IMAD.MOV R17, RZ, RZ, -R8 ;  /* 0x000000ffff117224 */ /* 0x002fe200078e0a08 */
[----:B------:R-:W-:Y:S01]  /*0a50*/  IABS R114, R14 ;  /* 0x0000000e00727213 */ /* 0x000fe20000000000 */
[----:B------:R-:W-:Y:S01]  /*0a60*/  IMAD.HI.U32 R8, R11, R15, R10 ;  /* 0x0000000f0b087227 */ /* 0x000fe200078e000a */
[----:B------:R1:W-:Y:S01]  /*0a70*/  STL [R1+0x3a0], R5 ;  /* 0x0003a00501007387 */ /* 0x0003e20000100800 */
[----:B--2---:R-:W-:-:S02]  /*0a80*/  LOP3.LUT R4, R13, 0x14, R2, 0xfe, !PT ;  /* 0x000000140d047812 */ /* 0x004fc400078efe02 */
[----:B------:R-:W-:Y:S01]  /*0a90*/  IMAD.IADD R10, R12, 0x1, R3 ;  /* 0x000000010c0a7824 */ /* 0x000fe200078e0203 */
[----:B------:R-:W-:Y:S01]  /*0aa0*/  IABS R113, R5 ;  /* 0x0000000500717213 */ /* 0x000fe20000000000 */
[----:B------:R-:W-:Y:S01]  /*0ab0*/  IMAD.HI.U32 R3, R9, R117, RZ ;  /* 0x0000007509037227 */ /* 0x000fe200078e00ff */
[----:B------:R-:W-:Y:S01]  /*0ac0*/  IABS R112, R4 ;  /* 0x0000000400707213 */ /* 0x000fe20000000000 */
[----:B------:R2:W-:Y:S01]  /*0ad0*/  STL [R1+0x39c], R4 ;  /* 0x00039c0401007387 */ /* 0x0005e20000100800 */
[C-C-:B---3--:R-:W-:Y:S01]  /*0ae0*/  LOP3.LUT R14, R13.reuse, 0x20, R2.reuse, 0xfe, !PT ;  /* 0x000000200d0e7812 */ /* 0x148fe200078efe02 */
[----:B------:R-:W-:Y:S01]  /*0af0*/  IMAD.MOV R11, RZ, RZ, -R3 ;  /* 0x000000ffff0b7224 */ /* 0x000fe200078e0a03 */
[--C-:B-1----:R-:W-:Y:S01]  /*0b00*/  LOP3.LUT R5, R13, 0x24, R2.reuse, 0xfe, !PT ;  /* 0x000000240d057812 */ /* 0x102fe200078efe02 */
[----:B------:R-:W-:Y:S01]  /*0b10*/  IMAD.HI.U32 R3, R9, R116, RZ ;  /* 0x0000007409037227 */ /* 0x000fe200078e00ff */
[----:B------:R-:W-:Y:S02]  /*0b20*/  IABS R108, R14 ;  /* 0x0000000e006c7213 */ /* 0x000fe40000000000 */
[----:B------:R-:W-:Y:S01]  /*0b30*/  IABS R106, R5 ;  /* 0x00000005006a7213 */ /* 0x000fe20000000000 */
[----:B------:R-:W-:Y:S01]  /*0b40*/  IMAD.MOV R15, RZ, RZ, -R3 ;  /* 0x000000ffff0f7224 */ /* 0x000fe200078e0a03 */
[----:B--2---:R-:W-:Y:S01]  /*0b50*/  LOP3.LUT R4, R13, 0x18, R2, 0xfe, !PT ;  /* 0x000000180d047812 */ /* 0x004fe200078efe02 */
[----:B------:R-:W-:-:S02]  /*0b60*/  IMAD R122, R10, 0x40, R130 ;  /* 0x000000400a7a7824 */ /* 0x000fc400078e0282 */
[C---:B------:R-:W-:Y:S01]  /*0b70*/  IMAD.HI.U32 R3, R9.reuse, R112, RZ ;  /* 0x0000007009037227 */ /* 0x040fe200078e00ff */
[----:B------:R-:W-:Y:S01]  /*0b80*/  IABS R110, R4 ;  /* 0x00000004006e7213 */ /* 0x000fe20000000000 */
[----:B------:R1:W-:Y:S01]  /*0b90*/  STL [R1+0x398], R4 ;  /* 0x0003980401007387 */ /* 0x0003e20000100800 */
[----:B------:R-:W-:Y:S01]  /*0ba0*/  IABS R248, R122 ;  /* 0x0000007a00f87213 */ /* 0x000fe20000000000 */
[----:B------:R-:W-:Y:S02]  /*0bb0*/  IMAD R117, R6, R11, R117 ;  /* 0x0000000b06757224 */ /* 0x000fe400078e0275 */
[----:B------:R-:W-:-:S04]  /*0bc0*/  IMAD.HI.U32 R11, R9, R114, RZ ;  /* 0x00000072090b7227 */ /* 0x000fc800078e00ff */
[----:B------:R-:W-:Y:S01]  /*0bd0*/  IMAD.MOV R3, RZ, RZ, -R3 ;  /* 0x000000ffff037224 */ /* 0x000fe200078e0a03 */
[----:B-1----:R-:W-:Y:S01]  /*0be0*/  LOP3.LUT R4, R13, 0x1c, R2, 0xfe, !PT ;  /* 0x0000001c0d047812 */ /* 0x002fe200078efe02 */
[----:B------:R-:W-:Y:S02]  /*0bf0*/  IMAD.MOV R11, RZ, RZ, -R11 ;  /* 0x000000ffff0b7224 */ /* 0x000fe400078e0a0b */
[----:B------:R-:W-:Y:S01]  /*0c00*/  IMAD R112, R6, R3, R112 ;  /* 0x0000000306707224 */ /* 0x000fe200078e0270 */
[----:B------:R-:W-:Y:S01]  /*0c10*/  IABS R109, R4 ;  /* 0x00000004006d7213 */ /* 0x000fe20000000000 */
[----:B------:R1:W-:Y:S01]  /*0c20*/  STL [R1+0x394], R4 ;  /* 0x0003940401007387 */ /* 0x0003e20000100800 */
[----:B------:R-:W-:-:S03]  /*0c30*/  IMAD.HI.U32 R3, R9, R110, RZ ;  /* 0x0000006e09037227 */ /* 0x000fc600078e00ff */
[----:B------:R-:W-:Y:S01]  /*0c40*/  STL [R1+0x390], R14 ;  /* 0x0003900e01007387 */ /* 0x000fe20000100800 */
[----:B------:R-:W-:-:S03]  /*0c50*/  IMAD.HI.U32 R8, R8, R248, RZ ;  /* 0x000000f808087227 */ /* 0x000fc600078e00ff */
[----:B------:R2:W-:Y:S01]  /*0c60*/  STL [R1+0x38c], R5 ;  /* 0x00038c0501007387 */ /* 0x0005e20000100800 */
[----:B------:R-:W-:Y:S01]  /*0c70*/  IMAD R114, R6, R11, R114 ;  /* 0x0000000b06727224 */ /* 0x000fe200078e0272 */
[----:B-1----:R-:W-:Y:S01]  /*0c80*/  LOP3.LUT R4, R13, 0x28, R2, 0xfe, !PT ;  /* 0x000000280d047812 */ /* 0x002fe200078efe02 */
[----:B------:R-:W-:Y:S02]  /*0c90*/  IMAD.MOV R11, RZ, RZ, -R3 ;  /* 0x000000ffff0b7224 */ /* 0x000fe400078e0a03 */
[----:B------:R-:W-:Y:S01]  /*0ca0*/  IMAD.MOV R8, RZ, RZ, -R8 ;  /* 0x000000ffff087224 */ /* 0x000fe200078e0a08 */
[----:B------:R-:W-:Y:S01]  /*0cb0*/  IABS R105, R4 ;  /* 0x0000000400697213 */ /* 0x000fe20000000000 */
[----:B------:R-:W-:Y:S01]  /*0cc0*/  IMAD.HI.U32 R3, R9, R109, RZ ;  /* 0x0000006d09037227 */ /* 0x000fe200078e00ff */
[----:B------:R1:W-:Y:S01]  /*0cd0*/  STL [R1+0x388], R4 ;  /* 0x0003880401007387 */ /* 0x0003e20000100800 */
[----:B--2---:R-:W-:Y:S02]  /*0ce0*/  LOP3.LUT R5, R13, 0x38, R2, 0xfe, !PT ;  /* 0x000000380d057812 */ /* 0x004fe400078efe02 */
[----:B------:R-:W-:-:S02]  /*0cf0*/  IMAD.HI.U32 R12, R9, R113, RZ ;  /* 0x00000071090c7227 */ /* 0x000fc400078e00ff */
[----:B------:R-:W-:Y:S02]  /*0d00*/  IABS R100, R5 ;  /* 0x0000000500647213 */ /* 0x000fe40000000000 */
[----:B------:R-:W-:Y:S02]  /*0d10*/  IMAD R248, R7, R8, R248 ;  /* 0x0000000807f87224 */ /* 0x000fe400078e02f8 */
[----:B------:R-:W-:Y:S01]  /*0d20*/  IMAD.MOV R14, RZ, RZ, -R3 ;  /* 0x000000ffff0e7224 */ /* 0x000fe200078e0a03 */
[----:B-1----:R-:W-:Y:S01]  /*0d30*/  LOP3.LUT R4, R13, 0x2c, R2, 0xfe, !PT ;  /* 0x0000002c0d047812 */ /* 0x002fe200078efe02 */
[----:B------:R-:W-:Y:S01]  /*0d40*/  IMAD.HI.U32 R3, R9, R105, RZ ;  /* 0x0000006909037227 */ /* 0x000fe200078e00ff */
[----:B------:R-:W-:Y:S02]  /*0d50*/  ISETP.GT.U32.AND P0, PT, R7, R248, PT ;  /* 0x000000f80700720c */ /* 0x000fe40003f04070 */
[----:B------:R-:W-:Y:S01]  /*0d60*/  IABS R104, R4 ;  /* 0x0000000400687213 */ /* 0x000fe20000000000 */
[----:B------:R-:W-:Y:S01]  /*0d70*/  IMAD.MOV R12, RZ, RZ, -R12 ;  /* 0x000000ffff0c7224 */ /* 0x000fe200078e0a0c */
[----:B------:R1:W-:Y:S01]  /*0d80*/  STL [R1+0x384], R4 ;  /* 0x0003840401007387 */ /* 0x0003e20000100800 */
[----:B------:R-:W-:-:S02]  /*0d90*/  IMAD R110, R6, R11, R110 ;  /* 0x0000000b066e7224 */ /* 0x000fc400078e026e */
[----:B------:R-:W-:-:S04]  /*0da0*/  IMAD.HI.U32 R11, R9, R108, RZ ;  /* 0x0000006c090b7227 */ /* 0x000fc800078e00ff */
[----:B------:R-:W-:Y:S02]  /*0db0*/  IMAD.MOV R3, RZ, RZ, -R3 ;  /* 0x000000ffff037224 */ /* 0x000fe400078e0a03 */
[----:B------:R-:W-:Y:S01]  /*0dc0*/  IMAD R113, R6, R12, R113 ;  /* 0x0000000c06717224 */ /* 0x000fe200078e0271 */
[----:B-1----:R-:W-:Y:S01]  /*0dd0*/  LOP3.LUT R4, R13, 0x30, R2, 0xfe, !PT ;  /* 0x000000300d047812 */ /* 0x002fe200078efe02 */
[----:B------:R-:W-:-:S03]  /*0de0*/  IMAD.HI.U32 R12, R9, R106, RZ ;  /* 0x0000006a090c7227 */ /* 0x000fc600078e00ff */
[----:B------:R-:W-:Y:S01]  /*0df0*/  IABS R102, R4 ;  /* 0x0000000400667213 */ /* 0x000fe20000000000 */
[----:B------:R-:W-:Y:S01]  /*0e00*/  IMAD.MOV R11, RZ, RZ, -R11 ;  /* 0x000000ffff0b7224 */ /* 0x000fe200078e0a0b */
[----:B------:R1:W-:Y:S01]  /*0e10*/  STL [R1+0x380], R4 ;  /* 0x0003800401007387 */ /* 0x0003e20000100800 */
[C---:B------:R-:W-:Y:S02]  /*0e20*/  IMAD R105, R6.reuse, R3, R105 ;  /* 0x0000000306697224 */ /* 0x040fe400078e0269 */
[----:B------:R-:W-:Y:S02]  /*0e30*/  IMAD R116, R6, R15, R116 ;  /* 0x0000000f06747224 */ /* 0x000fe400078e0274 */
[----:B------:R-:W-:-:S04]  /*0e40*/  IMAD.HI.U32 R3, R9, R104, RZ ;  /* 0x0000006809037227 */ /* 0x000fc800078e00ff */
[----:B------:R-:W-:Y:S01]  /*0e50*/  IMAD.MOV R15, RZ, RZ, -R12 ;  /* 0x000000ffff0f7224 */ /* 0x000fe200078e0a0c */
[C---:B-1----:R-:W-:Y:S01]  /*0e60*/  LOP3.LUT R4, R13.reuse, 0x3c, R2, 0xfe, !PT ;  /* 0x0000003c0d047812 */ /* 0x042fe200078efe02 */
[----:B------:R-:W-:Y:S01]  /*0e70*/  IMAD R108, R6, R11, R108 ;  /* 0x0000000b066c7224 */ /* 0x000fe200078e026c */
[----:B------:R-:W-:Y:S01]  /*0e80*/  LOP3.LUT R12, R13, 0x34, R2, 0xfe, !PT ;  /* 0x000000340d0c7812 */ /* 0x000fe200078efe02 */
[----:B------:R-:W-:Y:S01]  /*0e90*/  IMAD.MOV R11, RZ, RZ, -R3 ;  /* 0x000000ffff0b7224 */ /* 0x000fe200078e0a03 */
[----:B------:R-:W-:Y:S01]  /*0ea0*/  IABS R98, R4 ;  /* 0x0000000400627213 */ /* 0x000fe20000000000 */
[----:B------:R-:W-:Y:S01]  /*0eb0*/  IMAD.HI.U32 R3, R9, R102, RZ ;  /* 0x0000006609037227 */ /* 0x000fe200078e00ff */
[----:B------:R-:W-:Y:S01]  /*0ec0*/  IABS R101, R12 ;  /* 0x0000000c00657213 */ /* 0x000fe20000000000 */
[----:B------:R1:W-:Y:S02]  /*0ed0*/  STL [R1+0x37c], R12 ;  /* 0x00037c0c01007387 */ /* 0x0003e40000100800 */
[----:B------:R-:W-:-:S02]  /*0ee0*/  @!P0 IMAD.IADD R248, R248, 0x1, -R7 ;  /* 0x00000001f8f88824 */ /* 0x000fc400078e0a07 */
[----:B------:R-:W-:Y:S01]  /*0ef0*/  STL [R1+0x378], R5 ;  /* 0x0003780501007387 */ /* 0x000fe20000100800 */
[----:B------:R-:W-:Y:S02]  /*0f00*/  IMAD.MOV R13, RZ, RZ, -R3 ;  /* 0x000000ffff0d7224 */ /* 0x000fe400078e0a03 */
[----:B------:R-:W-:Y:S01]  /*0f10*/  IMAD R118, R6, R17, R118 ;  /* 0x0000001106767224 */ /* 0x000fe200078e0276 */
[----:B------:R2:W-:Y:S01]  /*0f20*/  STL [R1+0x374], R4 ;  /* 0x0003740401007387 */ /* 0x0005e20000100800 */
[----:B------:R-:W-:Y:S01]  /*0f30*/  IMAD.HI.U32 R3, R9, R98, RZ ;  /* 0x0000006209037227 */ /* 0x000fe200078e00ff */
[----:B------:R-:W-:-:S03]  /*0f40*/  ISETP.GT.U32.AND P3, PT, R7, R248, PT ;  /* 0x000000f80700720c */ /* 0x000fc60003f64070 */
[----:B-1----:R-:W-:Y:S01]  /*0f50*/  IMAD.HI.U32 R12, R9, R100, RZ ;  /* 0x00000064090c7227 */ /* 0x002fe200078e00ff */
[----:B------:R-:W-:-:S03]  /*0f60*/  ISETP.GT.U32.AND P2, PT, R6, R118, PT ;  /* 0x000000760600720c */ /* 0x000fc60003f44070 */
[----:B------:R-:W-:Y:S01]  /*0f70*/  IMAD R106, R6, R15, R106 ;  /* 0x0000000f066a7224 */ /* 0x000fe200078e026a */
[----:B--2---:R-:W-:Y:S01]  /*0f80*/  LOP3.LUT R4, R0, 0x1fc, RZ, 0xfc, !PT ;  /* 0x000001fc00047812 */ /* 0x004fe200078efcff */
[----:B------:R-:W-:Y:S01]  /*0f90*/  IMAD.MOV R15, RZ, RZ, -R12 ;  /* 0x000000ffff0f7224 */ /* 0x000fe200078e0a0c */
[C---:B------:R-:W-:Y:S01]  /*0fa0*/  ISETP.GT.U32.AND P4, PT, R6.reuse, R117, PT ;  /* 0x000000750600720c */ /* 0x040fe20003f84070 */
[----:B------:R-:W-:Y:S01]  /*0fb0*/  IMAD.MOV R3, RZ, RZ, -R3 ;  /* 0x000000ffff037224 */ /* 0x000fe200078e0a03 */
[----:B------:R-:W-:Y:S01]  /*0fc0*/  IABS R12, R4 ;  /* 0x00000004000c7213 */ /* 0x000fe20000000000 */
[C---:B------:R-:W-:Y:S01]  /*0fd0*/  IMAD R109, R6.reuse, R14, R109 ;  /* 0x0000000e066d7224 */ /* 0x040fe200078e026d */
[C---:B------:R-:W-:Y:S01]  /*0fe0*/  ISETP.GT.U32.AND P0, PT, R6.reuse, R116, PT ;  /* 0x000000740600720c */ /* 0x040fe20003f04070 */
[C---:B------:R-:W-:Y:S01]  /*0ff0*/  IMAD R98, R6.reuse, R3, R98 ;  /* 0x0000000306627224 */ /* 0x040fe200078e0262 */
[C---:B------:R-:W-:Y:S01]  /*1000*/  ISETP.GT.U32.AND P1, PT, R6.reuse, R114, PT ;  /* 0x000000720600720c */ /* 0x040fe20003f24070 */
[----:B------:R-:W-:Y:S01]  /*1010*/  IMAD.HI.U32 R3, R9, R12, RZ ;  /* 0x0000000c09037227 */ /* 0x000fe200078e00ff */
[----:B------:R-:W-:Y:S01]  /*1020*/  ISETP.GT.U32.AND P5, PT, R6, R112, PT ;  /* 0x000000700600720c */ /* 0x000fe20003fa4070 */
[----:B------:R1:W-:Y:S01]  /*1030*/  STL [R1+0x3a4], R4 ;  /* 0x0003a40401007387 */ /* 0x0003e20000100800 */
[----:B------:R-:W-:Y:S01]  /*1040*/  LOP3.LUT R5, R0, 0x48, RZ, 0xfc, !PT ;  /* 0x0000004800057812 */ /* 0x000fe200078efcff */
[----:B------:R-:W-:-:S02]  /*1050*/  IMAD.MOV R3, RZ, RZ, -R3 ;  /* 0x000000ffff037224 */ /* 0x000fc400078e0a03 */
[----:B------:R-:W-:Y:S01]  /*1060*/  @!P3 IMAD.IADD R248, R248, 0x1, -R7 ;  /* 0x00000001f8f8b824 */ /* 0x000fe200078e0a07 */
[C---:B------:R-:W-:Y:S01]  /*1070*/  ISETP.GT.U32.AND P3, PT, R6.reuse, R113, PT ;  /* 0x000000710600720c */ /* 0x040fe20003f64070 */
[----:B------:R-:W-:Y:S01]  /*1080*/  IMAD R3, R6, R3, R12 ;  /* 0x0000000306037224 */ /* 0x000fe200078e020c */
[----:B------:R-:W-:Y:S01]  /*1090*/  IABS R94, R5 ;  /* 0x00000005005e7213 */ /* 0x000fe20000000000 */
[--C-:B------:R-:W-:Y:S01]  /*10a0*/  @!P2 IMAD.IADD R118, R118, 0x1, -R6.reuse ;  /* 0x000000017676a824 */ /* 0x100fe200078e0a06 */
[C---:B------:R-:W-:Y:S01]  /*10b0*/  ISETP.GT.U32.AND P2, PT, R6.reuse, R109, PT ;  /* 0x0000006d0600720c */ /* 0x040fe20003f44070 */
[--C-:B------:R-:W-:Y:S01]  /*10c0*/  @!P4 IMAD.IADD R117, R117, 0x1, -R6.reuse ;  /* 0x000000017575c824 */ /* 0x100fe200078e0a06 */
[----:B------:R-:W-:Y:S01]  /*10d0*/  ISETP.GT.U32.AND P4, PT, R6, R108, PT ;  /* 0x0000006c0600720c */ /* 0x000fe20003f84070 */
[----:B------:R-:W-:Y:S01]  /*10e0*/  @!P0 IMAD.IADD R116, R116, 0x1, -R6 ;  /* 0x0000000174748824 */ /* 0x000fe200078e0a06 */
[C---:B------:R-:W-:Y:S01]  /*10f0*/  ISETP.GT.U32.AND P6, PT, R6.reuse, R3, PT ;  /* 0x000000030600720c */ /* 0x040fe20003fc4070 */
[C---:B------:R-:W-:Y:S01]  /*1100*/  IMAD R104, R6.reuse, R11, R104 ;  /* 0x0000000b06687224 */ /* 0x040fe200078e0268 */
[----:B------:R-:W-:Y:S01]  /*1110*/  ISETP.GT.U32.AND P0, PT, R6, R106, PT ;  /* 0x0000006a0600720c */ /* 0x000fe20003f04070 */
[--C-:B------:R-:W-:Y:S01]  /*1120*/  @!P1 IMAD.IADD R114, R114, 0x1, -R6.reuse ;  /* 0x0000000172729824 */ /* 0x100fe200078e0a06 */
[----:B-1----:R-:W-:Y:S01]  /*1130*/  LOP3.LUT R4, R0, 0x40, RZ, 0xfc, !PT ;  /* 0x0000004000047812 */ /* 0x002fe200078efcff */
[--C-:B------:R-:W-:Y:S01]  /*1140*/  @!P3 IMAD.IADD R113, R113, 0x1, -R6.reuse ;  /* 0x000000017171b824 */ /* 0x100fe200078e0a06 */
[C---:B------:R-:W-:Y:S01]  /*1150*/  ISETP.GT.U32.AND P3, PT, R6.reuse, R104, PT ;  /* 0x000000680600720c */ /* 0x040fe20003f64070 */
[----:B------:R-:W-:Y:S01]  /*1160*/  IMAD.HI.U32 R11, R9, R101, RZ ;  /* 0x00000065090b7227 */ /* 0x000fe200078e00ff */
[C---:B------:R-:W-:Y:S01]  /*1170*/  ISETP.GT.U32.AND P1, PT, R6.reuse, R105, PT ;  /* 0x000000690600720c */ /* 0x040fe20003f24070 */
[----:B------:R1:W-:Y:S01]  /*1180*/  STL [R1+0x3a8], R4 ;  /* 0x0003a80401007387 */ /* 0x0003e20000100800 */
[----:B------:R-:W-:Y:S01]  /*1190*/  IABS R97, R4 ;  /* 0x0000000400617213 */ /* 0x000fe20000000000 */
[--C-:B------:R-:W-:Y:S01]  /*11a0*/  @!P2 IMAD.IADD R109, R109, 0x1, -R6.reuse ;  /* 0x000000016d6da824 */ /* 0x100fe200078e0a06 */
[----:B------:R-:W-:Y:S01]  /*11b0*/  ISETP.GT.U32.AND P2, PT, R6, R117, PT ;  /* 0x000000750600720c */ /* 0x000fe20003f44070 */
[----:B------:R-:W-:Y:S01]  /*11c0*/  @!P4 IMAD.IADD R108, R108, 0x1, -R6 ;  /* 0x000000016c6cc824 */ /* 0x000fe200078e0a06 */
[C---:B------:R-:W-:Y:S01]  /*11d0*/  ISETP.GT.U32.AND P4, PT, R6.reuse, R116, PT ;  /* 0x000000740600720c */ /* 0x040fe20003f84070 */
[----:B------:R-:W-:Y:S01]  /*11e0*/  IMAD R102, R6, R13, R102 ;  /* 0x0000000d06667224 */ /* 0x000fe200078e0266 */
[----:B------:R-:W-:Y:S01]  /*11f0*/  LOP3.LUT R13, R0, 0x44, RZ, 0xfc, !PT ;  /* 0x00000044000d7812 */ /* 0x000fe200078efcff */
[--C-:B------:R-:W-:Y:S01]  /*1200*/  @!P6 IMAD.IADD R3, R3, 0x1, -R6.reuse ;  /* 0x000000010303e824 */ /* 0x100fe200078e0a06 */
[----:B------:R-:W-:Y:S01]  /*1210*/  ISETP.GT.U32.AND P6, PT, R6, R110, PT ;  /* 0x0000006e0600720c */ /* 0x000fe20003fc4070 */
[--C-:B------:R-:W-:Y:S01]  /*1220*/  @!P0 IMAD.IADD R106, R106, 0x1, -R6.reuse ;  /* 0x000000016a6a8824 */ /* 0x100fe200078e0a06 */
[----:B------:R-:W-:Y:S01]  /*1230*/  ISETP.GT.U32.AND P0, PT, R6, R114, PT ;  /* 0x000000720600720c */ /* 0x000fe20003f04070 */
[----:B------:R-:W-:Y:S01]  /*1240*/  IMAD.MOV R11, RZ, RZ, -R11 ;  /* 0x000000ffff0b7224 */ /* 0x000fe200078e0a0b */
[----:B-1----:R-:W-:Y:S01]  /*1250*/  LOP3.LUT R4, R0, 0x4c, RZ, 0xfc, !PT ;  /* 0x0000004c00047812 */ /* 0x002fe200078efcff */
[----:B------:R-:W-:Y:S01]  /*1260*/  @!P5 IMAD.IADD R112, R112, 0x1, -R6 ;  /* 0x000000017070d824 */ /* 0x000fe200078e0a06 */
[C---:B------:R-:W-:Y:S01]  /*1270*/  ISETP.GT.U32.AND P5, PT, R6.reuse, R102, PT ;  /* 0x000000660600720c */ /* 0x040fe20003fa4070 */
[----:B------:R-:W-:Y:S01]  /*1280*/  IMAD R101, R6, R11, R101 ;  /* 0x0000000b06657224 */ /* 0x000fe200078e0265 */
[----:B------:R-:W-:Y:S01]  /*1290*/  IABS R93, R4 ;  /* 0x00000004005d7213 */ /* 0x000fe20000000000 */
[----:B------:R-:W-:Y:S01]  /*12a0*/  IMAD.HI.U32 R11, R9, R97, RZ ;  /* 0x00000061090b7227 */ /* 0x000fe200078e00ff */
[----:B------:R-:W-:Y:S01]  /*12b0*/  STL [R1+0x444], R13 ;  /* 0x0004440d01007387 */ /* 0x000fe20000100800 */
[----:B------:R-:W-:-:S02]  /*12c0*/  IABS R96, R13 ;  /* 0x0000000d00607213 */ /* 0x000fc40000000000 */
[--C-:B------:R-:W-:Y:S01]  /*12d0*/  @!P3 IMAD.IADD R104, R104, 0x1, -R6.reuse ;  /* 0x000000016868b824 */ /* 0x100fe200078e0a06 */
[C---:B------:R-:W-:Y:S01]  /*12e0*/  ISETP.GT.U32.AND P3, PT, R6.reuse, R112, PT ;  /* 0x000000700600720c */ /* 0x040fe20003f64070 */
[----:B------:R-:W-:Y:S01]  /*12f0*/  STL [R1+0x440], R5 ;  /* 0x0004400501007387 */ /* 0x000fe20000100800 */
[--C-:B------:R-:W-:Y:S01]  /*1300*/  @!P1 IMAD.IADD R105, R105, 0x1, -R6.reuse ;  /* 0x0000000169699824 */ /* 0x100fe200078e0a06 */
[C---:B------:R-:W-:Y:S01]  /*1310*/  ISETP.GT.U32.AND P1, PT, R6.reuse, R113, PT ;  /* 0x000000710600720c */ /* 0x040fe20003f24070 */
[----:B------:R-:W-:Y:S01]  /*1320*/  @!P2 IMAD.IADD R117, R117, 0x1, -R6 ;  /* 0x000000017575a824 */ /* 0x000fe200078e0a06 */
[----:B------:R1:W-:Y:S01]  /*1330*/  STL [R1+0x43c], R4 ;  /* 0x00043c0401007387 */ /* 0x0003e20000100800 */
[----:B------:R-:W-:Y:S01]  /*1340*/  IMAD.MOV R14, RZ, RZ, -R11 ;  /* 0x000000ffff0e7224 */ /* 0x000fe200078e0a0b */
[----:B------:R-:W-:Y:S01]  /*1350*/  ISETP.GT.U32.AND P2, PT, R6, R109, PT ;  /* 0x0000006d0600720c */ /* 0x000fe20003f44070 */
[----:B------:R-:W-:-:S04]  /*1360*/  IMAD.HI.U32 R11, R9, R93, RZ ;  /* 0x0000005d090b7227 */ /* 0x000fc800078e00ff */
[--C-:B------:R-:W-:Y:S01]  /*1370*/  @!P4 IMAD.IADD R116, R116, 0x1, -R6.reuse ;  /* 0x000000017474c824 */ /* 0x100fe200078e0a06 */
[----:B------:R-:W-:Y:S01]  /*1380*/  ISETP.GT.U32.AND P4, PT, R6, R108, PT ;  /* 0x0000006c0600720c */ /* 0x000fe20003f84070 */
[--C-:B------:R-:W-:Y:S01]  /*1390*/  @!P6 IMAD.IADD R110, R110, 0x1, -R6.reuse ;  /* 0x000000016e6ee824 */ /* 0x100fe200078e0a06 */
[----:B-1----:R-:W-:Y:S01]  /*13a0*/  LOP3.LUT R4, R0, 0x50, RZ, 0xfc, !PT ;  /* 0x0000005000047812 */ /* 0x002fe200078efcff */
[----:B------:R-:W-:Y:S01]  /*13b0*/  @!P0 IMAD.IADD R114, R114, 0x1, -R6 ;  /* 0x0000000172728824 */ /* 0x000fe200078e0a06 */
[----:B------:R-:W-:Y:S01]  /*13c0*/  ISETP.GT.U32.AND P0, PT, R6, R106, PT ;  /* 0x0000006a0600720c */ /* 0x000fe20003f04070 */
[----:B------:R-:W-:Y:S01]  /*13d0*/  IMAD.HI.U32 R13, R9, R94, RZ ;  /* 0x0000005e090d7227 */ /* 0x000fe200078e00ff */
[----:B------:R-:W-:Y:S01]  /*13e0*/  IABS R92, R4 ;  /* 0x00000004005c7213 */ /* 0x000fe20000000000 */
[----:B------:R-:W-:Y:S01]  /*13f0*/  STL [R1+0x438], R4 ;  /* 0x0004380401007387 */ /* 0x000fe20000100800 */
[----:B------:R-:W-:Y:S01]  /*1400*/  LOP3.LUT R5, R0, 0x54, RZ, 0xfc, !PT ;  /* 0x0000005400057812 */ /* 0x000fe200078efcff */
[----:B------:R-:W-:-:S02]  /*1410*/  IMAD.MOV R11, RZ, RZ, -R11 ;  /* 0x000000ffff0b7224 */ /* 0x000fc400078e0a0b */
[----:B------:R-:W-:Y:S01]  /*1420*/  @!P5 IMAD.IADD R102, R102, 0x1, -R6 ;  /* 0x000000016666d824 */ /* 0x000fe200078e0a06 */
[C---:B------:R-:W-:Y:S01]  /*1430*/  ISETP.GT.U32.AND P5, PT, R6.reuse, R110, PT ;  /* 0x0000006e0600720c */ /* 0x040fe20003fa4070 */
[----:B------:R-:W-:Y:S01]  /*1440*/  IMAD R100, R6, R15, R100 ;  /* 0x0000000f06647224 */ /* 0x000fe200078e0264 */
[C---:B------:R-:W-:Y:S01]  /*1450*/  LOP3.LUT R252, R0.reuse, 0x58, RZ, 0xfc, !PT ;  /* 0x0000005800fc7812 */ /* 0x040fe200078efcff */
[----:B------:R-:W-:Y:S01]  /*1460*/  IMAD.MOV R13, RZ, RZ, -R13 ;  /* 0x000000ffff0d7224 */ /* 0x000fe200078e0a0d */
[----:B------:R-:W-:Y:S01]  /*1470*/  LOP3.LUT R251, R0, 0x5c, RZ, 0xfc, !PT ;  /* 0x0000005c00fb7812 */ /* 0x000fe200078efcff */
[C---:B------:R-:W-:Y:S01]  /*1480*/  IMAD R93, R6.reuse, R11, R93 ;  /* 0x0000000b065d7224 */ /* 0x040fe200078e025d */
[----:B------:R-:W-:Y:S01]  /*1490*/  IABS R90, R5 ;  /* 0x00000005005a7213 */ /* 0x000fe20000000000 */
[C---:B------:R-:W-:Y:S01]  /*14a0*/  IMAD.HI.U32 R12, R9.reuse, R96, RZ ;  /* 0x00000060090c7227 */ /* 0x040fe200078e00ff */
[----:B------:R-:W-:Y:S01]  /*14b0*/  ISETP.GT.U32.AND P6, PT, R6, R118, PT ;  /* 0x000000760600720c */ /* 0x000fe20003fc4070 */
[----:B------:R1:W-:Y:S02]  /*14c0*/  STL [R1+0x5d4], R4 ;  /* 0x0005d40401007387 */ /* 0x0003e40000100800 */
[----:B------:R-:W-:Y:S01]  /*14d0*/  IMAD.HI.U32 R11, R9, R92, RZ ;  /* 0x0000005c090b7227 */ /* 0x000fe200078e00ff */
[----:B------:R-:W-:-:S03]  /*14e0*/  LOP3.LUT R250, R0, 0x60, RZ, 0xfc, !PT ;  /* 0x0000006000fa7812 */ /* 0x000fc600078efcff */
[----:B------:R-:W-:Y:S01]  /*14f0*/  @!P3 IMAD.IADD R112, R112, 0x1, -R6 ;  /* 0x000000017070b824 */ /* 0x000fe200078e0a06 */
[C---:B------:R-:W-:Y:S01]  /*1500*/  ISETP.GT.U32.AND P3, PT, R6.reuse, R102, PT ;  /* 0x000000660600720c */ /* 0x040fe20003f64070 */
[C---:B------:R-:W-:Y:S01]  /*1510*/  IMAD R97, R6.reuse, R14, R97 ;  /* 0x0000000e06617224 */ /* 0x040fe200078e0261 */
[----:B------:R-:W-:Y:S01]  /*1520*/  IABS R89, R252 ;  /* 0x000000fc00597213 */ /* 0x000fe20000000000 */
[C---:B------:R-:W-:Y:S01]  /*1530*/  IMAD R94, R6.reuse, R13, R94 ;  /* 0x0000000d065e7224 */ /* 0x040fe200078e025e */
[----:B------:R-:W-:Y:S01]  /*1540*/  IABS R88, R251 ;  /* 0x000000fb00587213 */ /* 0x000fe20000000000 */
[--C-:B------:R-:W-:Y:S01]  /*1550*/  @!P1 IMAD.IADD R113, R113, 0x1, -R6.reuse ;  /* 0x0000000171719824 */ /* 0x100fe200078e0a06 */
[C---:B------:R-:W-:Y:S01]  /*1560*/  ISETP.GT.U32.AND P1, PT, R6.reuse, R105, PT ;  /* 0x000000690600720c */ /* 0x040fe20003f24070 */
[----:B------:R-:W-:Y:S01]  /*1570*/  @!P2 IMAD.IADD R109, R109, 0x1, -R6 ;  /* 0x000000016d6da824 */ /* 0x000fe200078e0a06 */
[----:B------:R-:W-:Y:S01]  /*1580*/  ISETP.GT.U32.AND P2, PT, R6, R100, PT ;  /* 0x000000640600720c */ /* 0x000fe20003f44070 */
[----:B------:R-:W-:Y:S01]  /*1590*/  IMAD.MOV R15, RZ, RZ, -R12 ;  /* 0x000000ffff0f7224 */ /* 0x000fe200078e0a0c */
[C---:B------:R-:W-:Y:S01]  /*15a0*/  LOP3.LUT R249, R0.reuse, 0x64, RZ, 0xfc, !PT ;  /* 0x0000006400f97812 */ /* 0x040fe200078efcff */
[----:B------:R-:W-:Y:S01]  /*15b0*/  IMAD.MOV R13, RZ, RZ, -R11 ;  /* 0x000000ffff0d7224 */ /* 0x000fe200078e0a0b */
[----:B------:R-:W-:Y:S01]  /*15c0*/  IABS R86, R250 ;  /* 0x000000fa00567213 */ /* 0x000fe20000000000 */
[C---:B------:R-:W-:Y:S01]  /*15d0*/  IMAD.HI.U32 R11, R9.reuse, R90, RZ ;  /* 0x0000005a090b7227 */ /* 0x040fe200078e00ff */
[----:B------:R-:W-:Y:S01]  /*15e0*/  LOP3.LUT R247, R0, 0x68, RZ, 0xfc, !PT ;  /* 0x0000006800f77812 */ /* 0x000fe200078efcff */
[----:B-1----:R-:W2:Y:S02]  /*15f0*/  LDL R4, [R1+0x39c] ;  /* 0x00039c0001047983 */ /* 0x002ea40000100800 */
[----:B------:R-:W-:Y:S01]  /*1600*/  @!P4 IMAD.IADD R108, R108, 0x1, -R6 ;  /* 0x000000016c6cc824 */ /* 0x000fe200078e0a06 */
[----:B------:R-:W-:Y:S01]  /*1610*/  ISETP.GT.U32.AND P4, PT, R6, R98, PT ;  /* 0x000000620600720c */ /* 0x000fe20003f84070 */
[----:B------:R-:W-:-:S04]  /*1620*/  IMAD.HI.U32 R12, R9, R89, RZ ;  /* 0x00000059090c7227 */ /* 0x000fc800078e00ff */
[----:B------:R-:W-:Y:S01]  /*1630*/  @!P0 IMAD.IADD R106, R106, 0x1, -R6 ;  /* 0x000000016a6a8824 */ /* 0x000fe200078e0a06 */
[C---:B------:R-:W-:Y:S01]  /*1640*/  ISETP.GT.U32.AND P0, PT, R6.reuse, R97, PT ;  /* 0x000000610600720c */ /* 0x040fe20003f04070 */
[C---:B------:R-:W-:Y:S02]  /*1650*/  IMAD R96, R6.reuse, R15, R96 ;  /* 0x0000000f06607224 */ /* 0x040fe400078e0260 */
[----:B------:R-:W-:Y:S02]  /*1660*/  IMAD R92, R6, R13, R92 ;  /* 0x0000000d065c7224 */ /* 0x000fe400078e025c */
[--C-:B------:R-:W-:Y:S02]  /*1670*/  @!P5 IMAD.IADD R110, R110, 0x1, -R6.reuse ;  /* 0x000000016e6ed824 */ /* 0x100fe400078e0a06 */
[----:B------:R-:W-:Y:S01]  /*1680*/  @!P6 IMAD.IADD R118, R118, 0x1, -R6 ;  /* 0x000000017676e824 */ /* 0x000fe200078e0a06 */
[----:B------:R-:W-:Y:S01]  /*1690*/  IABS R85, R249 ;  /* 0x000000f900557213 */ /* 0x000fe20000000000 */
[----:B------:R-:W-:Y:S01]  /*16a0*/  IMAD.HI.U32 R13, R9, R88, RZ ;  /* 0x00000058090d7227 */ /* 0x000fe200078e00ff */
[----:B------:R-:W-:Y:S01]  /*16b0*/  ISETP.GT.U32.AND P5, PT, R6, R101, PT ;  /* 0x000000650600720c */ /* 0x000fe20003fa4070 */
[----:B------:R-:W-:Y:S02]  /*16c0*/  STL [R1+0x434], R5 ;  /* 0x0004340501007387 */ /* 0x000fe40000100800 */
[----:B------:R-:W-:-:S02]  /*16d0*/  IMAD.MOV R15, RZ, RZ, -R11 ;  /* 0x000000ffff0f7224 */ /* 0x000fc400078e0a0b */
[----:B------:R-:W-:Y:S01]  /*16e0*/  IMAD.HI.U32 R11, R9, R86, RZ ;  /* 0x00000056090b7227 */ /* 0x000fe200078e00ff */
[C---:B------:R-:W-:Y:S01]  /*16f0*/  ISETP.GT.U32.AND P6, PT, R6.reuse, R104, PT ;  /* 0x000000680600720c */ /* 0x040fe20003fc4070 */
[----:B------:R1:W-:Y:S02]  /*1700*/  STL [R1+0x5d8], R5 ;  /* 0x0005d80501007387 */ /* 0x0003e40000100800 */
[----:B------:R-:W-:Y:S02]  /*1710*/  IMAD.MOV R12, RZ, RZ, -R12 ;  /* 0x000000ffff0c7224 */ /* 0x000fe400078e0a0c */
[----:B------:R-:W-:Y:S02]  /*1720*/  IMAD.MOV R13, RZ, RZ, -R13 ;  /* 0x000000ffff0d7224 */ /* 0x000fe400078e0a0d */
[----:B------:R-:W-:Y:S02]  /*1730*/  IMAD R90, R6, R15, R90 ;  /* 0x0000000f065a7224 */ /* 0x000fe400078e025a */
[----:B------:R-:W-:Y:S01]  /*1740*/  @!P3 IMAD.IADD R102, R102, 0x1, -R6 ;  /* 0x000000016666b824 */ /* 0x000fe200078e0a06 */
[----:B------:R-:W-:Y:S01]  /*1750*/  ISETP.GT.U32.AND P3, PT, R6, R93, PT ;  /* 0x0000005d0600720c */ /* 0x000fe20003f64070 */
[----:B------:R-:W-:-:S02]  /*1760*/  IMAD.MOV R11, RZ, RZ, -R11 ;  /* 0x000000ffff0b7224 */ /* 0x000fc400078e0a0b */
[--C-:B------:R-:W-:Y:S02]  /*1770*/  @!P1 IMAD.IADD R105, R105, 0x1, -R6.reuse ;  /* 0x0000000169699824 */ /* 0x100fe400078e0a06 */
[----:B------:R-:W-:Y:S01]  /*1780*/  @!P2 IMAD.IADD R100, R100, 0x1, -R6 ;  /* 0x000000016464a824 */ /* 0x000fe200078e0a06 */
[----:B------:R-:W-:Y:S01]  /*1790*/  IABS R84, R247 ;  /* 0x000000f700547213 */ /* 0x000fe20000000000 */
[C---:B------:R-:W-:Y:S01]  /*17a0*/  IMAD R89, R6.reuse, R12, R89 ;  /* 0x0000000c06597224 */ /* 0x040fe200078e0259 */
[C---:B------:R-:W-:Y:S01]  /*17b0*/  ISETP.GT.U32.AND P1, PT, R6.reuse, R96, PT ;  /* 0x000000600600720c */ /* 0x040fe20003f24070 */
[C---:B------:R-:W-:Y:S01]  /*17c0*/  IMAD R88, R6.reuse, R13, R88 ;  /* 0x0000000d06587224 */ /* 0x040fe200078e0258 */
[C---:B------:R-:W-:Y:S01]  /*17d0*/  ISETP.GT.U32.AND P2, PT, R6.reuse, R90, PT ;  /* 0x0000005a0600720c */ /* 0x040fe20003f44070 */
[----:B------:R-:W-:Y:S01]  /*17e0*/  IMAD R86, R6, R11, R86 ;  /* 0x0000000b06567224 */ /* 0x000fe200078e0256 */
[----:B------:R-:W-:Y:S01]  /*17f0*/  LOP3.LUT R244, R0, 0x74, RZ, 0xfc, !PT ;  /* 0x0000007400f47812 */ /* 0x000fe200078efcff */
[----:B------:R-:W-:Y:S01]  /*1800*/  @!P4 IMAD.IADD R98, R98, 0x1, -R6 ;  /* 0x000000016262c824 */ /* 0x000fe200078e0a06 */
[----:B------:R-:W-:Y:S01]  /*1810*/  ISETP.GT.U32.AND P4, PT, R6, R89, PT ;  /* 0x000000590600720c */ /* 0x000fe20003f84070 */
[----:B------:R-:W-:-:S04]  /*1820*/  IMAD.HI.U32 R11, R9, R85, RZ ;  /* 0x00000055090b7227 */ /* 0x000fc800078e00ff */
[--C-:B------:R-:W-:Y:S01]  /*1830*/  @!P0 IMAD.IADD R97, R97, 0x1, -R6.reuse ;  /* 0x0000000161618824 */ /* 0x100fe200078e0a06 */
[----:B------:R-:W-:Y:S01]  /*1840*/  ISETP.GT.U32.AND P0, PT, R6, R88, PT ;  /* 0x000000580600720c */ /* 0x000fe20003f04070 */
[----:B------:R-:W-:Y:S01]  /*1850*/  IMAD.MOV R12, RZ, RZ, -R11 ;  /* 0x000000ffff0c7224 */ /* 0x000fe200078e0a0b */
[----:B------:R-:W-:Y:S01]  /*1860*/  LOP3.LUT R245, R0, 0x70, RZ, 0xfc, !PT ;  /* 0x0000007000f57812 */ /* 0x000fe200078efcff */
[--C-:B------:R-:W-:Y:S01]  /*1870*/  @!P5 IMAD.IADD R101, R101, 0x1, -R6.reuse ;  /* 0x000000016565d824 */ /* 0x100fe200078e0a06 */
[----:B------:R-:W-:Y:S01]  /*1880*/  IABS R80, R244 ;  /* 0x000000f400507213 */ /* 0x000fe20000000000 */
[----:B------:R-:W-:Y:S01]  /*1890*/  IMAD.HI.U32 R11, R9, R84, RZ ;  /* 0x00000054090b7227 */ /* 0x000fe200078e00ff */
[----:B------:R-:W-:Y:S01]  /*18a0*/  ISETP.GT.U32.AND P5, PT, R6, R92, PT ;  /* 0x0000005c0600720c */ /* 0x000fe20003fa4070 */
[----:B-1----:R-:W3:Y:S02]  /*18b0*/  LDL R5, [R1+0x3a0] ;  /* 0x0003a00001057983 */ /* 0x002ee40000100800 */
[--C-:B------:R-:W-:Y:S01]  /*18c0*/  @!P6 IMAD.IADD R104, R104, 0x1, -R6.reuse ;  /* 0x000000016868e824 */ /* 0x100fe200078e0a06 */
[C---:B------:R-:W-:Y:S01]  /*18d0*/  ISETP.GT.U32.AND P6, PT, R6.reuse, R94, PT ;  /* 0x0000005e0600720c */ /* 0x040fe20003fc4070 */
[--C-:B------:R-:W-:Y:S01]  /*18e0*/  @!P3 IMAD.IADD R93, R93, 0x1, -R6.reuse ;  /* 0x000000015d5db824 */ /* 0x100fe200078e0a06 */
[----:B------:R-:W-:Y:S01]  /*18f0*/  IABS R81, R245 ;  /* 0x000000f500517213 */ /* 0x000fe20000000000 */
[----:B------:R-:W-:Y:S01]  /*1900*/  IMAD.MOV R15, RZ, RZ, -R11 ;  /* 0x000000ffff0f7224 */ /* 0x000fe200078e0a0b */
[----:B------:R-:W-:Y:S01]  /*1910*/  ISETP.GT.U32.AND P3, PT, R6, R100, PT ;  /* 0x000000640600720c */ /* 0x000fe20003f64070 */
[----:B------:R-:W-:Y:S01]  /*1920*/  IMAD.HI.U32 R11, R9, R80, RZ ;  /* 0x00000050090b7227 */ /* 0x000fe200078e00ff */
[----:B------:R-:W-:Y:S01]  /*1930*/  LOP3.LUT R243, R0, 0x78, RZ, 0xfc, !PT ;  /* 0x0000007800f37812 */ /* 0x000fe200078efcff */
[----:B------:R-:W-:Y:S02]  /*1940*/  STL [R1+0x430], R252 ;  /* 0x000430fc01007387 */ /* 0x000fe40000100800 */
[--C-:B------:R-:W-:Y:S01]  /*1950*/  @!P1 IMAD.IADD R96, R96, 0x1, -R6.reuse ;  /* 0x0000000160609824 */ /* 0x100fe200078e0a06 */
[----:B------:R-:W-:Y:S01]  /*1960*/  ISETP.GT.U32.AND P1, PT, R6, R86, PT ;  /* 0x000000560600720c */ /* 0x000fe20003f24070 */
[--C-:B------:R-:W-:Y:S01]  /*1970*/  @!P2 IMAD.IADD R90, R90, 0x1, -R6.reuse ;  /* 0x000000015a5aa824 */ /* 0x100fe200078e0a06 */
[C---:B------:R-:W-:Y:S01]  /*1980*/  ISETP.GT.U32.AND P2, PT, R6.reuse, R3, PT ;  /* 0x000000030600720c */ /* 0x040fe20003f44070 */
[----:B------:R-:W-:Y:S01]  /*1990*/  @!P4 IMAD.IADD R89, R89, 0x1, -R6 ;  /* 0x000000015959c824 */ /* 0x000fe200078e0a06 */
[----:B------:R-:W-:Y:S01]  /*19a0*/  IABS R78, R243 ;  /* 0x000000f3004e7213 */ /* 0x000fe20000000000 */
[----:B------:R-:W-:Y:S01]  /*19b0*/  IMAD.HI.U32 R13, R9, R81, RZ ;  /* 0x00000051090d7227 */ /* 0x000fe200078e00ff */
[----:B------:R-:W-:Y:S01]  /*19c0*/  ISETP.GT.U32.AND P4, PT, R6, R97, PT ;  /* 0x000000610600720c */ /* 0x000fe20003f84070 */
[----:B------:R-:W-:Y:S01]  /*19d0*/  STL [R1+0x42c], R251 ;  /* 0x00042cfb01007387 */ /* 0x000fe20000100800 */
[----:B------:R-:W-:Y:S01]  /*19e0*/  LOP3.LUT R242, R0, 0x7c, RZ, 0xfc, !PT ;  /* 0x0000007c00f27812 */ /* 0x000fe200078efcff */
[----:B------:R-:W-:-:S02]  /*19f0*/  IMAD.MOV R11, RZ, RZ, -R11 ;  /* 0x000000ffff0b7224 */ /* 0x000fc400078e0a0b */
[----:B------:R-:W-:Y:S01]  /*1a00*/  @!P0 IMAD.IADD R88, R88, 0x1, -R6 ;  /* 0x0000000158588824 */ /* 0x000fe200078e0a06 */
[C---:B------:R-:W-:Y:S01]  /*1a10*/  ISETP.GT.U32.AND P0, PT, R6.reuse, R96, PT ;  /* 0x000000600600720c */ /* 0x040fe20003f04070 */
[----:B------:R-:W-:Y:S01]  /*1a20*/  IMAD.MOV R13, RZ, RZ, -R13 ;  /* 0x000000ffff0d7224 */ /* 0x000fe200078e0a0d */
[----:B------:R-:W-:Y:S01]  /*1a30*/  IABS R77, R242 ;  /* 0x000000f2004d7213 */ /* 0x000fe20000000000 */
[----:B------:R-:W-:Y:S01]  /*1a40*/  IMAD R80, R6, R11, R80 ;  /* 0x0000000b06507224 */ /* 0x000fe200078e0250 */
[----:B------:R-:W-:Y:S01]  /*1a50*/  LOP3.LUT R239, R0, 0x88, RZ, 0xfc, !PT ;  /* 0x0000008800ef7812 */ /* 0x000fe200078efcff */
[--C-:B------:R-:W-:Y:S01]  /*1a60*/  @!P5 IMAD.IADD R92, R92, 0x1, -R6.reuse ;  /* 0x000000015c5cd824 */ /* 0x100fe200078e0a06 */
[----:B------:R-:W-:Y:S01]  /*1a70*/  ISETP.GT.U32.AND P5, PT, R6, R98, PT ;  /* 0x000000620600720c */ /* 0x000fe20003fa4070 */
[----:B------:R-:W-:Y:S01]  /*1a80*/  IMAD.HI.U32 R11, R9, R78, RZ ;  /* 0x0000004e090b7227 */ /* 0x000fe200078e00ff */
[----:B------:R-:W-:Y:S01]  /*1a90*/  LOP3.LUT R246, R0, 0x6c, RZ, 0xfc, !PT ;  /* 0x0000006c00f67812 */ /* 0x000fe200078efcff */
[----:B------:R1:W-:Y:S02]  /*1aa0*/  STL [R1+0x5dc], R252 ;  /* 0x0005dcfc01007387 */ /* 0x0003e40000100800 */
[----:B------:R-:W-:-:S02]  /*1ab0*/  @!P6 IMAD.IADD R94, R94, 0x1, -R6 ;  /* 0x000000015e5ee824 */ /* 0x000fc400078e0a06 */
[----:B------:R-:W-:Y:S02]  /*1ac0*/  IMAD R81, R6, R13, R81 ;  /* 0x0000000d06517224 */ /* 0x000fe400078e0251 */
[--C-:B------:R-:W-:Y:S01]  /*1ad0*/  @!P3 IMAD.IADD R100, R100, 0x1, -R6.reuse ;  /* 0x000000016464b824 */ /* 0x100fe200078e0a06 */
[----:B------:R-:W-:Y:S01]  /*1ae0*/  ISETP.GT.U32.AND P3, PT, R6, R93, PT ;  /* 0x0000005d0600720c */ /* 0x000fe20003f64070 */
[----:B------:R-:W-:Y:S01]  /*1af0*/  IMAD.MOV R13, RZ, RZ, -R11 ;  /* 0x000000ffff0d7224 */ /* 0x000fe200078e0a0b */
[----:B------:R-:W-:Y:S01]  /*1b00*/  LOP3.LUT R240, R0, 0x84, RZ, 0xfc, !PT ;  /* 0x0000008400f07812 */ /* 0x000fe200078efcff */
[----:B------:R-:W-:Y:S01]  /*1b10*/  IMAD.HI.U32 R11, R9, R77, RZ ;  /* 0x0000004d090b7227 */ /* 0x000fe200078e00ff */
[----:B------:R-:W-:Y:S01]  /*1b20*/  IABS R73, R239 ;  /* 0x000000ef00497213 */ /* 0x000fe20000000000 */
[----:B-1----:R-:W5:Y:S01]  /*1b30*/  LDL R252, [R1+0x364] ;  /* 0x0003640001fc7983 */ /* 0x002f620000100800 */
[----:B------:R-:W-:Y:S01]  /*1b40*/  ISETP.GT.U32.AND P6, PT, R6, R101, PT ;  /* 0x000000650600720c */ /* 0x000fe20003fc4070 */
[--C-:B------:R-:W-:Y:S01]  /*1b50*/  @!P1 IMAD.IADD R86, R86, 0x1, -R6.reuse ;  /* 0x0000000156569824 */ /* 0x100fe200078e0a06 */
[C---:B------:R-:W-:Y:S01]  /*1b60*/  ISETP.GT.U32.AND P1, PT, R6.reuse, R94, PT ;  /* 0x0000005e0600720c */ /* 0x040fe20003f24070 */
[--C-:B------:R-:W-:Y:S01]  /*1b70*/  @!P2 IMAD.IADD R3, R3, 0x1, -R6.reuse ;  /* 0x000000010303a824 */ /* 0x100fe200078e0a06 */
[C---:B------:R-:W-:Y:S01]  /*1b80*/  ISETP.GT.U32.AND P2, PT, R6.reuse, R90, PT ;  /* 0x0000005a0600720c */ /* 0x040fe20003f44070 */
[--C-:B------:R-:W-:Y:S01]  /*1b90*/  @!P4 IMAD.IADD R97, R97, 0x1, -R6.reuse ;  /* 0x000000016161c824 */ /* 0x100fe200078e0a06 */
[----:B------:R-:W-:Y:S01]  /*1ba0*/  IABS R82, R246 ;  /* 0x000000f600527213 */ /* 0x000fe20000000000 */
[----:B------:R-:W-:Y:S01]  /*1bb0*/  IMAD.MOV R14, RZ, RZ, -R11 ;  /* 0x000000ffff0e7224 */ /* 0x000fe200078e0a0b */
[----:B------:R-:W-:Y:S01]  /*1bc0*/  IABS R74, R240 ;  /* 0x000000f0004a7213 */ /* 0x000fe20000000000 */
[----:B------:R-:W-:Y:S01]  /*1bd0*/  IMAD.HI.U32 R11, R9, R73, RZ ;  /* 0x00000049090b7227 */ /* 0x000fe200078e00ff */
[----:B------:R-:W-:Y:S01]  /*1be0*/  ISETP.GT.U32.AND P4, PT, R6, R89, PT ;  /* 0x000000590600720c */ /* 0x000fe20003f84070 */
[----:B------:R1:W-:Y:S01]  /*1bf0*/  STL [R1+0x5e0], R251 ;  /* 0x0005e0fb01007387 */ /* 0x0003e20000100800 */
[----:B------:R-:W-:Y:S01]  /*1c00*/  LOP3.LUT R241, R0, 0x80, RZ, 0xfc, !PT ;  /* 0x0000008000f17812 */ /* 0x000fe200078efcff */
[----:B------:R-:W-:Y:S01]  /*1c10*/  @!P0 IMAD.IADD R96, R96, 0x1, -R6 ;  /* 0x0000000160608824 */ /* 0x000fe200078e0a06 */
[----:B------:R-:W-:-:S02]  /*1c20*/  LOP3.LUT R238, R0, 0x8c, RZ, 0xfc, !PT ;  /* 0x0000008c00ee7812 */ /* 0x000fc400078efcff */
[C---:B------:R-:W-:Y:S01]  /*1c30*/  ISETP.GT.U32.AND P0, PT, R6.reuse, R88, PT ;  /* 0x000000580600720c */ /* 0x040fe20003f04070 */
[C---:B------:R-:W-:Y:S01]  /*1c40*/  IMAD R85, R6.reuse, R12, R85 ;  /* 0x0000000c06557224 */ /* 0x040fe200078e0255 */
[----:B------:R-:W-:Y:S01]  /*1c50*/  IABS R76, R241 ;  /* 0x000000f1004c7213 */ /* 0x000fe20000000000 */
[C---:B------:R-:W-:Y:S01]  /*1c60*/  IMAD R84, R6.reuse, R15, R84 ;  /* 0x0000000f06547224 */ /* 0x040fe200078e0254 */
[----:B------:R-:W-:Y:S01]  /*1c70*/  IABS R72, R238 ;  /* 0x000000ee00487213 */ /* 0x000fe20000000000 */
[----:B------:R-:W-:Y:S01]  /*1c80*/  IMAD R78, R6, R13, R78 ;  /* 0x0000000d064e7224 */ /* 0x000fe200078e024e */
[----:B------:R-:W-:Y:S01]  /*1c90*/  LOP3.LUT R237, R0, 0x90, RZ, 0xfc, !PT ;  /* 0x0000009000ed7812 */ /* 0x000fe200078efcff */
[--C-:B------:R-:W-:Y:S01]  /*1ca0*/  @!P5 IMAD.IADD R98, R98, 0x1, -R6.reuse ;  /* 0x000000016262d824 */ /* 0x100fe200078e0a06 */
[----:B------:R-:W-:Y:S01]  /*1cb0*/  ISETP.GT.U32.AND P5, PT, R6, R92, PT ;  /* 0x0000005c0600720c */ /* 0x000fe20003fa4070 */
[C---:B------:R-:W-:Y:S01]  /*1cc0*/  IMAD.HI.U32 R12, R9.reuse, R82, RZ ;  /* 0x00000052090c7227 */ /* 0x040fe200078e00ff */
[C---:B------:R-:W-:Y:S01]  /*1cd0*/  LOP3.LUT R236, R0.reuse, 0x94, RZ, 0xfc, !PT ;  /* 0x0000009400ec7812 */ /* 0x040fe200078efcff */
[----:B-1----:R-:W2:Y:S01]  /*1ce0*/  LDL R251, [R1+0x368] ;  /* 0x0003680001fb7983 */ /* 0x002ea20000100800 */
[----:B------:R-:W-:Y:S01]  /*1cf0*/  IABS R70, R237 ;  /* 0x000000ed00467213 */ /* 0x000fe20000000000 */
[----:B------:R-:W-:Y:S01]  /*1d00*/  IMAD.HI.U32 R13, R9, R74, RZ ;  /* 0x0000004a090d7227 */ /* 0x000fe200078e00ff */
[----:B------:R-:W-:Y:S01]  /*1d10*/  IABS R68, R236 ;  /* 0x000000ec00447213 */ /* 0x000fe20000000000 */
[----:B------:R-:W-:Y:S01]  /*1d20*/  STL [R1+0x428], R250 ;  /* 0x000428fa01007387 */ /* 0x000fe20000100800 */
[C---:B------:R-:W-:Y:S01]  /*1d30*/  LOP3.LUT R234, R0.reuse, 0x9c, RZ, 0xfc, !PT ;  /* 0x0000009c00ea7812 */ /* 0x040fe200078efcff */
[----:B------:R-:W-:Y:S01]  /*1d40*/  IMAD.MOV R11, RZ, RZ, -R11 ;  /* 0x000000ffff0b7224 */ /* 0x000fe200078e0a0b */
[----:B------:R-:W-:Y:S01]  /*1d50*/  LOP3.LUT R235, R0, 0x98, RZ, 0xfc, !PT ;  /* 0x0000009800eb7812 */ /* 0x000fe200078efcff */
[----:B------:R-:W-:Y:S01]  /*1d60*/  @!P3 IMAD.IADD R93, R93, 0x1, -R6 ;  /* 0x000000015d5db824 */ /* 0x000fe200078e0a06 */
[C---:B------:R-:W-:Y:S01]  /*1d70*/  ISETP.GT.U32.AND P3, PT, R6.reuse, R84, PT ;  /* 0x000000540600720c */ /* 0x040fe20003f64070 */
[----:B------:R-:W-:Y:S01]  /*1d80*/  IMAD.MOV R17, RZ, RZ, -R12 ;  /* 0x000000ffff117224 */ /* 0x000fe200078e0a0c */
[----:B------:R-:W-:Y:S01]  /*1d90*/  IABS R64, R234 ;  /* 0x000000ea00407213 */ /* 0x000fe20000000000 */
[----:B------:R-:W-:Y:S01]  /*1da0*/  IMAD.MOV R13, RZ, RZ, -R13 ;  /* 0x000000ffff0d7224 */ /* 0x000fe200078e0a0d */
[----:B------:R-:W-:Y:S01]  /*1db0*/  IABS R66, R235 ;  /* 0x000000eb00427213 */ /* 0x000fe20000000000 */
[----:B------:R-:W-:Y:S01]  /*1dc0*/  IMAD R73, R6, R11, R73 ;  /* 0x0000000b06497224 */ /* 0x000fe200078e0249 */
[C---:B------:R-:W-:Y:S01]  /*1dd0*/  LOP3.LUT R233, R0.reuse, 0xa0, RZ, 0xfc, !PT ;  /* 0x000000a000e97812 */ /* 0x040fe200078efcff */
[C---:B------:R-:W-:Y:S01]  /*1de0*/  IMAD.HI.U32 R12, R9.reuse, R76, RZ ;  /* 0x0000004c090c7227 */ /* 0x040fe200078e00ff */
[C---:B------:R-:W-:Y:S01]  /*1df0*/  LOP3.LUT R232, R0.reuse, 0xa4, RZ, 0xfc, !PT ;  /* 0x000000a400e87812 */ /* 0x040fe200078efcff */
[----:B------:R-:W-:Y:S01]  /*1e00*/  STL [R1+0x424], R249 ;  /* 0x000424f901007387 */ /* 0x000fe20000100800 */
[----:B------:R-:W-:Y:S01]  /*1e10*/  IABS R62, R233 ;  /* 0x000000e9003e7213 */ /* 0x000fe20000000000 */
[----:B------:R-:W-:Y:S01]  /*1e20*/  IMAD.HI.U32 R11, R9, R72, RZ ;  /* 0x00000048090b7227 */ /* 0x000fe200078e00ff */
[----:B------:R-:W-:Y:S01]  /*1e30*/  IABS R60, R232 ;  /* 0x000000e8003c7213 */ /* 0x000fe20000000000 */
[----:B------:R-:W-:Y:S01]  /*1e40*/  STL [R1+0x420], R247 ;  /* 0x000420f701007387 */ /* 0x000fe20000100800 */
[----:B------:R-:W-:Y:S01]  /*1e50*/  LOP3.LUT R229, R0, 0xb0, RZ, 0xfc, !PT ;  /* 0x000000b000e57812 */ /* 0x000fe200078efcff */
[--C-:B------:R-:W-:Y:S01]  /*1e60*/  @!P6 IMAD.IADD R101, R101, 0x1, -R6.reuse ;  /* 0x000000016565e824 */ /* 0x100fe200078e0a06 */
[----:B------:R-:W-:Y:S01]  /*1e70*/  ISETP.GT.U32.AND P6, PT, R6, R86, PT ;  /* 0x000000560600720c */ /* 0x000fe20003fc4070 */
[--C-:B------:R-:W-:Y:S01]  /*1e80*/  @!P1 IMAD.IADD R94, R94, 0x1, -R6.reuse ;  /* 0x000000015e5e9824 */ /* 0x100fe200078e0a06 */
[----:B------:R-:W-:Y:S01]  /*1e90*/  ISETP.GT.U32.AND P1, PT, R6, R85, PT ;  /* 0x000000550600720c */ /* 0x000fe20003f24070 */
[----:B------:R-:W-:Y:S01]  /*1ea0*/  @!P2 IMAD.IADD R90, R90, 0x1, -R6 ;  /* 0x000000015a5aa824 */ /* 0x000fe200078e0a06 */
[C---:B------:R-:W-:Y:S01]  /*1eb0*/  ISETP.GT.U32.AND P2, PT, R6.reuse, R81, PT ;  /* 0x000000510600720c */ /* 0x040fe20003f44070 */
[----:B------:R-:W-:Y:S01]  /*1ec0*/  IMAD R74, R6, R13, R74 ;  /* 0x0000000d064a7224 */ /* 0x000fe200078e024a */
[----:B------:R-:W-:Y:S01]  /*1ed0*/  LOP3.LUT R230, R0, 0xac, RZ, 0xfc, !PT ;  /* 0x000000ac00e67812 */ /* 0x000fe200078efcff */
[----:B------:R-:W-:Y:S01]  /*1ee0*/  @!P4 IMAD.IADD R89, R89, 0x1, -R6 ;  /* 0x000000015959c824 */ /* 0x000fe200078e0a06 */
[C---:B------:R-:W-:Y:S01]  /*1ef0*/  ISETP.GT.U32.AND P4, PT, R6.reuse, R80, PT ;  /* 0x000000500600720c */ /* 0x040fe20003f84070 */
[----:B------:R-:W-:Y:S01]  /*1f00*/  IMAD R82, R6, R17, R82 ;  /* 0x0000001106527224 */ /* 0x000fe200078e0252 */
[----:B------:R-:W-:Y:S01]  /*1f10*/  IABS R54, R229 ;  /* 0x000000e500367213 */ /* 0x000fe20000000000 */
[----:B------:R-:W-:Y:S01]  /*1f20*/  IMAD.MOV R15, RZ, RZ, -R12 ;  /* 0x000000ffff0f7224 */ /* 0x000fe200078e0a0c */
[----:B------:R-:W-:Y:S01]  /*1f30*/  IABS R56, R230 ;  /* 0x000000e600387213 */ /* 0x000fe20000000000 */
[----:B------:R-:W-:Y:S01]  /*1f40*/  IMAD.MOV R13, RZ, RZ, -R11 ;  /* 0x000000ffff0d7224 */ /* 0x000fe200078e0a0b */
[C---:B------:R-:W-:Y:S01]  /*1f50*/  LOP3.LUT R228, R0.reuse, 0xb4, RZ, 0xfc, !PT ;  /* 0x000000b400e47812 */ /* 0x040fe200078efcff */
[C---:B------:R-:W-:Y:S01]  /*1f60*/  IMAD.HI.U32 R11, R9.reuse, R70, RZ ;  /* 0x00000046090b7227 */ /* 0x040fe200078e00ff */
[----:B------:R-:W-:Y:S01]  /*1f70*/  LOP3.LUT R231, R0, 0xa8, RZ, 0xfc, !PT ;  /* 0x000000a800e77812 */ /* 0x000fe200078efcff */
[----:B------:R-:W-:Y:S01]  /*1f80*/  STL [R1+0x4f4], R246 ;  /* 0x0004f4f601007387 */ /* 0x000fe20000100800 */
[----:B------:R-:W-:Y:S01]  /*1f90*/  IABS R52, R228 ;  /* 0x000000e400347213 */ /* 0x000fe20000000000 */
[----:B------:R-:W-:Y:S01]  /*1fa0*/  @!P0 IMAD.IADD R88, R88, 0x1, -R6 ;  /* 0x0000000158588824 */ /* 0x000fe200078e0a06 */
[----:B------:R-:W-:Y:S01]  /*1fb0*/  ISETP.GT.U32.AND P0, PT, R6, R78, PT ;  /* 0x0000004e0600720c */ /* 0x000fe20003f04070 */
[C---:B------:R-:W-:Y:S01]  /*1fc0*/  IMAD.HI.U32 R12, R9.reuse, R68, RZ ;  /* 0x00000044090c7227 */ /* 0x040fe200078e00ff */
[----:B------:R-:W-:Y:S01]  /*1fd0*/  LOP3.LUT R227, R0, 0xb8, RZ, 0xfc, !PT ;  /* 0x000000b800e37812 */ /* 0x000fe200078efcff */
[----:B------:R-:W-:Y:S01]  /*1fe0*/  STL [R1+0x4f0], R245 ;  /* 0x0004f0f501007387 */ /* 0x000fe20000100800 */
[----:B------:R-:W-:Y:S01]  /*1ff0*/  IABS R58, R231 ;  /* 0x000000e7003a7213 */ /* 0x000fe20000000000 */
[----:B------:R-:W-:Y:S01]  /*2000*/  IMAD R76, R6, R15, R76 ;  /* 0x0000000f064c7224 */ /* 0x000fe200078e024c */
[----:B------:R-:W-:Y:S01]  /*2010*/  IABS R50, R227 ;  /* 0x000000e300327213 */ /* 0x000fe20000000000 */
[----:B------:R-:W-:Y:S01]  /*2020*/  @!P5 IMAD.IADD R92, R92, 0x1, -R6 ;  /* 0x000000015c5cd824 */ /* 0x000fe200078e0a06 */
[----:B------:R-:W-:Y:S01]  /*2030*/  ISETP.GT.U32.AND P5, PT, R6, R82, PT ;  /* 0x000000520600720c */ /* 0x000fe20003fa4070 */
[----:B------:R-:W-:Y:S01]  /*2040*/  IMAD.MOV R15, RZ, RZ, -R11 ;  /* 0x000000ffff0f7224 */ /* 0x000fe200078e0a0b */
[----:B------:R-:W-:Y:S01]  /*2050*/  LOP3.LUT R224, R0, 0xc4, RZ, 0xfc, !PT ;  /* 0x000000c400e07812 */ /* 0x000fe200078efcff */
[----:B------:R-:W-:Y:S01]  /*2060*/  IMAD R77, R6, R14, R77 ;  /* 0x0000000e064d7224 */ /* 0x000fe200078e024d */
[----:B------:R-:W-:Y:S01]  /*2070*/  LOP3.LUT R226, R0, 0xbc, RZ, 0xfc, !PT ;  /* 0x000000bc00e27812 */ /* 0x000fe200078efcff */
[----:B------:R-:W-:Y:S01]  /*2080*/  IMAD R72, R6, R13, R72 ;  /* 0x0000000d06487224 */ /* 0x000fe200078e0248 */
[----:B------:R-:W-:Y:S01]  /*2090*/  LOP3.LUT R225, R0, 0xc0, RZ, 0xfc, !PT ;  /* 0x000000c000e17812 */ /* 0x000fe200078efcff */
[----:B------:R-:W-:Y:S01]  /*20a0*/  IMAD.MOV R17, RZ, RZ, -R12 ;  /* 0x000000ffff117224 */ /* 0x000fe200078e0a0c */
[----:B------:R-:W-:Y:S01]  /*20b0*/  IABS R46, R224 ;  /* 0x000000e0002e7213 */ /* 0x000fe20000000000 */
[----:B------:R-:W-:Y:S01]  /*20c0*/  @!P3 IMAD.IADD R84, R84, 0x1, -R6 ;  /* 0x000000015454b824 */ /* 0x000fe200078e0a06 */
[C---:B------:R-:W-:Y:S01]  /*20d0*/  ISETP.GT.U32.AND P3, PT, R6.reuse, R74, PT ;  /* 0x0000004a0600720c */ /* 0x040fe20003f64070 */
[----:B------:R-:W-:Y:S01]  /*20e0*/  IMAD R70, R6, R15, R70 ;  /* 0x0000000f06467224 */ /* 0x000fe200078e0246 */
[----:B------:R-:W-:Y:S01]  /*20f0*/  IABS R48, R226 ;  /* 0x000000e200307213 */ /* 0x000fe20000000000 */
[----:B------:R-:W-:Y:S01]  /*2100*/  IMAD.HI.U32 R11, R9, R64, RZ ;  /* 0x00000040090b7227 */ /* 0x000fe200078e00ff */
[----:B------:R-:W-:Y:S01]  /*2110*/  IABS R47, R225 ;  /* 0x000000e1002f7213 */ /* 0x000fe20000000000 */
[----:B------:R-:W-:Y:S01]  /*2120*/  STL [R1+0x4ec], R244 ;  /* 0x0004ecf401007387 */ /* 0x000fe20000100800 */
[----:B------:R-:W-:Y:S01]  /*2130*/  LOP3.LUT R223, R0, 0xc8, RZ, 0xfc, !PT ;  /* 0x000000c800df7812 */ /* 0x000fe200078efcff */
[----:B------:R-:W-:Y:S01]  /*2140*/  IMAD R68, R6, R17, R68 ;  /* 0x0000001106447224 */ /* 0x000fe200078e0244 */
[----:B------:R-:W-:Y:S01]  /*2150*/  LOP3.LUT R222, R0, 0xcc, RZ, 0xfc, !PT ;  /* 0x000000cc00de7812 */ /* 0x000fe200078efcff */
[--C-:B------:R-:W-:Y:S01]  /*2160*/  @!P6 IMAD.IADD R86, R86, 0x1, -R6.reuse ;  /* 0x000000015656e824 */ /* 0x100fe200078e0a06 */
[C---:B------:R-:W-:Y:S01]  /*2170*/  ISETP.GT.U32.AND P6, PT, R6.reuse, R77, PT ;  /* 0x0000004d0600720c */ /* 0x040fe20003fc4070 */
[--C-:B------:R-:W-:Y:S01]  /*2180*/  @!P1 IMAD.IADD R85, R85, 0x1, -R6.reuse ;  /* 0x0000000155559824 */ /* 0x100fe200078e0a06 */
[C---:B------:R-:W-:Y:S01]  /*2190*/  ISETP.GT.U32.AND P1, PT, R6.reuse, R76, PT ;  /* 0x0000004c0600720c */ /* 0x040fe20003f24070 */
[--C-:B------:R-:W-:Y:S01]  /*21a0*/  @!P2 IMAD.IADD R81, R81, 0x1, -R6.reuse ;  /* 0x000000015151a824 */ /* 0x100fe200078e0a06 */
[----:B------:R-:W-:Y:S01]  /*21b0*/  ISETP.GT.U32.AND P2, PT, R6, R72, PT ;  /* 0x000000480600720c */ /* 0x000fe20003f44070 */
[--C-:B------:R-:W-:Y:S01]  /*21c0*/  @!P4 IMAD.IADD R80, R80, 0x1, -R6.reuse ;  /* 0x000000015050c824 */ /* 0x100fe200078e0a06 */
[----:B------:R-:W-:Y:S01]  /*21d0*/  ISETP.GT.U32.AND P4, PT, R6, R70, PT ;  /* 0x000000460600720c */ /* 0x000fe20003f84070 */
[C---:B------:R-:W-:Y:S01]  /*21e0*/  IMAD.HI.U32 R13, R9.reuse, R66, RZ ;  /* 0x00000042090d7227 */ /* 0x040fe200078e00ff */
[----:B------:R-:W-:Y:S01]  /*21f0*/  IABS R44, R223 ;  /* 0x000000df002c7213 */ /* 0x000fe20000000000 */
[----:B------:R-:W-:Y:S01]  /*2200*/  STL [R1+0x4e8], R243 ;  /* 0x0004e8f301007387 */ /* 0x000fe20000100800 */
[----:B------:R-:W-:Y:S01]  /*2210*/  IABS R43, R222 ;  /* 0x000000de002b7213 */ /* 0x000fe20000000000 */
[----:B------:R-:W-:Y:S01]  /*2220*/  IMAD.MOV R11, RZ, RZ, -R11 ;  /* 0x000000ffff0b7224 */ /* 0x000fe200078e0a0b */
[----:B------:R-:W-:Y:S01]  /*2230*/  LOP3.LUT R219, R0, 0xd8, RZ, 0xfc, !PT ;  /* 0x000000d800db7812 */ /* 0x000fe200078efcff */
[----:B------:R-:W-:Y:S01]  /*2240*/  @!P0 IMAD.IADD R78, R78, 0x1, -R6 ;  /* 0x000000014e4e8824 */ /* 0x000fe200078e0a06 */
[----:B------:R-:W-:Y:S01]  /*2250*/  ISETP.GT.U32.AND P0, PT, R6, R68, PT ;  /* 0x000000440600720c */ /* 0x000fe20003f04070 */
[----:B------:R-:W-:Y:S01]  /*2260*/  IMAD.MOV R13, RZ, RZ, -R13 ;  /* 0x000000ffff0d7224 */ /* 0x000fe200078e0a0d */
[----:B------:R-:W-:Y:S01]  /*2270*/  LOP3.LUT R220, R0, 0xd4, RZ, 0xfc, !PT ;  /* 0x000000d400dc7812 */ /* 0x000fe200078efcff */
[----:B------:R-:W-:Y:S01]  /*2280*/  IMAD R64, R6, R11, R64 ;  /* 0x0000000b06407224 */ /* 0x000fe200078e0240 */
[----:B------:R-:W-:Y:S01]  /*2290*/  IABS R39, R219 ;  /* 0x000000db00277213 */ /* 0x000fe20000000000 */
[----:B------:R-:W-:Y:S01]  /*22a0*/  @!P5 IMAD.IADD R82, R82, 0x1, -R6 ;  /* 0x000000015252d824 */ /* 0x000fe200078e0a06 */
[----:B------:R-:W-:Y:S01]  /*22b0*/  ISETP.GT.U32.AND P5, PT, R6, R73, PT ;  /* 0x000000490600720c */ /* 0x000fe20003fa4070 */
[C---:B------:R-:W-:Y:S01]  /*22c0*/  IMAD.HI.U32 R11, R9.reuse, R62, RZ ;  /* 0x0000003e090b7227 */ /* 0x040fe200078e00ff */
[----:B------:R-:W-:Y:S01]  /*22d0*/  IABS R40, R220 ;  /* 0x000000dc00287213 */ /* 0x000fe20000000000 */
[----:B------:R-:W-:Y:S01]  /*22e0*/  STL [R1+0x4e4], R242 ;  /* 0x0004e4f201007387 */ /* 0x000fe20000100800 */
[----:B------:R-:W-:Y:S01]  /*22f0*/  LOP3.LUT R221, R0, 0xd0, RZ, 0xfc, !PT ;  /* 0x000000d000dd7812 */ /* 0x000fe200078efcff */
[----:B------:R-:W-:Y:S01]  /*2300*/  IMAD R66, R6, R13, R66 ;  /* 0x0000000d06427224 */ /* 0x000fe200078e0242 */
[----:B------:R-:W-:Y:S01]  /*2310*/  LOP3.LUT R218, R0, 0xdc, RZ, 0xfc, !PT ;  /* 0x000000dc00da7812 */ /* 0x000fe200078efcff */
[--C-:B------:R-:W-:Y:S01]  /*2320*/  @!P3 IMAD.IADD R74, R74, 0x1, -R6.reuse ;  /* 0x000000014a4ab824 */ /* 0x100fe200078e0a06 */
[----:B------:R-:W-:Y:S01]  /*2330*/  ISETP.GT.U32.AND P3, PT, R6, R82, PT ;  /* 0x000000520600720c */ /* 0x000fe20003f64070 */
[----:B------:R-:W-:Y:S01]  /*2340*/  IMAD.MOV R13, RZ, RZ, -R11 ;  /* 0x000000ffff0d7224 */ /* 0x000fe200078e0a0b */
[----:B------:R-:W-:Y:S01]  /*2350*/  IABS R42, R221 ;  /* 0x000000dd002a7213 */ /* 0x000fe20000000000 */
[----:B------:R-:W-:Y:S01]  /*2360*/  IMAD.HI.U32 R11, R9, R60, RZ ;  /* 0x0000003c090b7227 */ /* 0x000fe200078e00ff */
[----:B------:R-:W-:Y:S01]  /*2370*/  IABS R38, R218 ;  /* 0x000000da00267213 */ /* 0x000fe20000000000 */
[----:B------:R-:W-:Y:S01]  /*2380*/  STL [R1+0x4e0], R241 ;  /* 0x0004e0f101007387 */ /* 0x000fe20000100800 */
[C---:B------:R-:W-:Y:S01]  /*2390*/  LOP3.LUT R217, R0.reuse, 0xe0, RZ, 0xfc, !PT ;  /* 0x000000e000d97812 */ /* 0x040fe200078efcff */
[--C-:B------:R-:W-:Y:S01]  /*23a0*/  @!P6 IMAD.IADD R77, R77, 0x1, -R6.reuse ;  /* 0x000000014d4de824 */ /* 0x100fe200078e0a06 */
[----:B------:R-:W-:Y:S01]  /*23b0*/  LOP3.LUT R214, R0, 0xec, RZ, 0xfc, !PT ;  /* 0x000000ec00d67812 */ /* 0x000fe200078efcff */
[--C-:B------:R-:W-:Y:S01]  /*23c0*/  @!P1 IMAD.IADD R76, R76, 0x1, -R6.reuse ;  /* 0x000000014c4c9824 */ /* 0x100fe200078e0a06 */
[----:B------:R-:W-:Y:S01]  /*23d0*/  ISETP.GT.U32.AND P1, PT, R6, R84, PT ;  /* 0x000000540600720c */ /* 0x000fe20003f24070 */
[--C-:B------:R-:W-:Y:S01]  /*23e0*/  @!P2 IMAD.IADD R72, R72, 0x1, -R6.reuse ;  /* 0x000000014848a824 */ /* 0x100fe200078e0a06 */
[----:B------:R-:W-:Y:S01]  /*23f0*/  ISETP.GT.U32.AND P2, PT, R6, R80, PT ;  /* 0x000000500600720c */ /* 0x000fe20003f44070 */
[--C-:B------:R-:W-:Y:S01]  /*2400*/  @!P4 IMAD.IADD R70, R70, 0x1, -R6.reuse ;  /* 0x000000014646c824 */ /* 0x100fe200078e0a06 */
[----:B------:R-:W-:Y:S01]  /*2410*/  ISETP.GT.U32.AND P4, PT, R6, R78, PT ;  /* 0x0000004e0600720c */ /* 0x000fe20003f84070 */
[----:B------:R-:W-:Y:S01]  /*2420*/  IMAD.MOV R15, RZ, RZ, -R11 ;  /* 0x000000ffff0f7224 */ /* 0x000fe200078e0a0b */
[C---:B------:R-:W-:Y:S01]  /*2430*/  LOP3.LUT R216, R0.reuse, 0xe4, RZ, 0xfc, !PT ;  /* 0x000000e400d87812 */ /* 0x040fe200078efcff */
[----:B------:R-:W-:Y:S01]  /*2440*/  IMAD.HI.U32 R11, R9, R54, RZ ;  /* 0x00000036090b7227 */ /* 0x000fe200078e00ff */
[C---:B------:R-:W-:Y:S01]  /*2450*/  LOP3.LUT R215, R0.reuse, 0xe8, RZ, 0xfc, !PT ;  /* 0x000000e800d77812 */ /* 0x040fe200078efcff */
[----:B------:R-:W-:Y:S01]  /*2460*/  STL [R1+0x4dc], R240 ;  /* 0x0004dcf001007387 */ /* 0x000fe20000100800 */
[----:B------:R-:W-:Y:S01]  /*2470*/  LOP3.LUT R213, R0, 0xf0, RZ, 0xfc, !PT ;  /* 0x000000f000d57812 */ /* 0x000fe200078efcff */
[----:B------:R-:W-:Y:S01]  /*2480*/  @!P0 IMAD.IADD R68, R68, 0x1, -R6 ;  /* 0x0000000144448824 */ /* 0x000fe200078e0a06 */
[C---:B------:R-:W-:Y:S01]  /*2490*/  ISETP.GT.U32.AND P0, PT, R6.reuse, R77, PT ;  /* 0x0000004d0600720c */ /* 0x040fe20003f04070 */
[----:B------:R-:W-:Y:S01]  /*24a0*/  IMAD R62, R6, R13, R62 ;  /* 0x0000000d063e7224 */ /* 0x000fe200078e023e */
[----:B------:R-:W-:Y:S01]  /*24b0*/  LOP3.LUT R212, R0, 0xf4, RZ, 0xfc, !PT ;  /* 0x000000f400d47812 */ /* 0x000fe200078efcff */
[--C-:B------:R-:W-:Y:S01]  /*24c0*/  @!P5 IMAD.IADD R73, R73, 0x1, -R6.reuse ;  /* 0x000000014949d824 */ /* 0x100fe200078e0a06 */
[C---:B------:R-:W-:Y:S01]  /*24d0*/  ISETP.GT.U32.AND P5, PT, R6.reuse, R81, PT ;  /* 0x000000510600720c */ /* 0x040fe20003fa4070 */
[C---:B------:R-:W-:Y:S01]  /*24e0*/  IMAD.HI.U32 R13, R9.reuse, R56, RZ ;  /* 0x00000038090d7227 */ /* 0x040fe200078e00ff */
[----:B------:R-:W-:Y:S01]  /*24f0*/  ISETP.GT.U32.AND P6, PT, R6, R85, PT ;  /* 0x000000550600720c */ /* 0x000fe20003fc4070 */
[----:B------:R-:W-:Y:S01]  /*2500*/  STL [R1+0x4d8], R239 ;  /* 0x0004d8ef01007387 */ /* 0x000fe20000100800 */
[----:B------:R-:W-:Y:S01]  /*2510*/  IABS R36, R217 ;  /* 0x000000d900247213 */ /* 0x000fe20000000000 */
[----:B------:R-:W-:Y:S01]  /*2520*/  IMAD.MOV R11, RZ, RZ, -R11 ;  /* 0x000000ffff0b7224 */ /* 0x000fe200078e0a0b */
[----:B------:R-:W-:Y:S01]  /*2530*/  IABS R32, R214 ;  /* 0x000000d600207213 */ /* 0x000fe20000000000 */
[----:B------:R-:W-:Y:S01]  /*2540*/  @!P3 IMAD.IADD R82, R82, 0x1, -R6 ;  /* 0x000000015252b824 */ /* 0x000fe200078e0a06 */
[C---:B------:R-:W-:Y:S01]  /*2550*/  ISETP.GT.U32.AND P3, PT, R6.reuse, R74, PT ;  /* 0x0000004a0600720c */ /* 0x040fe20003f64070 */
[----:B------:R-:W-:Y:S01]  /*2560*/  IMAD.MOV R13, RZ, RZ, -R13 ;  /* 0x000000ffff0d7224 */ /* 0x000fe200078e0a0d */
[----:B------:R-:W-:Y:S01]  /*2570*/  IABS R35, R216 ;  /* 0x000000d800237213 */ /* 0x000fe20000000000 */
[----:B------:R-:W-:Y:S01]  /*2580*/  IMAD R54, R6, R11, R54 ;  /* 0x0000000b06367224 */ /* 0x000fe200078e0236 */
[----:B------:R-:W-:Y:S01]  /*2590*/  IABS R34, R215 ;  /* 0x000000d700227213 */ /* 0x000fe20000000000 */
[C---:B------:R-:W-:Y:S01]  /*25a0*/  IMAD.HI.U32 R11, R9.reuse, R52, RZ ;  /* 0x00000034090b7227 */ /* 0x040fe200078e00ff */
[----:B------:R-:W-:Y:S01]  /*25b0*/  IABS R31, R213 ;  /* 0x000000d5001f7213 */ /* 0x000fe20000000000 */
[----:B------:R-:W-:Y:S01]  /*25c0*/  STL [R1+0x4d4], R238 ;  /* 0x0004d4ee01007387 */ /* 0x000fe20000100800 */
[----:B------:R-:W-:Y:S01]  /*25d0*/  LOP3.LUT R209, R0, 0xfc, RZ, 0xfc, !PT ;  /* 0x000000fc00d17812 */ /* 0x000fe200078efcff */
[--C-:B------:R-:W-:Y:S01]  /*25e0*/  @!P1 IMAD.IADD R84, R84, 0x1, -R6.reuse ;  /* 0x0000000154549824 */ /* 0x100fe200078e0a06 */
[----:B------:R-:W-:Y:S01]  /*25f0*/  ISETP.GT.U32.AND P1, PT, R6, R76, PT ;  /* 0x0000004c0600720c */ /* 0x000fe20003f24070 */
[----:B------:R-:W-:Y:S01]  /*2600*/  @!P2 IMAD.IADD R80, R80, 0x1, -R6 ;  /* 0x000000015050a824 */ /* 0x000fe200078e0a06 */
[C---:B------:R-:W-:Y:S01]  /*2610*/  ISETP.GT.U32.AND P2, PT, R6.reuse, R72, PT ;  /* 0x000000480600720c */ /* 0x040fe20003f44070 */
[C---:B------:R-:W-:Y:S01]  /*2620*/  IMAD.HI.U32 R12, R9.reuse, R58, RZ ;  /* 0x0000003a090c7227 */ /* 0x040fe200078e00ff */
[----:B------:R-:W-:Y:S01]  /*2630*/  IABS R30, R212 ;  /* 0x000000d4001e7213 */ /* 0x000fe20000000000 */
[----:B------:R-:W-:Y:S01]  /*2640*/  STL [R1+0x4d0], R237 ;  /* 0x0004d0ed01007387 */ /* 0x000fe20000100800 */
[----:B------:R-:W-:Y:S01]  /*2650*/  IABS R27, R209 ;  /* 0x000000d1001b7213 */ /* 0x000fe20000000000 */
[----:B------:R-:W-:Y:S01]  /*2660*/  IMAD R56, R6, R13, R56 ;  /* 0x0000000d06387224 */ /* 0x000fe200078e0238 */
[----:B------:R-:W-:Y:S01]  /*2670*/  LOP3.LUT R208, R0, 0x100, RZ, 0xfc, !PT ;  /* 0x0000010000d07812 */ /* 0x000fe200078efcff */
[--C-:B------:R-:W-:Y:S01]  /*2680*/  @!P4 IMAD.IADD R78, R78, 0x1, -R6.reuse ;  /* 0x000000014e4ec824 */ /* 0x100fe200078e0a06 */
[----:B------:R-:W-:Y:S01]  /*2690*/  ISETP.GT.U32.AND P4, PT, R6, R70, PT ;  /* 0x000000460600720c */ /* 0x000fe20003f84070 */
[----:B------:R-:W-:Y:S01]  /*26a0*/  IMAD.MOV R13, RZ, RZ, -R11 ;  /* 0x000000ffff0d7224 */ /* 0x000fe200078e0a0b */
[----:B------:R-:W-:Y:S01]  /*26b0*/  LOP3.LUT R210, R0, 0xf8, RZ, 0xfc, !PT ;  /* 0x000000f800d27812 */ /* 0x000fe200078efcff */
[----:B------:R-:W-:Y:S01]  /*26c0*/  IMAD.HI.U32 R11, R9, R50, RZ ;  /* 0x00000032090b7227 */ /* 0x000fe200078e00ff */
[----:B------:R-:W-:Y:S01]  /*26d0*/  IABS R26, R208 ;  /* 0x000000d0001a7213 */ /* 0x000fe20000000000 */
[----:B------:R-:W-:Y:S01]  /*26e0*/  STL [R1+0x4cc], R236 ;  /* 0x0004ccec01007387 */ /* 0x000fe20000100800 */
[----:B------:R-:W-:Y:S01]  /*26f0*/  IABS R28, R210 ;  /* 0x000000d2001c7213 */ /* 0x000fe20000000000 */
[----:B------:R-:W-:Y:S01]  /*2700*/  @!P0 IMAD.IADD R77, R77, 0x1, -R6 ;  /* 0x000000014d4d8824 */ /* 0x000fe200078e0a06 */
[----:B------:R-:W-:Y:S01]  /*2710*/  ISETP.GT.U32.AND P0, PT, R6, R66, PT ;  /* 0x000000420600720c */ /* 0x000fe20003f04070 */
[----:B------:R-:W-:Y:S01]  /*2720*/  IMAD.MOV R17, RZ, RZ, -R12 ;  /* 0x000000ffff117224 */ /* 0x000fe200078e0a0c */
[----:B------:R-:W-:Y:S01]  /*2730*/  LOP3.LUT R206, R0, 0x104, RZ, 0xfc, !PT ;  /* 0x0000010400ce7812 */ /* 0x000fe200078efcff */
[----:B------:R-:W-:Y:S01]  /*2740*/  IMAD R60, R6, R15, R60 ;  /* 0x0000000f063c7224 */ /* 0x000fe200078e023c */
[----:B------:R-:W-:Y:S01]  /*2750*/  LOP3.LUT R205, R0, 0x108, RZ, 0xfc, !PT ;  /* 0x0000010800cd7812 */ /* 0x000fe200078efcff */
[----:B------:R-:W-:Y:S01]  /*2760*/  @!P5 IMAD.IADD R81, R81, 0x1, -R6 ;  /* 0x000000015151d824 */ /* 0x000fe200078e0a06 */
[----:B------:R-:W-:Y:S01]  /*2770*/  ISETP.GT.U32.AND P5, PT, R6, R73, PT ;  /* 0x000000490600720c */ /* 0x000fe20003fa4070 */
[----:B------:R-:W-:Y:S01]  /*2780*/  IMAD.MOV R15, RZ, RZ, -R11 ;  /* 0x000000ffff0f7224 */ /* 0x000fe200078e0a0b */
[----:B------:R-:W-:Y:S01]  /*2790*/  IABS R24, R206 ;  /* 0x000000ce00187213 */ /* 0x000fe20000000000 */
[----:B------:R-:W-:Y:S01]  /*27a0*/  IMAD.HI.U32 R11, R9, R46, RZ ;  /* 0x0000002e090b7227 */ /* 0x000fe200078e00ff */
[----:B------:R-:W-:Y:S01]  /*27b0*/  IABS R23, R205 ;  /* 0x000000cd00177213 */ /* 0x000fe20000000000 */
[----:B------:R-:W-:Y:S01]  /*27c0*/  STL [R1+0x4c8], R235 ;  /* 0x0004c8eb01007387 */ /* 0x000fe20000100800 */
[----:B------:R-:W-:Y:S01]  /*27d0*/  LOP3.LUT R201, R0, 0x114, RZ, 0xfc, !PT ;  /* 0x0000011400c97812 */ /* 0x000fe200078efcff */
[----:B------:R-:W-:Y:S01]  /*27e0*/  IMAD R58, R6, R17, R58 ;  /* 0x00000011063a7224 */ /* 0x000fe200078e023a */
[----:B------:R-:W-:Y:S01]  /*27f0*/  LOP3.LUT R202, R0, 0x110, RZ, 0xfc, !PT ;  /* 0x0000011000ca7812 */ /* 0x000fe200078efcff */
[----:B------:R-:W-:Y:S01]  /*2800*/  @!P3 IMAD.IADD R74, R74, 0x1, -R6 ;  /* 0x000000014a4ab824 */ /* 0x000fe200078e0a06 */
[C---:B------:R-:W-:Y:S01]  /*2810*/  ISETP.GT.U32.AND P3, PT, R6.reuse, R62, PT ;  /* 0x0000003e0600720c */ /* 0x040fe20003f64070 */
[C---:B------:R-:W-:Y:S01]  /*2820*/  IMAD R52, R6.reuse, R13, R52 ;  /* 0x0000000d06347224 */ /* 0x040fe200078e0234 */
[----:B------:R-:W-:Y:S01]  /*2830*/  IABS R19, R201 ;  /* 0x000000c900137213 */ /* 0x000fe20000000000 */
[--C-:B------:R-:W-:Y:S01]  /*2840*/  @!P6 IMAD.IADD R85, R85, 0x1, -R6.reuse ;  /* 0x000000015555e824 */ /* 0x100fe200078e0a06 */
[----:B------:R-:W-:Y:S01]  /*2850*/  ISETP.GT.U32.AND P6, PT, R6, R68, PT ;  /* 0x000000440600720c */ /* 0x000fe20003fc4070 */
[C---:B------:R-:W-:Y:S01]  /*2860*/  IMAD.HI.U32 R12, R9.reuse, R48, RZ ;  /* 0x00000030090c7227 */ /* 0x040fe200078e00ff */
[----:B------:R-:W-:Y:S01]  /*2870*/  IABS R20, R202 ;  /* 0x000000ca00147213 */ /* 0x000fe20000000000 */
[----:B------:R-:W-:Y:S01]  /*2880*/  STL [R1+0x4c4], R234 ;  /* 0x0004c4ea01007387 */ /* 0x000fe20000100800 */
[C---:B------:R-:W-:Y:S01]  /*2890*/  LOP3.LUT R204, R0.reuse, 0x10c, RZ, 0xfc, !PT ;  /* 0x0000010c00cc7812 */ /* 0x040fe200078efcff */
[C---:B------:R-:W-:Y:S01]  /*28a0*/  IMAD.HI.U32 R13, R9.reuse, R47, RZ ;  /* 0x0000002f090d7227 */ /* 0x040fe200078e00ff */
[----:B------:R-:W-:Y:S01]  /*28b0*/  LOP3.LUT R200, R0, 0x118, RZ, 0xfc, !PT ;  /* 0x0000011800c87812 */ /* 0x000fe200078efcff */
[----:B------:R-:W-:Y:S01]  /*28c0*/  STL [R1+0x4c0], R233 ;  /* 0x0004c0e901007387 */ /* 0x000fe20000100800 */
[----:B------:R-:W-:Y:S01]  /*28d0*/  IABS R22, R204 ;  /* 0x000000cc00167213 */ /* 0x000fe20000000000 */
[----:B------:R-:W-:Y:S01]  /*28e0*/  IMAD.MOV R11, RZ, RZ, -R11 ;  /* 0x000000ffff0b7224 */ /* 0x000fe200078e0a0b */
[----:B------:R-:W-:Y:S01]  /*28f0*/  IABS R18, R200 ;  /* 0x000000c800127213 */ /* 0x000fe20000000000 */
[--C-:B------:R-:W-:Y:S01]  /*2900*/  @!P1 IMAD.IADD R76, R76, 0x1, -R6.reuse ;  /* 0x000000014c4c9824 */ /* 0x100fe200078e0a06 */
[----:B------:R-:W-:Y:S01]  /*2910*/  ISETP.GT.U32.AND P1, PT, R6, R64, PT ;  /* 0x000000400600720c */ /* 0x000fe20003f24070 */
[--C-:B------:R-:W-:Y:S01]  /*2920*/  @!P2 IMAD.IADD R72, R72, 0x1, -R6.reuse ;  /* 0x000000014848a824 */ /* 0x100fe200078e0a06 */
[----:B------:R-:W-:Y:S01]  /*2930*/  ISETP.GT.U32.AND P2, PT, R6, R58, PT ;  /* 0x0000003a0600720c */ /* 0x000fe20003f44070 */
[----:B------:R-:W-:Y:S01]  /*2940*/  @!P4 IMAD.IADD R70, R70, 0x1, -R6 ;  /* 0x000000014646c824 */ /* 0x000fe200078e0a06 */
[----:B------:R-:W-:Y:S01]  /*2950*/  ISETP.GT.U32.AND P4, PT, R6, R56, PT ;  /* 0x000000380600720c */ /* 0x000fe20003f84070 */
[----:B------:R-:W-:Y:S01]  /*2960*/  IMAD.MOV R17, RZ, RZ, -R12 ;  /* 0x000000ffff117224 */ /* 0x000fe200078e0a0c */
[C---:B------:R-:W-:Y:S01]  /*2970*/  LOP3.LUT R198, R0.reuse, 0x11c, RZ, 0xfc, !PT ;  /* 0x0000011c00c67812 */ /* 0x040fe200078efcff */
[----:B------:R-:W-:Y:S01]  /*2980*/  IMAD.MOV R13, RZ, RZ, -R13 ;  /* 0x000000ffff0d7224 */ /* 0x000fe200078e0a0d */
[----:B------:R-:W-:Y:S01]  /*2990*/  LOP3.LUT R197, R0, 0x120, RZ, 0xfc, !PT ;  /* 0x0000012000c57812 */ /* 0x000fe200078efcff */
[----:B------:R-:W-:Y:S01]  /*29a0*/  IMAD R46, R6, R11, R46 ;  /* 0x0000000b062e7224 */ /* 0x000fe200078e022e */
[----:B------:R-:W-:Y:S01]  /*29b0*/  IABS R16, R198 ;  /* 0x000000c600107213 */ /* 0x000fe20000000000 */
[----:B------:R-:W-:Y:S01]  /*29c0*/  IMAD.HI.U32 R11, R9, R44, RZ ;  /* 0x0000002c090b7227 */ /* 0x000fe200078e00ff */
[C---:B------:R-:W-:Y:S01]  /*29d0*/  LOP3.LUT R194, R0.reuse, 0x128, RZ, 0xfc, !PT ;  /* 0x0000012800c27812 */ /* 0x040fe200078efcff */
[----:B------:R-:W-:Y:S01]  /*29e0*/  STL [R1+0x4bc], R232 ;  /* 0x0004bce801007387 */ /* 0x000fe20000100800 */
[----:B------:R-:W-:Y:S01]  /*29f0*/  LOP3.LUT R196, R0, 0x124, RZ, 0xfc, !PT ;  /* 0x0000012400c47812 */ /* 0x000fe200078efcff */
[----:B------:R-:W-:Y:S01]  /*2a00*/  @!P0 IMAD.IADD R66, R66, 0x1, -R6 ;  /* 0x0000000142428824 */ /* 0x000fe200078e0a06 */
[C---:B------:R-:W-:Y:S01]  /*2a10*/  ISETP.GT.U32.AND P0, PT, R6.reuse, R52, PT ;  /* 0x000000340600720c */ /* 0x040fe20003f04070 */
[C---:B------:R-:W-:Y:S01]  /*2a20*/  IMAD R48, R6.reuse, R17, R48 ;  /* 0x0000001106307224 */ /* 0x040fe200078e0230 */
[----:B------:R-:W-:Y:S01]  /*2a30*/  IABS R25, R194 ;  /* 0x000000c200197213 */ /* 0x000fe20000000000 */
[C---:B------:R-:W-:Y:S01]  /*2a40*/  IMAD R47, R6.reuse, R13, R47 ;  /* 0x0000000d062f7224 */ /* 0x040fe200078e022f */
        /* <DEDUP_REMOVED lines=15> */
[--C-:B------:R-:W-:Y:S01]  /*2b40*/  @!P2 IMAD.IADD R58, R58, 0x1, -R6.reuse ;  /* 0x000000013a3aa824 */ /* 0x100fe200078e0a06 */
[----:B------:R-:W-:Y:S01]  /*2b50*/  ISETP.GT.U32.AND P2, PT, R6, R46, PT ;  /* 0x0000002e0600720c */ /* 0x000fe20003f44070 */
[--C-:B------:R-:W-:Y:S01]  /*2b60*/  @!P4 IMAD.IADD R56, R56, 0x1, -R6.reuse ;  /* 0x000000013838c824 */ /* 0x100fe200078e0a06 */
[----:B------:R-:W-:Y:S01]  /*2b70*/  ISETP.GT.U32.AND P4, PT, R6, R44, PT ;  /* 0x0000002c0600720c */ /* 0x000fe20003f84070 */
[----:B------:R-:W-:Y:S01]  /*2b80*/  IMAD.HI.U32 R11, R9, R43, RZ ;  /* 0x0000002b090b7227 */ /* 0x000fe200078e00ff */
[----:B------:R-:W-:Y:S01]  /*2b90*/  LOP3.LUT R190, R0, 0x134, RZ, 0xfc, !PT ;  /* 0x0000013400be7812 */ /* 0x000fe200078efcff */
[----:B------:R-:W-:Y:S02]  /*2ba0*/  STL [R1+0x4b8], R231 ;  /* 0x0004b8e701007387 */ /* 0x000fe40000100800 */
[----:B------:R-:W-:Y:S01]  /*2bb0*/  @!P0 IMAD.IADD R52, R52, 0x1, -R6 ;  /* 0x0000000134348824 */ /* 0x000fe200078e0a06 */
[----:B------:R-:W-:Y:S01]  /*2bc0*/  ISETP.GT.U32.AND P0, PT, R6, R64, PT ;  /* 0x000000400600720c */ /* 0x000fe20003f04070 */
[----:B------:R-:W-:-:S02]  /*2bd0*/  IMAD.MOV R14, RZ, RZ, -R11 ;  /* 0x000000ffff0e7224 */ /* 0x000fc400078e0a0b */
[----:B------:R-:W-:Y:S01]  /*2be0*/  @!P5 IMAD.IADD R60, R60, 0x1, -R6 ;  /* 0x000000013c3cd824 */ /* 0x000fe200078e0a06 */
[----:B------:R-:W-:Y:S01]  /*2bf0*/  ISETP.GT.U32.AND P5, PT, R6, R47, PT ;  /* 0x0000002f0600720c */ /* 0x000fe20003fa4070 */
[----:B------:R-:W-:-:S04]  /*2c00*/  IMAD.HI.U32 R11, R9, R39, RZ ;  /* 0x00000027090b7227 */ /* 0x000fc800078e00ff */
[----:B------:R-:W-:Y:S01]  /*2c10*/  @!P3 IMAD.IADD R48, R48, 0x1, -R6 ;  /* 0x000000013030b824 */ /* 0x000fe200078e0a06 */
[----:B------:R-:W-:Y:S01]  /*2c20*/  ISETP.GT.U32.AND P3, PT, R6, R60, PT ;  /* 0x0000003c0600720c */ /* 0x000fe20003f64070 */
[----:B------:R-:W-:-:S04]  /*2c30*/  IMAD.HI.U32 R13, R9, R40, RZ ;  /* 0x00000028090d7227 */ /* 0x000fc800078e00ff */
[--C-:B------:R-:W-:Y:S02]  /*2c40*/  @!P6 IMAD.IADD R54, R54, 0x1, -R6.reuse ;  /* 0x000000013636e824 */ /* 0x100fe400078e0a06 */
[--C-:B------:R-:W-:Y:S02]  /*2c50*/  @!P1 IMAD.IADD R50, R50, 0x1, -R6.reuse ;  /* 0x0000000132329824 */ /* 0x100fe400078e0a06 */
[--C-:B------:R-:W-:Y:S02]  /*2c60*/  @!P2 IMAD.IADD R46, R46, 0x1, -R6.reuse ;  /* 0x000000012e2ea824 */ /* 0x100fe400078e0a06 */
[----:B------:R-:W-:Y:S02]  /*2c70*/  @!P4 IMAD.IADD R44, R44, 0x1, -R6 ;  /* 0x000000012c2cc824 */ /* 0x000fe400078e0a06 */
[----:B------:R-:W-:Y:S01]  /*2c80*/  IMAD.HI.U32 R12, R9, R42, RZ ;  /* 0x0000002a090c7227 */ /* 0x000fe200078e00ff */
[C---:B------:R-:W-:Y:S01]  /*2c90*/  ISETP.GT.U32.AND P1, PT, R6.reuse, R62, PT ;  /* 0x0000003e0600720c */ /* 0x040fe20003f24070 */
[----:B------:R-:W-:Y:S02]  /*2ca0*/  STL [R1+0x4b4], R230 ;  /* 0x0004b4e601007387 */ /* 0x000fe40000100800 */
[----:B------:R-:W-:Y:S01]  /*2cb0*/  IMAD.MOV R11, RZ, RZ, -R11 ;  /* 0x000000ffff0b7224 */ /* 0x000fe200078e0a0b */
[C---:B------:R-:W-:Y:S01]  /*2cc0*/  ISETP.GT.U32.AND P2, PT, R6.reuse, R56, PT ;  /* 0x000000380600720c */ /* 0x040fe20003f44070 */
[----:B------:R-:W-:Y:S01]  /*2cd0*/  IMAD.MOV R13, RZ, RZ, -R13 ;  /* 0x000000ffff0d7224 */ /* 0x000fe200078e0a0d */
[C---:B------:R-:W-:Y:S01]  /*2ce0*/  ISETP.GT.U32.AND P4, PT, R6.reuse, R54, PT ;  /* 0x000000360600720c */ /* 0x040fe20003f84070 */
[----:B------:R-:W-:-:S02]  /*2cf0*/  IMAD R39, R6, R11, R39 ;  /* 0x0000000b06277224 */ /* 0x000fc400078e0227 */
[--C-:B------:R-:W-:Y:S02]  /*2d00*/  @!P0 IMAD.IADD R64, R64, 0x1, -R6.reuse ;  /* 0x0000000140408824 */ /* 0x100fe400078e0a06 */
[----:B------:R-:W-:Y:S01]  /*2d10*/  @!P5 IMAD.IADD R47, R47, 0x1, -R6 ;  /* 0x000000012f2fd824 */ /* 0x000fe200078e0a06 */
[C---:B------:R-:W-:Y:S01]  /*2d20*/  ISETP.GT.U32.AND P6, PT, R6.reuse, R66, PT ;  /* 0x000000420600720c */ /* 0x040fe20003fc4070 */
[C---:B------:R-:W-:Y:S01]  /*2d30*/  IMAD.HI.U32 R11, R9.reuse, R38, RZ ;  /* 0x00000026090b7227 */ /* 0x040fe200078e00ff */
[C---:B------:R-:W-:Y:S01]  /*2d40*/  ISETP.GT.U32.AND P0, PT, R6.reuse, R52, PT ;  /* 0x000000340600720c */ /* 0x040fe20003f04070 */
[----:B------:R-:W-:Y:S02]  /*2d50*/  STL [R1+0x4b0], R229 ;  /* 0x0004b0e501007387 */ /* 0x000fe40000100800 */
[C---:B------:R-:W-:Y:S01]  /*2d60*/  IMAD R40, R6.reuse, R13, R40 ;  /* 0x0000000d06287224 */ /* 0x040fe200078e0228 */
[C---:B------:R-:W-:Y:S01]  /*2d70*/  ISETP.GT.U32.AND P5, PT, R6.reuse, R58, PT ;  /* 0x0000003a0600720c */ /* 0x040fe20003fa4070 */
[----:B------:R-:W-:Y:S01]  /*2d80*/  IMAD.MOV R15, RZ, RZ, -R12 ;  /* 0x000000ffff0f7224 */ /* 0x000fe200078e0a0c */
[----:B------:R-:W-:Y:S01]  /*2d90*/  IABS R29, R193 ;  /* 0x000000c1001d7213 */ /* 0x000fe20000000000 */
[----:B------:R-:W-:Y:S01]  /*2da0*/  IMAD.MOV R13, RZ, RZ, -R11 ;  /* 0x000000ffff0d7224 */ /* 0x000fe200078e0a0b */
[----:B------:R-:W-:Y:S01]  /*2db0*/  IABS R33, R192 ;  /* 0x000000c000217213 */ /* 0x000fe20000000000 */
[----:B------:R-:W-:Y:S01]  /*2dc0*/  IMAD.HI.U32 R11, R9, R36, RZ ;  /* 0x00000024090b7227 */ /* 0x000fe200078e00ff */
[----:B------:R-:W-:Y:S01]  /*2dd0*/  IABS R45, R188 ;  /* 0x000000bc002d7213 */ /* 0x000fe20000000000 */
[----:B------:R-:W-:Y:S02]  /*2de0*/  STL [R1+0x4ac], R228 ;  /* 0x0004ace401007387 */ /* 0x000fe40000100800 */
[----:B------:R-:W-:-:S02]  /*2df0*/  IMAD R42, R6, R15, R42 ;  /* 0x0000000f062a7224 */ /* 0x000fc400078e022a */
[--C-:B------:R-:W-:Y:S01]  /*2e00*/  @!P3 IMAD.IADD R60, R60, 0x1, -R6.reuse ;  /* 0x000000013c3cb824 */ /* 0x100fe200078e0a06 */
[C---:B------:R-:W-:Y:S01]  /*2e10*/  ISETP.GT.U32.AND P3, PT, R6.reuse, R48, PT ;  /* 0x000000300600720c */ /* 0x040fe20003f64070 */
[----:B------:R-:W-:Y:S01]  /*2e20*/  IMAD R43, R6, R14, R43 ;  /* 0x0000000e062b7224 */ /* 0x000fe200078e022b */
[----:B------:R-:W-:Y:S01]  /*2e30*/  IABS R37, R190 ;  /* 0x000000be00257213 */ /* 0x000fe20000000000 */
[----:B------:R-:W-:Y:S01]  /*2e40*/  IMAD.MOV R15, RZ, RZ, -R11 ;  /* 0x000000ffff0f7224 */ /* 0x000fe200078e0a0b */
[C---:B------:R-:W-:Y:S01]  /*2e50*/  LOP3.LUT R186, R0.reuse, 0x140, RZ, 0xfc, !PT ;  /* 0x0000014000ba7812 */ /* 0x040fe200078efcff */
[----:B------:R-:W-:Y:S01]  /*2e60*/  IMAD.HI.U32 R11, R9, R32, RZ ;  /* 0x00000020090b7227 */ /* 0x000fe200078e00ff */
[----:B------:R-:W-:Y:S01]  /*2e70*/  LOP3.LUT R185, R0, 0x144, RZ, 0xfc, !PT ;  /* 0x0000014400b97812 */ /* 0x000fe200078efcff */
[----:B------:R-:W-:Y:S02]  /*2e80*/  STL [R1+0x4a8], R227 ;  /* 0x0004a8e301007387 */ /* 0x000fe40000100800 */
[--C-:B------:R-:W-:Y:S01]  /*2e90*/  @!P1 IMAD.IADD R62, R62, 0x1, -R6.reuse ;  /* 0x000000013e3e9824 */ /* 0x100fe200078e0a06 */
[----:B------:R-:W-:Y:S01]  /*2ea0*/  ISETP.GT.U32.AND P1, PT, R6, R50, PT ;  /* 0x000000320600720c */ /* 0x000fe20003f24070 */
[--C-:B------:R-:W-:Y:S01]  /*2eb0*/  @!P2 IMAD.IADD R56, R56, 0x1, -R6.reuse ;  /* 0x000000013838a824 */ /* 0x100fe200078e0a06 */
[----:B------:R-:W-:Y:S01]  /*2ec0*/  ISETP.GT.U32.AND P2, PT, R6, R46, PT ;  /* 0x0000002e0600720c */ /* 0x000fe20003f44070 */
[----:B------:R-:W-:Y:S01]  /*2ed0*/  @!P4 IMAD.IADD R54, R54, 0x1, -R6 ;  /* 0x000000013636c824 */ /* 0x000fe200078e0a06 */
[C---:B------:R-:W-:Y:S01]  /*2ee0*/  ISETP.GT.U32.AND P4, PT, R6.reuse, R43, PT ;  /* 0x0000002b0600720c */ /* 0x040fe20003f84070 */
[----:B------:R-:W-:-:S02]  /*2ef0*/  IMAD R38, R6, R13, R38 ;  /* 0x0000000d06267224 */ /* 0x000fc400078e0226 */
[----:B------:R-:W-:-:S04]  /*2f00*/  IMAD.HI.U32 R12, R9, R35, RZ ;  /* 0x00000023090c7227 */ /* 0x000fc800078e00ff */
[----:B------:R-:W-:Y:S02]  /*2f10*/  IMAD.MOV R11, RZ, RZ, -R11 ;  /* 0x000000ffff0b7224 */ /* 0x000fe400078e0a0b */
[----:B------:R-:W-:Y:S01]  /*2f20*/  @!P0 IMAD.IADD R52, R52, 0x1, -R6 ;  /* 0x0000000134348824 */ /* 0x000fe200078e0a06 */
[----:B------:R-:W-:Y:S01]  /*2f30*/  ISETP.GT.U32.AND P0, PT, R6, R42, PT ;  /* 0x0000002a0600720c */ /* 0x000fe20003f04070 */
[----:B------:R-:W-:-:S04]  /*2f40*/  IMAD.HI.U32 R13, R9, R34, RZ ;  /* 0x00000022090d7227 */ /* 0x000fc800078e00ff */
[----:B------:R-:W-:Y:S01]  /*2f50*/  @!P5 IMAD.IADD R58, R58, 0x1, -R6 ;  /* 0x000000013a3ad824 */ /* 0x000fe200078e0a06 */
[C---:B------:R-:W-:Y:S01]  /*2f60*/  ISETP.GT.U32.AND P5, PT, R6.reuse, R47, PT ;  /* 0x0000002f0600720c */ /* 0x040fe20003fa4070 */
[----:B------:R-:W-:Y:S02]  /*2f70*/  IMAD.MOV R12, RZ, RZ, -R12 ;  /* 0x000000ffff0c7224 */ /* 0x000fe400078e0a0c */
[----:B------:R-:W-:Y:S02]  /*2f80*/  IMAD R36, R6, R15, R36 ;  /* 0x0000000f06247224 */ /* 0x000fe400078e0224 */
[--C-:B------:R-:W-:Y:S02]  /*2f90*/  @!P6 IMAD.IADD R66, R66, 0x1, -R6.reuse ;  /* 0x000000014242e824 */ /* 0x100fe400078e0a06 */
[----:B------:R-:W-:Y:S01]  /*2fa0*/  @!P3 IMAD.IADD R48, R48, 0x1, -R6 ;  /* 0x000000013030b824 */ /* 0x000fe200078e0a06 */
[----:B------:R-:W-:Y:S01]  /*2fb0*/  IABS R49, R186 ;  /* 0x000000ba00317213 */ /* 0x000fe20000000000 */
[----:B------:R-:W-:Y:S01]  /*2fc0*/  IMAD R32, R6, R11, R32 ;  /* 0x0000000b06207224 */ /* 0x000fe200078e0220 */
[----:B------:R-:W-:Y:S01]  /*2fd0*/  IABS R51, R185 ;  /* 0x000000b900337213 */ /* 0x000fe20000000000 */
[----:B------:R-:W-:Y:S01]  /*2fe0*/  IMAD.MOV R13, RZ, RZ, -R13 ;  /* 0x000000ffff0d7224 */ /* 0x000fe200078e0a0d */
[----:B------:R-:W-:Y:S01]  /*2ff0*/  LOP3.LUT R189, R0, 0x138, RZ, 0xfc, !PT ;  /* 0x0000013800bd7812 */ /* 0x000fe200078efcff */
[----:B------:R-:W-:Y:S01]  /*3000*/  IMAD.HI.U32 R11, R9, R31, RZ ;  /* 0x0000001f090b7227 */ /* 0x000fe200078e00ff */
[C---:B------:R-:W-:Y:S01]  /*3010*/  ISETP.GT.U32.AND P6, PT, R6.reuse, R44, PT ;  /* 0x0000002c0600720c */ /* 0x040fe20003fc4070 */
[----:B------:R-:W-:Y:S01]  /*3020*/  STL [R1+0x4a4], R226 ;  /* 0x0004a4e201007387 */ /* 0x000fe20000100800 */
[C---:B------:R-:W-:Y:S01]  /*3030*/  ISETP.GT.U32.AND P3, PT, R6.reuse, R39, PT ;  /* 0x000000270600720c */ /* 0x040fe20003f64070 */
[----:B------:R-:W-:-:S02]  /*3040*/  IMAD R35, R6, R12, R35 ;  /* 0x0000000c06237224 */ /* 0x000fc400078e0223 */
[----:B------:R-:W-:Y:S02]  /*3050*/  IMAD R34, R6, R13, R34 ;  /* 0x0000000d06227224 */ /* 0x000fe400078e0222 */
[--C-:B------:R-:W-:Y:S02]  /*3060*/  @!P1 IMAD.IADD R50, R50, 0x1, -R6.reuse ;  /* 0x0000000132329824 */ /* 0x100fe400078e0a06 */
[--C-:B------:R-:W-:Y:S02]  /*3070*/  @!P2 IMAD.IADD R46, R46, 0x1, -R6.reuse ;  /* 0x000000012e2ea824 */ /* 0x100fe400078e0a06 */
[--C-:B------:R-:W-:Y:S02]  /*3080*/  @!P4 IMAD.IADD R43, R43, 0x1, -R6.reuse ;  /* 0x000000012b2bc824 */ /* 0x100fe400078e0a06 */
[--C-:B------:R-:W-:Y:S02]  /*3090*/  @!P0 IMAD.IADD R42, R42, 0x1, -R6.reuse ;  /* 0x000000012a2a8824 */ /* 0x100fe400078e0a06 */
[----:B------:R-:W-:Y:S01]  /*30a0*/  @!P5 IMAD.IADD R47, R47, 0x1, -R6 ;  /* 0x000000012f2fd824 */ /* 0x000fe200078e0a06 */
[----:B------:R-:W-:Y:S01]  /*30b0*/  LOP3.LUT R181, R0, 0x150, RZ, 0xfc, !PT ;  /* 0x0000015000b57812 */ /* 0x000fe200078efcff */
[----:B------:R-:W-:Y:S01]  /*30c0*/  IMAD.MOV R12, RZ, RZ, -R11 ;  /* 0x000000ffff0c7224 */ /* 0x000fe200078e0a0b */
[----:B------:R-:W-:Y:S01]  /*30d0*/  IABS R41, R189 ;  /* 0x000000bd00297213 */ /* 0x000fe20000000000 */
[C---:B------:R-:W-:Y:S01]  /*30e0*/  IMAD.HI.U32 R11, R9.reuse, R30, RZ ;  /* 0x0000001e090b7227 */ /* 0x040fe200078e00ff */
[C---:B------:R-:W-:Y:S01]  /*30f0*/  ISETP.GT.U32.AND P1, PT, R6.reuse, R40, PT ;  /* 0x000000280600720c */ /* 0x040fe20003f24070 */
[----:B------:R-:W-:Y:S01]  /*3100*/  STL [R1+0x4a0], R225 ;  /* 0x0004a0e101007387 */ /* 0x000fe20000100800 */
[C---:B------:R-:W-:Y:S01]  /*3110*/  ISETP.GT.U32.AND P2, PT, R6.reuse, R36, PT ;  /* 0x000000240600720c */ /* 0x040fe20003f44070 */
        /* <DEDUP_REMOVED lines=10> */
[----:B------:R-:W-:Y:S01]  /*31c0*/  LOP3.LUT R184, R0, 0x148, RZ, 0xfc, !PT ;  /* 0x0000014800b87812 */ /* 0x000fe200078efcff */
[C---:B------:R-:W-:Y:S01]  /*31d0*/  IMAD R31, R6.reuse, R12, R31 ;  /* 0x0000000c061f7224 */ /* 0x040fe200078e021f */
[----:B------:R-:W-:Y:S01]  /*31e0*/  IABS R57, R181 ;  /* 0x000000b500397213 */ /* 0x000fe20000000000 */
[C---:B------:R-:W-:Y:S01]  /*31f0*/  IMAD.HI.U32 R11, R9.reuse, R26, RZ ;  /* 0x0000001a090b7227 */ /* 0x040fe200078e00ff */
[C---:B------:R-:W-:Y:S01]  /*3200*/  ISETP.GT.U32.AND P6, PT, R6.reuse, R35, PT ;  /* 0x000000230600720c */ /* 0x040fe20003fc4070 */
[----:B------:R-:W-:Y:S02]  /*3210*/  STL [R1+0x498], R223 ;  /* 0x000498df01007387 */ /* 0x000fe40000100800 */
[----:B------:R-:W-:Y:S01]  /*3220*/  IMAD.HI.U32 R12, R9, R28, RZ ;  /* 0x0000001c090c7227 */ /* 0x000fe200078e00ff */
[C---:B------:R-:W-:Y:S01]  /*3230*/  ISETP.GT.U32.AND P3, PT, R6.reuse, R30, PT ;  /* 0x0000001e0600720c */ /* 0x040fe20003f64070 */
[----:B------:R-:W-:Y:S02]  /*3240*/  STL [R1+0x494], R222 ;  /* 0x000494de01007387 */ /* 0x000fe40000100800 */
[----:B------:R-:W-:-:S02]  /*3250*/  IMAD R27, R6, R13, R27 ;  /* 0x0000000d061b7224 */ /* 0x000fc400078e021b */
[----:B------:R-:W-:Y:S02]  /*3260*/  IMAD.MOV R11, RZ, RZ, -R11 ;  /* 0x000000ffff0b7224 */ /* 0x000fe400078e0a0b */
[----:B------:R-:W-:Y:S02]  /*3270*/  @!P1 IMAD.IADD R40, R40, 0x1, -R6 ;  /* 0x0000000128289824 */ /* 0x000fe400078e0a06 */
[----:B------:R-:W-:Y:S01]  /*3280*/  IMAD.MOV R17, RZ, RZ, -R12 ;  /* 0x000000ffff117224 */ /* 0x000fe200078e0a0c */
[----:B------:R-:W-:Y:S01]  /*3290*/  ISETP.GT.U32.AND P1, PT, R6, R31, PT ;  /* 0x0000001f0600720c */ /* 0x000fe20003f24070 */
[----:B------:R-:W-:Y:S01]  /*32a0*/  @!P2 IMAD.IADD R36, R36, 0x1, -R6 ;  /* 0x000000012424a824 */ /* 0x000fe200078e0a06 */
[C---:B------:R-:W-:Y:S01]  /*32b0*/  ISETP.GT.U32.AND P2, PT, R6.reuse, R27, PT ;  /* 0x0000001b0600720c */ /* 0x040fe20003f44070 */
[----:B------:R-:W-:Y:S02]  /*32c0*/  IMAD R26, R6, R11, R26 ;  /* 0x0000000b061a7224 */ /* 0x000fe400078e021a */
[----:B------:R-:W-:Y:S01]  /*32d0*/  @!P4 IMAD.IADD R34, R34, 0x1, -R6 ;  /* 0x000000012222c824 */ /* 0x000fe200078e0a06 */
[C---:B------:R-:W-:Y:S01]  /*32e0*/  ISETP.GT.U32.AND P4, PT, R6.reuse, R42, PT ;  /* 0x0000002a0600720c */ /* 0x040fe20003f84070 */
[----:B------:R-:W-:Y:S01]  /*32f0*/  IMAD R28, R6, R17, R28 ;  /* 0x00000011061c7224 */ /* 0x000fe200078e021c */
[----:B------:R-:W-:Y:S01]  /*3300*/  IABS R17, R197 ;  /* 0x000000c500117213 */ /* 0x000fe20000000000 */
[----:B------:R-:W-:-:S04]  /*3310*/  IMAD.HI.U32 R11, R9, R24, RZ ;  /* 0x00000018090b7227 */ /* 0x000fc800078e00ff */
[--C-:B------:R-:W-:Y:S01]  /*3320*/  @!P0 IMAD.IADD R32, R32, 0x1, -R6.reuse ;  /* 0x0000000120208824 */ /* 0x100fe200078e0a06 */
[----:B------:R-:W-:Y:S01]  /*3330*/  ISETP.GT.U32.AND P0, PT, R6, R40, PT ;  /* 0x000000280600720c */ /* 0x000fe20003f04070 */
[----:B------:R-:W-:Y:S02]  /*3340*/  IMAD.MOV R13, RZ, RZ, -R11 ;  /* 0x000000ffff0d7224 */ /* 0x000fe400078e0a0b */
[--C-:B------:R-:W-:Y:S01]  /*3350*/  @!P5 IMAD.IADD R38, R38, 0x1, -R6.reuse ;  /* 0x000000012626d824 */ /* 0x100fe200078e0a06 */
[----:B------:R-:W-:Y:S01]  /*3360*/  ISETP.GT.U32.AND P5, PT, R6, R28, PT ;  /* 0x0000001c0600720c */ /* 0x000fe20003fa4070 */
[----:B------:R-:W-:Y:S01]  /*3370*/  IMAD.HI.U32 R11, R9, R23, RZ ;  /* 0x00000017090b7227 */ /* 0x000fe200078e00ff */
[----:B------:R-:W-:Y:S01]  /*3380*/  IABS R53, R184 ;  /* 0x000000b800357213 */ /* 0x000fe20000000000 */
[----:B------:R-:W-:Y:S02]  /*3390*/  STL [R1+0x490], R221 ;  /* 0x000490dd01007387 */ /* 0x000fe40000100800 */
[----:B------:R-:W-:-:S02]  /*33a0*/  @!P6 IMAD.IADD R35, R35, 0x1, -R6 ;  /* 0x000000012323e824 */ /* 0x000fc400078e0a06 */
[--C-:B------:R-:W-:Y:S01]  /*33b0*/  @!P3 IMAD.IADD R30, R30, 0x1, -R6.reuse ;  /* 0x000000011e1eb824 */ /* 0x100fe200078e0a06 */
[----:B------:R-:W-:Y:S01]  /*33c0*/  ISETP.GT.U32.AND P3, PT, R6, R38, PT ;  /* 0x000000260600720c */ /* 0x000fe20003f64070 */
[----:B------:R-:W-:Y:S01]  /*33d0*/  IMAD.MOV R14, RZ, RZ, -R11 ;  /* 0x000000ffff0e7224 */ /* 0x000fe200078e0a0b */
[C---:B------:R-:W-:Y:S01]  /*33e0*/  LOP3.LUT R180, R0.reuse, 0x154, RZ, 0xfc, !PT ;  /* 0x0000015400b47812 */ /* 0x040fe200078efcff */
[----:B------:R-:W-:Y:S01]  /*33f0*/  IMAD.HI.U32 R11, R9, R19, RZ ;  /* 0x00000013090b7227 */ /* 0x000fe200078e00ff */
[----:B------:R-:W-:Y:S01]  /*3400*/  LOP3.LUT R178, R0, 0x158, RZ, 0xfc, !PT ;  /* 0x0000015800b27812 */ /* 0x000fe200078efcff */
[----:B------:R-:W-:Y:S02]  /*3410*/  STL [R1+0x48c], R220 ;  /* 0x00048cdc01007387 */ /* 0x000fe40000100800 */
[--C-:B------:R-:W-:Y:S01]  /*3420*/  @!P1 IMAD.IADD R31, R31, 0x1, -R6.reuse ;  /* 0x000000011f1f9824 */ /* 0x100fe200078e0a06 */
[C---:B------:R-:W-:Y:S01]  /*3430*/  ISETP.GT.U32.AND P1, PT, R6.reuse, R39, PT ;  /* 0x000000270600720c */ /* 0x040fe20003f24070 */
[----:B------:R-:W-:Y:S01]  /*3440*/  @!P2 IMAD.IADD R27, R27, 0x1, -R6 ;  /* 0x000000011b1ba824 */ /* 0x000fe200078e0a06 */
[C---:B------:R-:W-:Y:S01]  /*3450*/  ISETP.GT.U32.AND P2, PT, R6.reuse, R35, PT ;  /* 0x000000230600720c */ /* 0x040fe20003f44070 */
[----:B------:R-:W-:-:S02]  /*3460*/  IMAD R24, R6, R13, R24 ;  /* 0x0000000d06187224 */ /* 0x000fc400078e0218 */
[----:B------:R-:W-:Y:S01]  /*3470*/  @!P4 IMAD.IADD R42, R42, 0x1, -R6 ;  /* 0x000000012a2ac824 */ /* 0x000fe200078e0a06 */
[----:B------:R-:W-:Y:S01]  /*3480*/  ISETP.GT.U32.AND P4, PT, R6, R34, PT ;  /* 0x000000220600720c */ /* 0x000fe20003f84070 */
[----:B------:R-:W-:-:S04]  /*3490*/  IMAD.HI.U32 R13, R9, R20, RZ ;  /* 0x00000014090d7227 */ /* 0x000fc800078e00ff */
[----:B------:R-:W-:Y:S02]  /*34a0*/  IMAD.MOV R11, RZ, RZ, -R11 ;  /* 0x000000ffff0b7224 */ /* 0x000fe400078e0a0b */
[--C-:B------:R-:W-:Y:S01]  /*34b0*/  @!P0 IMAD.IADD R40, R40, 0x1, -R6.reuse ;  /* 0x0000000128288824 */ /* 0x100fe200078e0a06 */
[----:B------:R-:W-:Y:S01]  /*34c0*/  ISETP.GT.U32.AND P0, PT, R6, R32, PT ;  /* 0x000000200600720c */ /* 0x000fe20003f04070 */
[----:B------:R-:W-:Y:S02]  /*34d0*/  IMAD.MOV R13, RZ, RZ, -R13 ;  /* 0x000000ffff0d7224 */ /* 0x000fe400078e0a0d */
[----:B------:R-:W-:Y:S01]  /*34e0*/  @!P5 IMAD.IADD R28, R28, 0x1, -R6 ;  /* 0x000000011c1cd824 */ /* 0x000fe200078e0a06 */
[C---:B------:R-:W-:Y:S01]  /*34f0*/  ISETP.GT.U32.AND P5, PT, R6.reuse, R36, PT ;  /* 0x000000240600720c */ /* 0x040fe20003fa4070 */
[----:B------:R-:W-:Y:S02]  /*3500*/  IMAD R19, R6, R11, R19 ;  /* 0x0000000b06137224 */ /* 0x000fe400078e0213 */
[----:B------:R-:W-:-:S04]  /*3510*/  IMAD.HI.U32 R12, R9, R22, RZ ;  /* 0x00000016090c7227 */ /* 0x000fc800078e00ff */
[----:B------:R-:W-:Y:S02]  /*3520*/  @!P3 IMAD.IADD R38, R38, 0x1, -R6 ;  /* 0x000000012626b824 */ /* 0x000fe400078e0a06 */
[C---:B------:R-:W-:Y:S01]  /*3530*/  IMAD R23, R6.reuse, R14, R23 ;  /* 0x0000000e06177224 */ /* 0x040fe200078e0217 */
[C---:B------:R-:W-:Y:S01]  /*3540*/  ISETP.GT.U32.AND P6, PT, R6.reuse, R43, PT ;  /* 0x0000002b0600720c */ /* 0x040fe20003fc4070 */
[C---:B------:R-:W-:Y:S01]  /*3550*/  IMAD.HI.U32 R11, R9.reuse, R18, RZ ;  /* 0x00000012090b7227 */ /* 0x040fe200078e00ff */
[C---:B------:R-:W-:Y:S01]  /*3560*/  ISETP.GT.U32.AND P3, PT, R6.reuse, R30, PT ;  /* 0x0000001e0600720c */ /* 0x040fe20003f64070 */
[----:B------:R-:W-:Y:S02]  /*3570*/  STL [R1+0x488], R219 ;  /* 0x000488db01007387 */ /* 0x000fe40000100800 */
[----:B------:R-:W-:Y:S02]  /*3580*/  IMAD R20, R6, R13, R20 ;  /* 0x0000000d06147224 */ /* 0x000fe400078e0214 */
[----:B------:R-:W-:Y:S01]  /*3590*/  IMAD.MOV R15, RZ, RZ, -R12 ;  /* 0x000000ffff0f7224 */ /* 0x000fe200078e0a0c */
[----:B------:R-:W-:Y:S01]  /*35a0*/  IABS R59, R180 ;  /* 0x000000b4003b7213 */ /* 0x000fe20000000000 */
        /* <DEDUP_REMOVED lines=12> */
[----:B------:R-:W-:Y:S02]  /*3670*/  IMAD.MOV R15, RZ, RZ, -R11 ;  /* 0x000000ffff0f7224 */ /* 0x000fe400078e0a0b */
[----:B------:R-:W-:-:S04]  /*3680*/  IMAD.HI.U32 R12, R9, R17, RZ ;  /* 0x00000011090c7227 */ /* 0x000fc800078e00ff */
[----:B------:R-:W-:Y:S01]  /*3690*/  @!P0 IMAD.IADD R32, R32, 0x1, -R6 ;  /* 0x0000000120208824 */ /* 0x000fe200078e0a06 */
[----:B------:R-:W-:Y:S01]  /*36a0*/  ISETP.GT.U32.AND P0, PT, R6, R23, PT ;  /* 0x000000170600720c */ /* 0x000fe20003f04070 */
[----:B------:R-:W-:-:S04]  /*36b0*/  IMAD.HI.U32 R11, R9, R25, RZ ;  /* 0x00000019090b7227 */ /* 0x000fc800078e00ff */
[----:B------:R-:W-:Y:S02]  /*36c0*/  IMAD R18, R6, R13, R18 ;  /* 0x0000000d06127224 */ /* 0x000fe400078e0212 */
[--C-:B------:R-:W-:Y:S02]  /*36d0*/  @!P5 IMAD.IADD R36, R36, 0x1, -R6.reuse ;  /* 0x000000012424d824 */ /* 0x100fe400078e0a06 */
[--C-:B------:R-:W-:Y:S02]  /*36e0*/  @!P3 IMAD.IADD R30, R30, 0x1, -R6.reuse ;  /* 0x000000011e1eb824 */ /* 0x100fe400078e0a06 */
[----:B------:R-:W-:Y:S01]  /*36f0*/  @!P6 IMAD.IADD R43, R43, 0x1, -R6 ;  /* 0x000000012b2be824 */ /* 0x000fe200078e0a06 */
[----:B------:R-:W-:Y:S01]  /*3700*/  IABS R61, R178 ;  /* 0x000000b2003d7213 */ /* 0x000fe20000000000 */
[----:B------:R-:W-:Y:S01]  /*3710*/  IMAD.HI.U32 R13, R9, R21, RZ ;  /* 0x00000015090d7227 */ /* 0x000fe200078e00ff */
[----:B------:R-:W-:Y:S01]  /*3720*/  ISETP.GT.U32.AND P5, PT, R6, R28, PT ;  /* 0x0000001c0600720c */ /* 0x000fe20003fa4070 */
[----:B------:R-:W-:Y:S02]  /*3730*/  STL [R1+0x480], R217 ;  /* 0x000480d901007387 */ /* 0x000fe40000100800 */
[----:B------:R-:W-:-:S02]  /*3740*/  IMAD.MOV R12, RZ, RZ, -R12 ;  /* 0x000000ffff0c7224 */ /* 0x000fc400078e0a0c */
[----:B------:R-:W-:Y:S02]  /*3750*/  IMAD.MOV R11, RZ, RZ, -R11 ;  /* 0x000000ffff0b7224 */ /* 0x000fe400078e0a0b */
[C---:B------:R-:W-:Y:S01]  /*3760*/  IMAD R16, R6.reuse, R15, R16 ;  /* 0x0000000f06107224 */ /* 0x040fe200078e0210 */
[----:B------:R-:W-:Y:S01]  /*3770*/  ISETP.GT.U32.AND P3, PT, R6, R20, PT ;  /* 0x000000140600720c */ /* 0x000fe20003f64070 */
[----:B------:R-:W-:Y:S02]  /*3780*/  IMAD.MOV R13, RZ, RZ, -R13 ;  /* 0x000000ffff0d7224 */ /* 0x000fe400078e0a0d */
[--C-:B------:R-:W-:Y:S02]  /*3790*/  @!P1 IMAD.IADD R31, R31, 0x1, -R6.reuse ;  /* 0x000000011f1f9824 */ /* 0x100fe400078e0a06 */
[--C-:B------:R-:W-:Y:S02]  /*37a0*/  @!P2 IMAD.IADD R26, R26, 0x1, -R6.reuse ;  /* 0x000000011a1aa824 */ /* 0x100fe400078e0a06 */
[----:B------:R-:W-:Y:S01]  /*37b0*/  @!P4 IMAD.IADD R24, R24, 0x1, -R6 ;  /* 0x000000011818c824 */ /* 0x000fe200078e0a06 */
[C---:B------:R-:W-:Y:S01]  /*37c0*/  ISETP.GT.U32.AND P6, PT, R6.reuse, R27, PT ;  /* 0x0000001b0600720c */ /* 0x040fe20003fc4070 */
[----:B------:R-:W-:Y:S01]  /*37d0*/  IMAD R17, R6, R12, R17 ;  /* 0x0000000c06117224 */ /* 0x000fe200078e0211 */
[----:B------:R-:W-:Y:S01]  /*37e0*/  LOP3.LUT R174, R0, 0x164, RZ, 0xfc, !PT ;  /* 0x0000016400ae7812 */ /* 0x000fe200078efcff */
[C---:B------:R-:W-:Y:S01]  /*37f0*/  IMAD R25, R6.reuse, R11, R25 ;  /* 0x0000000b06197224 */ /* 0x040fe200078e0219 */
[----:B------:R-:W-:Y:S01]  /*3800*/  IABS R63, R177 ;  /* 0x000000b1003f7213 */ /* 0x000fe20000000000 */
[----:B------:R-:W-:Y:S01]  /*3810*/  IMAD.HI.U32 R11, R9, R29, RZ ;  /* 0x0000001d090b7227 */ /* 0x000fe200078e00ff */
[C---:B------:R-:W-:Y:S01]  /*3820*/  ISETP.GT.U32.AND P1, PT, R6.reuse, R22, PT ;  /* 0x000000160600720c */ /* 0x040fe20003f24070 */
[----:B------:R-:W-:Y:S01]  /*3830*/  STL [R1+0x47c], R216 ;  /* 0x00047cd801007387 */ /* 0x000fe20000100800 */
[C---:B------:R-:W-:Y:S01]  /*3840*/  ISETP.GT.U32.AND P2, PT, R6.reuse, R16, PT ;  /* 0x000000100600720c */ /* 0x040fe20003f44070 */
[C---:B------:R-:W-:Y:S01]  /*3850*/  IMAD R21, R6.reuse, R13, R21 ;  /* 0x0000000d06157224 */ /* 0x040fe200078e0215 */
[----:B------:R-:W-:Y:S01]  /*3860*/  ISETP.GT.U32.AND P4, PT, R6, R17, PT ;  /* 0x000000110600720c */ /* 0x000fe20003f84070 */
[----:B------:R-:W-:-:S02]  /*3870*/  IMAD.MOV R12, RZ, RZ, -R11 ;  /* 0x000000ffff0c7224 */ /* 0x000fc400078e0a0b */
[----:B------:R-:W-:Y:S01]  /*3880*/  @!P0 IMAD.IADD R23, R23, 0x1, -R6 ;  /* 0x0000000117178824 */ /* 0x000fe200078e0a06 */
[----:B------:R-:W-:Y:S01]  /*3890*/  ISETP.GT.U32.AND P0, PT, R6, R21, PT ;  /* 0x000000150600720c */ /* 0x000fe20003f04070 */
[----:B------:R-:W-:-:S04]  /*38a0*/  IMAD.HI.U32 R11, R9, R33, RZ ;  /* 0x00000021090b7227 */ /* 0x000fc800078e00ff */
[--C-:B------:R-:W-:Y:S01]  /*38b0*/  @!P5 IMAD.IADD R28, R28, 0x1, -R6.reuse ;  /* 0x000000011c1cd824 */ /* 0x100fe200078e0a06 */
[C---:B------:R-:W-:Y:S01]  /*38c0*/  ISETP.GT.U32.AND P5, PT, R6.reuse, R19, PT ;  /* 0x000000130600720c */ /* 0x040fe20003fa4070 */
[----:B------:R-:W-:Y:S02]  /*38d0*/  IMAD R29, R6, R12, R29 ;  /* 0x0000000c061d7224 */ /* 0x000fe400078e021d */
[--C-:B------:R-:W-:Y:S02]  /*38e0*/  @!P3 IMAD.IADD R20, R20, 0x1, -R6.reuse ;  /* 0x000000011414b824 */ /* 0x100fe400078e0a06 */
[--C-:B------:R-:W-:Y:S01]  /*38f0*/  @!P6 IMAD.IADD R27, R27, 0x1, -R6.reuse ;  /* 0x000000011b1be824 */ /* 0x100fe200078e0a06 */
[----:B------:R-:W-:Y:S01]  /*3900*/  IABS R55, R182 ;  /* 0x000000b600377213 */ /* 0x000fe20000000000 */
[----:B------:R-:W-:Y:S01]  /*3910*/  IMAD.MOV R14, RZ, RZ, -R11 ;  /* 0x000000ffff0e7224 */ /* 0x000fe200078e0a0b */
[----:B------:R-:W-:Y:S01]  /*3920*/  ISETP.GT.U32.AND P3, PT, R6, R29, PT ;  /* 0x0000001d0600720c */ /* 0x000fe20003f64070 */
[C---:B------:R-:W-:Y:S01]  /*3930*/  IMAD.HI.U32 R11, R9.reuse, R45, RZ ;  /* 0x0000002d090b7227 */ /* 0x040fe200078e00ff */
[----:B------:R-:W-:Y:S01]  /*3940*/  IABS R67, R174 ;  /* 0x000000ae00437213 */ /* 0x000fe20000000000 */
[----:B------:R-:W-:Y:S02]  /*3950*/  STL [R1+0x478], R215 ;  /* 0x000478d701007387 */ /* 0x000fe40000100800 */
[--C-:B------:R-:W-:Y:S01]  /*3960*/  @!P1 IMAD.IADD R22, R22, 0x1, -R6.reuse ;  /* 0x0000000116169824 */ /* 0x100fe200078e0a06 */
[----:B------:R-:W-:Y:S01]  /*3970*/  ISETP.GT.U32.AND P1, PT, R6, R25, PT ;  /* 0x000000190600720c */ /* 0x000fe20003f24070 */
[----:B------:R-:W-:Y:S01]  /*3980*/  @!P2 IMAD.IADD R16, R16, 0x1, -R6 ;  /* 0x000000011010a824 */ /* 0x000fe200078e0a06 */
[C---:B------:R-:W-:Y:S01]  /*3990*/  ISETP.GT.U32.AND P2, PT, R6.reuse, R24, PT ;  /* 0x000000180600720c */ /* 0x040fe20003f44070 */
[----:B------:R-:W-:Y:S01]  /*39a0*/  IMAD.HI.U32 R12, R9, R37, RZ ;  /* 0x00000025090c7227 */ /* 0x000fe200078e00ff */
[----:B------:R-:W-:Y:S01]  /*39b0*/  ISETP.GT.U32.AND P6, PT, R6, R18, PT ;  /* 0x000000120600720c */ /* 0x000fe20003fc4070 */
[----:B------:R-:W-:Y:S02]  /*39c0*/  STL [R1+0x560], R214 ;  /* 0x000560d601007387 */ /* 0x000fe40000100800 */
[----:B------:R-:W-:-:S02]  /*39d0*/  IMAD.MOV R11, RZ, RZ, -R11 ;  /* 0x000000ffff0b7224 */ /* 0x000fc400078e0a0b */
[--C-:B------:R-:W-:Y:S01]  /*39e0*/  @!P4 IMAD.IADD R17, R17, 0x1, -R6.reuse ;  /* 0x000000011111c824 */ /* 0x100fe200078e0a06 */
[C---:B------:R-:W-:Y:S01]  /*39f0*/  ISETP.GT.U32.AND P4, PT, R6.reuse, R23, PT ;  /* 0x000000170600720c */ /* 0x040fe20003f84070 */
[----:B------:R-:W-:Y:S01]  /*3a00*/  IMAD R33, R6, R14, R33 ;  /* 0x0000000e06217224 */ /* 0x000fe200078e0221 */
[----:B------:R-:W-:Y:S01]  /*3a10*/  LOP3.LUT R176, R0, 0x160, RZ, 0xfc, !PT ;  /* 0x0000016000b07812 */ /* 0x000fe200078efcff */
[----:B------:R-:W-:Y:S01]  /*3a20*/  @!P0 IMAD.IADD R21, R21, 0x1, -R6 ;  /* 0x0000000115158824 */ /* 0x000fe200078e0a06 */
[----:B------:R-:W-:Y:S01]  /*3a30*/  ISETP.GT.U32.AND P0, PT, R6, R22, PT ;  /* 0x000000160600720c */ /* 0x000fe20003f04070 */
[----:B------:R-:W-:Y:S01]  /*3a40*/  IMAD.MOV R12, RZ, RZ, -R12 ;  /* 0x000000ffff0c7224 */ /* 0x000fe200078e0a0c */
[----:B------:R-:W-:Y:S01]  /*3a50*/  LOP3.LUT R173, R0, 0x168, RZ, 0xfc, !PT ;  /* 0x0000016800ad7812 */ /* 0x000fe200078efcff */
[----:B------:R-:W-:Y:S01]  /*3a60*/  IMAD R45, R6, R11, R45 ;  /* 0x0000000b062d7224 */ /* 0x000fe200078e022d */
[C---:B------:R-:W-:Y:S01]  /*3a70*/  LOP3.LUT R172, R0.reuse, 0x16c, RZ, 0xfc, !PT ;  /* 0x0000016c00ac7812 */ /* 0x040fe200078efcff */
[----:B------:R-:W-:Y:S01]  /*3a80*/  IMAD.HI.U32 R11, R9, R49, RZ ;  /* 0x00000031090b7227 */ /* 0x000fe200078e00ff */
[----:B------:R-:W-:Y:S01]  /*3a90*/  LOP3.LUT R168, R0, 0x178, RZ, 0xfc, !PT ;  /* 0x0000017800a87812 */ /* 0x000fe200078efcff */
[----:B------:R-:W-:Y:S02]  /*3aa0*/  STL [R1+0x55c], R213 ;  /* 0x00055cd501007387 */ /* 0x000fe40000100800 */
[----:B------:R-:W-:Y:S01]  /*3ab0*/  @!P5 IMAD.IADD R19, R19, 0x1, -R6 ;  /* 0x000000011313d824 */ /* 0x000fe200078e0a06 */
[C---:B------:R-:W-:Y:S01]  /*3ac0*/  ISETP.GT.U32.AND P5, PT, R6.reuse, R33, PT ;  /* 0x000000210600720c */ /* 0x040fe20003fa4070 */
[----:B------:R-:W-:-:S02]  /*3ad0*/  IMAD R37, R6, R12, R37 ;  /* 0x0000000c06257224 */ /* 0x000fc400078e0225 */
[--C-:B------:R-:W-:Y:S02]  /*3ae0*/  @!P3 IMAD.IADD R29, R29, 0x1, -R6.reuse ;  /* 0x000000011d1db824 */ /* 0x100fe400078e0a06 */
[--C-:B------:R-:W-:Y:S02]  /*3af0*/  @!P1 IMAD.IADD R25, R25, 0x1, -R6.reuse ;  /* 0x0000000119199824 */ /* 0x100fe400078e0a06 */
[----:B------:R-:W-:Y:S02]  /*3b00*/  @!P2 IMAD.IADD R24, R24, 0x1, -R6 ;  /* 0x000000011818a824 */ /* 0x000fe400078e0a06 */
[----:B------:R-:W-:Y:S01]  /*3b10*/  IMAD.HI.U32 R13, R9, R41, RZ ;  /* 0x00000029090d7227 */ /* 0x000fe200078e00ff */
[----:B------:R-:W-:Y:S01]  /*3b20*/  ISETP.GT.U32.AND P3, PT, R6, R19, PT ;  /* 0x000000130600720c */ /* 0x000fe20003f64070 */
[----:B------:R-:W-:Y:S02]  /*3b30*/  STL [R1+0x558], R212 ;  /* 0x000558d401007387 */ /* 0x000fe40000100800 */
[----:B------:R-:W-:-:S02]  /*3b40*/  IMAD.MOV R12, RZ, RZ, -R11 ;  /* 0x000000ffff0c7224 */ /* 0x000fc400078e0a0b */
[C---:B------:R-:W-:Y:S01]  /*3b50*/  IMAD.HI.U32 R11, R9.reuse, R51, RZ ;  /* 0x00000033090b7227 */ /* 0x040fe200078e00ff */
[C---:B------:R-:W-:Y:S01]  /*3b60*/  ISETP.GT.U32.AND P1, PT, R6.reuse, R20, PT ;  /* 0x000000140600720c */ /* 0x040fe20003f24070 */
[----:B------:R-:W-:Y:S01]  /*3b70*/  STL [R1+0x554], R210 ;  /* 0x000554d201007387 */ /* 0x000fe20000100800 */
[----:B------:R-:W-:Y:S01]  /*3b80*/  ISETP.GT.U32.AND P2, PT, R6, R16, PT ;  /* 0x000000100600720c */ /* 0x000fe20003f44070 */
[----:B------:R-:W-:Y:S02]  /*3b90*/  IMAD.MOV R14, RZ, RZ, -R11 ;  /* 0x000000ffff0e7224 */ /* 0x000fe400078e0a0b */
[----:B------:R-:W-:-:S04]  /*3ba0*/  IMAD.HI.U32 R11, R9, R57, RZ ;  /* 0x00000039090b7227 */ /* 0x000fc800078e00ff */
[--C-:B------:R-:W-:Y:S01]  /*3bb0*/  @!P4 IMAD.IADD R23, R23, 0x1, -R6.reuse ;  /* 0x000000011717c824 */ /* 0x100fe200078e0a06 */
[----:B------:R-:W-:Y:S01]  /*3bc0*/  ISETP.GT.U32.AND P4, PT, R6, R17, PT ;  /* 0x000000110600720c */ /* 0x000fe20003f84070 */
[--C-:B------:R-:W-:Y:S02]  /*3bd0*/  @!P6 IMAD.IADD R18, R18, 0x1, -R6.reuse ;  /* 0x000000011212e824 */ /* 0x100fe400078e0a06 */
[----:B------:R-:W-:Y:S01]  /*3be0*/  @!P0 IMAD.IADD R22, R22, 0x1, -R6 ;  /* 0x0000000116168824 */ /* 0x000fe200078e0a06 */
[C---:B------:R-:W-:Y:S01]  /*3bf0*/  ISETP.GT.U32.AND P0, PT, R6.reuse, R21, PT ;  /* 0x000000150600720c */ /* 0x040fe20003f04070 */
[C---:B------:R-:W-:Y:S01]  /*3c00*/  IMAD R49, R6.reuse, R12, R49 ;  /* 0x0000000c06317224 */ /* 0x040fe200078e0231 */
[----:B------:R-:W-:Y:S01]  /*3c10*/  IABS R65, R176 ;  /* 0x000000b000417213 */ /* 0x000fe20000000000 */
[----:B------:R-:W-:Y:S01]  /*3c20*/  IMAD.MOV R13, RZ, RZ, -R13 ;  /* 0x000000ffff0d7224 */ /* 0x000fe200078e0a0d */
[----:B------:R-:W-:Y:S01]  /*3c30*/  IABS R69, R173 ;  /* 0x000000ad00457213 */ /* 0x000fe20000000000 */
[----:B------:R-:W-:Y:S01]  /*3c40*/  IMAD.HI.U32 R12, R9, R53, RZ ;  /* 0x00000035090c7227 */ /* 0x000fe200078e00ff */
[----:B------:R-:W-:Y:S01]  /*3c50*/  ISETP.GT.U32.AND P6, PT, R6, R26, PT ;  /* 0x0000001a0600720c */ /* 0x000fe20003fc4070 */
[----:B------:R-:W-:Y:S02]  /*3c60*/  STL [R1+0x550], R209 ;  /* 0x000550d101007387 */ /* 0x000fe40000100800 */
[----:B------:R-:W-:-:S02]  /*3c70*/  IMAD.MOV R11, RZ, RZ, -R11 ;  /* 0x000000ffff0b7224 */ /* 0x000fc400078e0a0b */
[----:B------:R-:W-:Y:S01]  /*3c80*/  @!P5 IMAD.IADD R33, R33, 0x1, -R6 ;  /* 0x000000012121d824 */ /* 0x000fe200078e0a06 */
[C---:B------:R-:W-:Y:S01]  /*3c90*/  ISETP.GT.U32.AND P5, PT, R6.reuse, R18, PT ;  /* 0x000000120600720c */ /* 0x040fe20003fa4070 */
[----:B------:R-:W-:Y:S01]  /*3ca0*/  IMAD R41, R6, R13, R41 ;  /* 0x0000000d06297224 */ /* 0x000fe200078e0229 */
[----:B------:R-:W-:Y:S01]  /*3cb0*/  IABS R71, R172 ;  /* 0x000000ac00477213 */ /* 0x000fe20000000000 */
[----:B------:R-:W-:Y:S01]  /*3cc0*/  IMAD.MOV R12, RZ, RZ, -R12 ;  /* 0x000000ffff0c7224 */ /* 0x000fe200078e0a0c */
[----:B------:R-:W-:Y:S01]  /*3cd0*/  LOP3.LUT R170, R0, 0x170, RZ, 0xfc, !PT ;  /* 0x0000017000aa7812 */ /* 0x000fe200078efcff */
[----:B------:R-:W-:Y:S01]  /*3ce0*/  IMAD R57, R6, R11, R57 ;  /* 0x0000000b06397224 */ /* 0x000fe200078e0239 */
[----:B------:R-:W-:Y:S01]  /*3cf0*/  IABS R83, R168 ;  /* 0x000000a800537213 */ /* 0x000fe20000000000 */
[----:B------:R-:W-:Y:S01]  /*3d00*/  IMAD.HI.U32 R11, R9, R59, RZ ;  /* 0x0000003b090b7227 */ /* 0x000fe200078e00ff */
[----:B------:R-:W-:Y:S01]  /*3d10*/  LOP3.LUT R166, R0, 0x17c, RZ, 0xfc, !PT ;  /* 0x0000017c00a67812 */ /* 0x000fe200078efcff */
[----:B------:R-:W-:Y:S02]  /*3d20*/  STL [R1+0x54c], R208 ;  /* 0x00054cd001007387 */ /* 0x000fe40000100800 */
[----:B------:R-:W-:Y:S01]  /*3d30*/  @!P3 IMAD.IADD R19, R19, 0x1, -R6 ;  /* 0x000000011313b824 */ /* 0x000fe200078e0a06 */
[C---:B------:R-:W-:Y:S01]  /*3d40*/  ISETP.GT.U32.AND P3, PT, R6.reuse, R29, PT ;  /* 0x0000001d0600720c */ /* 0x040fe20003f64070 */
[----:B------:R-:W-:-:S02]  /*3d50*/  IMAD R53, R6, R12, R53 ;  /* 0x0000000c06357224 */ /* 0x000fc400078e0235 */
[--C-:B------:R-:W-:Y:S01]  /*3d60*/  @!P1 IMAD.IADD R20, R20, 0x1, -R6.reuse ;  /* 0x0000000114149824 */ /* 0x100fe200078e0a06 */
[----:B------:R-:W-:Y:S01]  /*3d70*/  ISETP.GT.U32.AND P1, PT, R6, R25, PT ;  /* 0x000000190600720c */ /* 0x000fe20003f24070 */
[--C-:B------:R-:W-:Y:S01]  /*3d80*/  @!P2 IMAD.IADD R16, R16, 0x1, -R6.reuse ;  /* 0x000000011010a824 */ /* 0x100fe200078e0a06 */
[C---:B------:R-:W-:Y:S01]  /*3d90*/  ISETP.GT.U32.AND P2, PT, R6.reuse, R41, PT ;  /* 0x000000290600720c */ /* 0x040fe20003f44070 */
[----:B------:R-:W-:Y:S02]  /*3da0*/  IMAD.MOV R12, RZ, RZ, -R11 ;  /* 0x000000ffff0c7224 */ /* 0x000fe400078e0a0b */
[----:B------:R-:W-:Y:S01]  /*3db0*/  @!P4 IMAD.IADD R17, R17, 0x1, -R6 ;  /* 0x000000011111c824 */ /* 0x000fe200078e0a06 */
[----:B------:R-:W-:Y:S01]  /*3dc0*/  ISETP.GT.U32.AND P4, PT, R6, R45, PT ;  /* 0x0000002d0600720c */ /* 0x000fe20003f84070 */
[----:B------:R-:W-:-:S04]  /*3dd0*/  IMAD.HI.U32 R11, R9, R61, RZ ;  /* 0x0000003d090b7227 */ /* 0x000fc800078e00ff */
[----:B------:R-:W-:Y:S01]  /*3de0*/  @!P0 IMAD.IADD R21, R21, 0x1, -R6 ;  /* 0x0000000115158824 */ /* 0x000fe200078e0a06 */
[C---:B------:R-:W-:Y:S01]  /*3df0*/  ISETP.GT.U32.AND P0, PT, R6.reuse, R49, PT ;  /* 0x000000310600720c */ /* 0x040fe20003f04070 */
[----:B------:R-:W-:Y:S02]  /*3e00*/  IMAD R59, R6, R12, R59 ;  /* 0x0000000c063b7224 */ /* 0x000fe400078e023b */
[----:B------:R-:W-:-:S04]  /*3e10*/  IMAD.HI.U32 R13, R9, R55, RZ ;  /* 0x00000037090d7227 */ /* 0x000fc800078e00ff */
[----:B------:R-:W-:Y:S02]  /*3e20*/  IMAD R51, R6, R14, R51 ;  /* 0x0000000e06337224 */ /* 0x000fe400078e0233 */
[--C-:B------:R-:W-:Y:S02]  /*3e30*/  @!P6 IMAD.IADD R26, R26, 0x1, -R6.reuse ;  /* 0x000000011a1ae824 */ /* 0x100fe400078e0a06 */
[----:B------:R-:W-:Y:S01]  /*3e40*/  @!P5 IMAD.IADD R18, R18, 0x1, -R6 ;  /* 0x000000011212d824 */ /* 0x000fe200078e0a06 */
[----:B------:R-:W-:Y:S01]  /*3e50*/  IABS R75, R170 ;  /* 0x000000aa004b7213 */ /* 0x000fe20000000000 */
[----:B------:R-:W-:Y:S01]  /*3e60*/  IMAD.HI.U32 R12, R9, R63, RZ ;  /* 0x0000003f090c7227 */ /* 0x000fe200078e00ff */
[C---:B------:R-:W-:Y:S01]  /*3e70*/  ISETP.GT.U32.AND P6, PT, R6.reuse, R33, PT ;  /* 0x000000210600720c */ /* 0x040fe20003fc4070 */
[----:B------:R-:W-:Y:S01]  /*3e80*/  STL [R1+0x548], R206 ;  /* 0x000548ce01007387 */ /* 0x000fe20000100800 */
[----:B------:R-:W-:Y:S01]  /*3e90*/  ISETP.GT.U32.AND P5, PT, R6, R37, PT ;  /* 0x000000250600720c */ /* 0x000fe20003fa4070 */
[----:B------:R-:W-:-:S02]  /*3ea0*/  IMAD.MOV R14, RZ, RZ, -R11 ;  /* 0x000000ffff0e7224 */ /* 0x000fc400078e0a0b */
[----:B------:R-:W-:Y:S01]  /*3eb0*/  IMAD.HI.U32 R11, R9, R67, RZ ;  /* 0x00000043090b7227 */ /* 0x000fe200078e00ff */
[----:B------:R-:W-:Y:S01]  /*3ec0*/  IABS R87, R166 ;  /* 0x000000a600577213 */ /* 0x000fe20000000000 */
[----:B------:R-:W-:Y:S02]  /*3ed0*/  STL [R1+0x544], R205 ;  /* 0x000544cd01007387 */ /* 0x000fe40000100800 */
[----:B------:R-:W-:Y:S02]  /*3ee0*/  IMAD.MOV R12, RZ, RZ, -R12 ;  /* 0x000000ffff0c7224 */ /* 0x000fe400078e0a0c */
[----:B------:R-:W-:Y:S01]  /*3ef0*/  IMAD.MOV R13, RZ, RZ, -R13 ;  /* 0x000000ffff0d7224 */ /* 0x000fe200078e0a0d */
[----:B------:R-:W-:Y:S01]  /*3f00*/  LOP3.LUT R165, R0, 0x180, RZ, 0xfc, !PT ;  /* 0x0000018000a57812 */ /* 0x000fe200078efcff */
[--C-:B------:R-:W-:Y:S01]  /*3f10*/  @!P3 IMAD.IADD R29, R29, 0x1, -R6.reuse ;  /* 0x000000011d1db824 */ /* 0x100fe200078e0a06 */
[C---:B------:R-:W-:Y:S01]  /*3f20*/  ISETP.GT.U32.AND P3, PT, R6.reuse, R53, PT ;  /* 0x000000350600720c */ /* 0x040fe20003f64070 */
[----:B------:R-:W-:Y:S01]  /*3f30*/  IMAD R61, R6, R14, R61 ;  /* 0x0000000e063d7224 */ /* 0x000fe200078e023d */
[C---:B------:R-:W-:Y:S01]  /*3f40*/  LOP3.LUT R169, R0.reuse, 0x174, RZ, 0xfc, !PT ;  /* 0x0000017400a97812 */ /* 0x040fe200078efcff */
[----:B------:R-:W-:Y:S01]  /*3f50*/  IMAD.MOV R11, RZ, RZ, -R11 ;  /* 0x000000ffff0b7224 */ /* 0x000fe200078e0a0b */
[----:B------:R-:W-:Y:S01]  /*3f60*/  LOP3.LUT R161, R0, 0x18c, RZ, 0xfc, !PT ;  /* 0x0000018c00a17812 */ /* 0x000fe200078efcff */
[----:B------:R-:W-:Y:S01]  /*3f70*/  IMAD R63, R6, R12, R63 ;  /* 0x0000000c063f7224 */ /* 0x000fe200078e023f */
[----:B------:R-:W-:Y:S01]  /*3f80*/  LOP3.LUT R164, R0, 0x184, RZ, 0xfc, !PT ;  /* 0x0000018400a47812 */ /* 0x000fe200078efcff */
[--C-:B------:R-:W-:Y:S01]  /*3f90*/  @!P1 IMAD.IADD R25, R25, 0x1, -R6.reuse ;  /* 0x0000000119199824 */ /* 0x100fe200078e0a06 */
[C---:B------:R-:W-:Y:S01]  /*3fa0*/  ISETP.GT.U32.AND P1, PT, R6.reuse, R51, PT ;  /* 0x000000330600720c */ /* 0x040fe20003f24070 */
[--C-:B------:R-:W-:Y:S01]  /*3fb0*/  @!P2 IMAD.IADD R41, R41, 0x1, -R6.reuse ;  /* 0x000000012929a824 */ /* 0x100fe200078e0a06 */
[C---:B------:R-:W-:Y:S01]  /*3fc0*/  ISETP.GT.U32.AND P2, PT, R6.reuse, R59, PT ;  /* 0x0000003b0600720c */ /* 0x040fe20003f44070 */
        /* <DEDUP_REMOVED lines=13> */
[C---:B------:R-:W-:Y:S01]  /*40a0*/  ISETP.GT.U32.AND P6, PT, R6.reuse, R55, PT ;  /* 0x000000370600720c */ /* 0x040fe20003fc4070 */
[--C-:B------:R-:W-:Y:S01]  /*40b0*/  @!P5 IMAD.IADD R37, R37, 0x1, -R6.reuse ;  /* 0x000000012525d824 */ /* 0x100fe200078e0a06 */
[----:B------:R-:W-:Y:S01]  /*40c0*/  ISETP.GT.U32.AND P5, PT, R6, R57, PT ;  /* 0x000000390600720c */ /* 0x000fe20003fa4070 */
[----:B------:R-:W-:Y:S02]  /*40d0*/  IMAD.MOV R12, RZ, RZ, -R11 ;  /* 0x000000ffff0c7224 */ /* 0x000fe400078e0a0b */
[--C-:B------:R-:W-:Y:S02]  /*40e0*/  @!P3 IMAD.IADD R53, R53, 0x1, -R6.reuse ;  /* 0x000000013535b824 */ /* 0x100fe400078e0a06 */
[----:B------:R-:W-:-:S02]  /*40f0*/  @!P1 IMAD.IADD R51, R51, 0x1, -R6 ;  /* 0x0000000133339824 */ /* 0x000fc400078e0a06 */
[--C-:B------:R-:W-:Y:S01]  /*4100*/  @!P2 IMAD.IADD R59, R59, 0x1, -R6.reuse ;  /* 0x000000013b3ba824 */ /* 0x100fe200078e0a06 */
[----:B------:R-:W-:Y:S01]  /*4110*/  IABS R91, R165 ;  /* 0x000000a5005b7213 */ /* 0x000fe20000000000 */
[C---:B------:R-:W-:Y:S01]  /*4120*/  IMAD R65, R6.reuse, R13, R65 ;  /* 0x0000000d06417224 */ /* 0x040fe200078e0241 */
[----:B------:R-:W-:Y:S01]  /*4130*/  IABS R79, R169 ;  /* 0x000000a9004f7213 */ /* 0x000fe20000000000 */
[C---:B------:R-:W-:Y:S01]  /*4140*/  IMAD.HI.U32 R11, R9.reuse, R71, RZ ;  /* 0x00000047090b7227 */ /* 0x040fe200078e00ff */
[C---:B------:R-:W-:Y:S01]  /*4150*/  ISETP.GT.U32.AND P3, PT, R6.reuse, R67, PT ;  /* 0x000000430600720c */ /* 0x040fe20003f64070 */
[----:B------:R-:W-:Y:S01]  /*4160*/  STL [R1+0x53c], R202 ;  /* 0x00053cca01007387 */ /* 0x000fe20000100800 */
[C---:B------:R-:W-:Y:S01]  /*4170*/  ISETP.GT.U32.AND P1, PT, R6.reuse, R65, PT ;  /* 0x000000410600720c */ /* 0x040fe20003f24070 */
[----:B------:R-:W-:Y:S01]  /*4180*/  IMAD.MOV R14, RZ, RZ, -R11 ;  /* 0x000000ffff0e7224 */ /* 0x000fe200078e0a0b */
[C---:B------:R-:W-:Y:S01]  /*4190*/  ISETP.GT.U32.AND P2, PT, R6.reuse, R45, PT ;  /* 0x0000002d0600720c */ /* 0x040fe20003f44070 */
[----:B------:R-:W-:Y:S01]  /*41a0*/  IMAD.HI.U32 R11, R9, R83, RZ ;  /* 0x00000053090b7227 */ /* 0x000fe200078e00ff */
[----:B------:R-:W-:Y:S01]  /*41b0*/  IABS R103, R161 ;  /* 0x000000a100677213 */ /* 0x000fe20000000000 */
[----:B------:R-:W-:Y:S02]  /*41c0*/  STL [R1+0x538], R201 ;  /* 0x000538c901007387 */ /* 0x000fe40000100800 */
[--C-:B------:R-:W-:Y:S01]  /*41d0*/  @!P4 IMAD.IADD R61, R61, 0x1, -R6.reuse ;  /* 0x000000013d3dc824 */ /* 0x100fe200078e0a06 */
[C---:B------:R-:W-:Y:S01]  /*41e0*/  ISETP.GT.U32.AND P4, PT, R6.reuse, R49, PT ;  /* 0x000000310600720c */ /* 0x040fe20003f84070 */
[C---:B------:R-:W-:Y:S01]  /*41f0*/  IMAD R69, R6.reuse, R12, R69 ;  /* 0x0000000c06457224 */ /* 0x040fe200078e0245 */
[----:B------:R-:W-:Y:S01]  /*4200*/  IABS R95, R164 ;  /* 0x000000a4005f7213 */ /* 0x000fe20000000000 */
[----:B------:R-:W-:Y:S01]  /*4210*/  @!P0 IMAD.IADD R63, R63, 0x1, -R6 ;  /* 0x000000013f3f8824 */ /* 0x000fe200078e0a06 */
[----:B------:R-:W-:Y:S01]  /*4220*/  ISETP.GT.U32.AND P0, PT, R6, R51, PT ;  /* 0x000000330600720c */ /* 0x000fe20003f04070 */
[----:B------:R-:W-:Y:S01]  /*4230*/  IMAD.HI.U32 R12, R9, R75, RZ ;  /* 0x0000004b090c7227 */ /* 0x000fe200078e00ff */
[----:B------:R-:W-:Y:S01]  /*4240*/  IABS R107, R160 ;  /* 0x000000a0006b7213 */ /* 0x000fe20000000000 */
[----:B------:R-:W-:Y:S02]  /*4250*/  STL [R1+0x534], R200 ;  /* 0x000534c801007387 */ /* 0x000fe40000100800 */
[----:B------:R-:W-:-:S02]  /*4260*/  IMAD.MOV R11, RZ, RZ, -R11 ;  /* 0x000000ffff0b7224 */ /* 0x000fc400078e0a0b */
[--C-:B------:R-:W-:Y:S01]  /*4270*/  @!P6 IMAD.IADD R55, R55, 0x1, -R6.reuse ;  /* 0x000000013737e824 */ /* 0x100fe200078e0a06 */
[----:B------:R-:W-:Y:S01]  /*4280*/  LOP3.LUT R162, R0, 0x188, RZ, 0xfc, !PT ;  /* 0x0000018800a27812 */ /* 0x000fe200078efcff */
[----:B------:R-:W-:Y:S01]  /*4290*/  @!P5 IMAD.IADD R57, R57, 0x1, -R6 ;  /* 0x000000013939d824 */ /* 0x000fe200078e0a06 */
[C---:B------:R-:W-:Y:S01]  /*42a0*/  ISETP.GT.U32.AND P5, PT, R6.reuse, R41, PT ;  /* 0x000000290600720c */ /* 0x040fe20003fa4070 */
[----:B------:R-:W-:Y:S01]  /*42b0*/  IMAD.MOV R12, RZ, RZ, -R12 ;  /* 0x000000ffff0c7224 */ /* 0x000fe200078e0a0c */
[----:B------:R-:W-:Y:S01]  /*42c0*/  IABS R111, R158 ;  /* 0x0000009e006f7213 */ /* 0x000fe20000000000 */
[----:B------:R-:W-:Y:S01]  /*42d0*/  IMAD R83, R6, R11, R83 ;  /* 0x0000000b06537224 */ /* 0x000fe200078e0253 */
[----:B------:R-:W-:Y:S01]  /*42e0*/  LOP3.LUT R154, R0, 0x1a0, RZ, 0xfc, !PT ;  /* 0x000001a0009a7812 */ /* 0x000fe200078efcff */
[----:B------:R-:W-:Y:S01]  /*42f0*/  IMAD.HI.U32 R11, R9, R87, RZ ;  /* 0x00000057090b7227 */ /* 0x000fe200078e00ff */
[C---:B------:R-:W-:Y:S01]  /*4300*/  ISETP.GT.U32.AND P6, PT, R6.reuse, R37, PT ;  /* 0x000000250600720c */ /* 0x040fe20003fc4070 */
[----:B------:R-:W-:Y:S02]  /*4310*/  STL [R1+0x530], R198 ;  /* 0x000530c601007387 */ /* 0x000fe40000100800 */
[----:B------:R-:W-:Y:S01]  /*4320*/  @!P3 IMAD.IADD R67, R67, 0x1, -R6 ;  /* 0x000000014343b824 */ /* 0x000fe200078e0a06 */
[C---:B------:R-:W-:Y:S01]  /*4330*/  ISETP.GT.U32.AND P3, PT, R6.reuse, R55, PT ;  /* 0x000000370600720c */ /* 0x040fe20003f64070 */
[----:B------:R-:W-:-:S02]  /*4340*/  IMAD R75, R6, R12, R75 ;  /* 0x0000000c064b7224 */ /* 0x000fc400078e024b */
[--C-:B------:R-:W-:Y:S01]  /*4350*/  @!P1 IMAD.IADD R65, R65, 0x1, -R6.reuse ;  /* 0x0000000141419824 */ /* 0x100fe200078e0a06 */
[C---:B------:R-:W-:Y:S01]  /*4360*/  ISETP.GT.U32.AND P1, PT, R6.reuse, R53, PT ;  /* 0x000000350600720c */ /* 0x040fe20003f24070 */
[----:B------:R-:W-:Y:S02]  /*4370*/  IMAD.MOV R12, RZ, RZ, -R11 ;  /* 0x000000ffff0c7224 */ /* 0x000fe400078e0a0b */
[----:B------:R-:W-:Y:S01]  /*4380*/  @!P2 IMAD.IADD R45, R45, 0x1, -R6 ;  /* 0x000000012d2da824 */ /* 0x000fe200078e0a06 */
[----:B------:R-:W-:Y:S01]  /*4390*/  ISETP.GT.U32.AND P2, PT, R6, R59, PT ;  /* 0x0000003b0600720c */ /* 0x000fe20003f44070 */
[----:B------:R-:W-:-:S04]  /*43a0*/  IMAD.HI.U32 R11, R9, R91, RZ ;  /* 0x0000005b090b7227 */ /* 0x000fc800078e00ff */
[----:B------:R-:W-:Y:S01]  /*43b0*/  @!P4 IMAD.IADD R49, R49, 0x1, -R6 ;  /* 0x000000013131c824 */ /* 0x000fe200078e0a06 */
[----:B------:R-:W-:Y:S01]  /*43c0*/  ISETP.GT.U32.AND P4, PT, R6, R61, PT ;  /* 0x0000003d0600720c */ /* 0x000fe20003f84070 */
[----:B------:R-:W-:-:S04]  /*43d0*/  IMAD.HI.U32 R13, R9, R79, RZ ;  /* 0x0000004f090d7227 */ /* 0x000fc800078e00ff */
[C---:B------:R-:W-:Y:S02]  /*43e0*/  IMAD R71, R6.reuse, R14, R71 ;  /* 0x0000000e06477224 */ /* 0x040fe400078e0247 */
[--C-:B------:R-:W-:Y:S01]  /*43f0*/  @!P0 IMAD.IADD R51, R51, 0x1, -R6.reuse ;  /* 0x0000000133338824 */ /* 0x100fe200078e0a06 */
[C---:B------:R-:W-:Y:S01]  /*4400*/  ISETP.GT.U32.AND P0, PT, R6.reuse, R63, PT ;  /* 0x0000003f0600720c */ /* 0x040fe20003f04070 */
[----:B------:R-:W-:Y:S02]  /*4410*/  IMAD.MOV R14, RZ, RZ, -R11 ;  /* 0x000000ffff0e7224 */ /* 0x000fe400078e0a0b */
[----:B------:R-:W-:Y:S01]  /*4420*/  @!P5 IMAD.IADD R41, R41, 0x1, -R6 ;  /* 0x000000012929d824 */ /* 0x000fe200078e0a06 */
[----:B------:R-:W-:Y:S01]  /*4430*/  IABS R99, R162 ;  /* 0x000000a200637213 */ /* 0x000fe20000000000 */
[----:B------:R-:W-:Y:S01]  /*4440*/  IMAD.HI.U32 R11, R9, R103, RZ ;  /* 0x00000067090b7227 */ /* 0x000fe200078e00ff */
[----:B------:R-:W-:Y:S01]  /*4450*/  ISETP.GT.U32.AND P5, PT, R6, R57, PT ;  /* 0x000000390600720c */ /* 0x000fe20003fa4070 */
[----:B------:R-:W-:Y:S02]  /*4460*/  STL [R1+0x52c], R197 ;  /* 0x00052cc501007387 */ /* 0x000fe40000100800 */
[----:B------:R-:W-:-:S02]  /*4470*/  IMAD.MOV R13, RZ, RZ, -R13 ;  /* 0x000000ffff0d7224 */ /* 0x000fc400078e0a0d */
[----:B------:R-:W-:Y:S01]  /*4480*/  IMAD R87, R6, R12, R87 ;  /* 0x0000000c06577224 */ /* 0x000fe200078e0257 */
[----:B------:R-:W-:Y:S01]  /*4490*/  LOP3.LUT R157, R0, 0x198, RZ, 0xfc, !PT ;  /* 0x00000198009d7812 */ /* 0x000fe200078efcff */
[----:B------:R-:W-:Y:S01]  /*44a0*/  IMAD.HI.U32 R12, R9, R95, RZ ;  /* 0x0000005f090c7227 */ /* 0x000fe200078e00ff */
[----:B------:R-:W-:Y:S01]  /*44b0*/  IABS R123, R154 ;  /* 0x0000009a007b7213 */ /* 0x000fe20000000000 */
[----:B------:R-:W-:Y:S02]  /*44c0*/  STL [R1+0x528], R196 ;  /* 0x000528c401007387 */ /* 0x000fe40000100800 */
[----:B------:R-:W-:Y:S02]  /*44d0*/  IMAD.MOV R11, RZ, RZ, -R11 ;  /* 0x000000ffff0b7224 */ /* 0x000fe400078e0a0b */
[----:B------:R-:W-:Y:S01]  /*44e0*/  @!P3 IMAD.IADD R55, R55, 0x1, -R6 ;  /* 0x000000013737b824 */ /* 0x000fe200078e0a06 */
[C---:B------:R-:W-:Y:S01]  /*44f0*/  ISETP.GT.U32.AND P3, PT, R6.reuse, R69, PT ;  /* 0x000000450600720c */ /* 0x040fe20003f64070 */
[----:B------:R-:W-:-:S02]  /*4500*/  IMAD R79, R6, R13, R79 ;  /* 0x0000000d064f7224 */ /* 0x000fc400078e024f */
[----:B------:R-:W-:Y:S01]  /*4510*/  @!P6 IMAD.IADD R37, R37, 0x1, -R6 ;  /* 0x000000012525e824 */ /* 0x000fe200078e0a06 */
[C---:B------:R-:W-:Y:S01]  /*4520*/  ISETP.GT.U32.AND P6, PT, R6.reuse, R67, PT ;  /* 0x000000430600720c */ /* 0x040fe20003fc4070 */
[----:B------:R-:W-:Y:S02]  /*4530*/  IMAD.MOV R12, RZ, RZ, -R12 ;  /* 0x000000ffff0c7224 */ /* 0x000fe400078e0a0c */
[--C-:B------:R-:W-:Y:S01]  /*4540*/  @!P1 IMAD.IADD R53, R53, 0x1, -R6.reuse ;  /* 0x0000000135359824 */ /* 0x100fe200078e0a06 */
[C---:B------:R-:W-:Y:S01]  /*4550*/  ISETP.GT.U32.AND P1, PT, R6.reuse, R65, PT ;  /* 0x000000410600720c */ /* 0x040fe20003f24070 */
[C---:B------:R-:W-:Y:S02]  /*4560*/  IMAD R103, R6.reuse, R11, R103 ;  /* 0x0000000b06677224 */ /* 0x040fe400078e0267 */
[----:B------:R-:W-:Y:S01]  /*4570*/  @!P2 IMAD.IADD R59, R59, 0x1, -R6 ;  /* 0x000000013b3ba824 */ /* 0x000fe200078e0a06 */
[----:B------:R-:W-:Y:S01]  /*4580*/  ISETP.GT.U32.AND P2, PT, R6, R75, PT ;  /* 0x0000004b0600720c */ /* 0x000fe20003f44070 */
[----:B------:R-:W-:-:S04]  /*4590*/  IMAD.HI.U32 R11, R9, R107, RZ ;  /* 0x0000006b090b7227 */ /* 0x000fc800078e00ff */
[--C-:B------:R-:W-:Y:S01]  /*45a0*/  @!P4 IMAD.IADD R61, R61, 0x1, -R6.reuse ;  /* 0x000000013d3dc824 */ /* 0x100fe200078e0a06 */
[C---:B------:R-:W-:Y:S01]  /*45b0*/  ISETP.GT.U32.AND P4, PT, R6.reuse, R79, PT ;  /* 0x0000004f0600720c */ /* 0x040fe20003f84070 */
[C---:B------:R-:W-:Y:S02]  /*45c0*/  IMAD R95, R6.reuse, R12, R95 ;  /* 0x0000000c065f7224 */ /* 0x040fe400078e025f */
[--C-:B------:R-:W-:Y:S01]  /*45d0*/  @!P0 IMAD.IADD R63, R63, 0x1, -R6.reuse ;  /* 0x000000013f3f8824 */ /* 0x100fe200078e0a06 */
[C---:B------:R-:W-:Y:S01]  /*45e0*/  ISETP.GT.U32.AND P0, PT, R6.reuse, R83, PT ;  /* 0x000000530600720c */ /* 0x040fe20003f04070 */
[----:B------:R-:W-:Y:S02]  /*45f0*/  IMAD.MOV R12, RZ, RZ, -R11 ;  /* 0x000000ffff0c7224 */ /* 0x000fe400078e0a0b */
[----:B------:R-:W-:Y:S02]  /*4600*/  @!P5 IMAD.IADD R57, R57, 0x1, -R6 ;  /* 0x000000013939d824 */ /* 0x000fe400078e0a06 */
[C---:B------:R-:W-:Y:S01]  /*4610*/  IMAD R91, R6.reuse, R14, R91 ;  /* 0x0000000e065b7224 */ /* 0x040fe200078e025b */
[----:B------:R-:W-:Y:S01]  /*4620*/  IABS R115, R157 ;  /* 0x0000009d00737213 */ /* 0x000fe20000000000 */
[C---:B------:R-:W-:Y:S01]  /*4630*/  IMAD.HI.U32 R11, R9.reuse, R111, RZ ;  /* 0x0000006f090b7227 */ /* 0x040fe200078e00ff */
[----:B------:R-:W-:Y:S01]  /*4640*/  ISETP.GT.U32.AND P5, PT, R6, R71, PT ;  /* 0x000000470600720c */ /* 0x000fe20003fa4070 */
[----:B------:R-:W-:Y:S02]  /*4650*/  STL [R1+0x524], R194 ;  /* 0x000524c201007387 */ /* 0x000fe40000100800 */
[----:B------:R-:W-:Y:S01]  /*4660*/  IMAD.HI.U32 R13, R9, R99, RZ ;  /* 0x00000063090d7227 */ /* 0x000fe200078e00ff */
[----:B------:R-:W-:Y:S01]  /*4670*/  LOP3.LUT R153, R0, 0x1a4, RZ, 0xfc, !PT ;  /* 0x000001a400997812 */ /* 0x000fe200078efcff */
[----:B------:R-:W-:Y:S02]  /*4680*/  STL [R1+0x520], R193 ;  /* 0x000520c101007387 */ /* 0x000fe40000100800 */
[----:B------:R-:W-:-:S02]  /*4690*/  IMAD.MOV R14, RZ, RZ, -R11 ;  /* 0x000000ffff0e7224 */ /* 0x000fc400078e0a0b */
[--C-:B------:R-:W-:Y:S01]  /*46a0*/  @!P3 IMAD.IADD R69, R69, 0x1, -R6.reuse ;  /* 0x000000014545b824 */ /* 0x100fe200078e0a06 */
[C---:B------:R-:W-:Y:S01]  /*46b0*/  ISETP.GT.U32.AND P3, PT, R6.reuse, R95, PT ;  /* 0x0000005f0600720c */ /* 0x040fe20003f64070 */
[C---:B------:R-:W-:Y:S02]  /*46c0*/  IMAD R107, R6.reuse, R12, R107 ;  /* 0x0000000c066b7224 */ /* 0x040fe400078e026b */
[--C-:B------:R-:W-:Y:S01]  /*46d0*/  @!P6 IMAD.IADD R67, R67, 0x1, -R6.reuse ;  /* 0x000000014343e824 */ /* 0x100fe200078e0a06 */
[C---:B------:R-:W-:Y:S01]  /*46e0*/  ISETP.GT.U32.AND P6, PT, R6.reuse, R91, PT ;  /* 0x0000005b0600720c */ /* 0x040fe20003fc4070 */
[----:B------:R-:W-:Y:S02]  /*46f0*/  IMAD.MOV R13, RZ, RZ, -R13 ;  /* 0x000000ffff0d7224 */ /* 0x000fe400078e0a0d */
[----:B------:R-:W-:Y:S01]  /*4700*/  @!P1 IMAD.IADD R65, R65, 0x1, -R6 ;  /* 0x0000000141419824 */ /* 0x000fe200078e0a06 */
[C---:B------:R-:W-:Y:S01]  /*4710*/  ISETP.GT.U32.AND P1, PT, R6.reuse, R87, PT ;  /* 0x000000570600720c */ /* 0x040fe20003f24070 */
[----:B------:R-:W-:-:S02]  /*4720*/  IMAD R111, R6, R14, R111 ;  /* 0x0000000e066f7224 */ /* 0x000fc400078e026f */
[--C-:B------:R-:W-:Y:S01]  /*4730*/  @!P2 IMAD.IADD R75, R75, 0x1, -R6.reuse ;  /* 0x000000014b4ba824 */ /* 0x100fe200078e0a06 */
[C---:B------:R-:W-:Y:S01]  /*4740*/  ISETP.GT.U32.AND P2, PT, R6.reuse, R103, PT ;  /* 0x000000670600720c */ /* 0x040fe20003f44070 */
[--C-:B------:R-:W-:Y:S01]  /*4750*/  @!P4 IMAD.IADD R79, R79, 0x1, -R6.reuse ;  /* 0x000000014f4fc824 */ /* 0x100fe200078e0a06 */
[C---:B------:R-:W-:Y:S01]  /*4760*/  ISETP.GT.U32.AND P4, PT, R6.reuse, R107, PT ;  /* 0x0000006b0600720c */ /* 0x040fe20003f84070 */
[C---:B------:R-:W-:Y:S02]  /*4770*/  IMAD R99, R6.reuse, R13, R99 ;  /* 0x0000000d06637224 */ /* 0x040fe400078e0263 */
[--C-:B------:R-:W-:Y:S01]  /*4780*/  @!P0 IMAD.IADD R83, R83, 0x1, -R6.reuse ;  /* 0x0000000153538824 */ /* 0x100fe200078e0a06 */
[C---:B------:R-:W-:Y:S01]  /*4790*/  ISETP.GT.U32.AND P0, PT, R6.reuse, R111, PT ;  /* 0x0000006f0600720c */ /* 0x040fe20003f04070 */
[--C-:B------:R-:W-:Y:S01]  /*47a0*/  @!P5 IMAD.IADD R71, R71, 0x1, -R6.reuse ;  /* 0x000000014747d824 */ /* 0x100fe200078e0a06 */
[----:B------:R-:W-:Y:S01]  /*47b0*/  ISETP.GT.U32.AND P5, PT, R6, R99, PT ;  /* 0x000000630600720c */ /* 0x000fe20003fa4070 */
[C---:B------:R-:W-:Y:S01]  /*47c0*/  IMAD.HI.U32 R11, R9.reuse, R123, RZ ;  /* 0x0000007b090b7227 */ /* 0x040fe200078e00ff */
[----:B------:R-:W-:Y:S01]  /*47d0*/  IABS R127, R153 ;  /* 0x00000099007f7213 */ /* 0x000fe20000000000 */
[----:B------:R-:W2:Y:S01]  /*47e0*/  LDL R15, [R1+0x38c] ;  /* 0x00038c00010f7983 */ /* 0x000ea20000100800 */
[C---:B------:R-:W-:Y:S01]  /*47f0*/  LOP3.LUT R152, R0.reuse, 0x1a8, RZ, 0xfc, !PT ;  /* 0x000001a800987812 */ /* 0x040fe200078efcff */
[----:B------:R-:W-:Y:S01]  /*4800*/  IMAD.HI.U32 R12, R9, R115, RZ ;  /* 0x00000073090c7227 */ /* 0x000fe200078e00ff */
[----:B------:R-:W-:Y:S01]  /*4810*/  LOP3.LUT R156, R0, 0x19c, RZ, 0xfc, !PT ;  /* 0x0000019c009c7812 */ /* 0x000fe200078efcff */
[----:B------:R-:W-:Y:S01]  /*4820*/  STL [R1+0x51c], R192 ;  /* 0x00051cc001007387 */ /* 0x000fe20000100800 */
[----:B------:R-:W-:Y:S01]  /*4830*/  IABS R131, R152 ;  /* 0x0000009800837213 */ /* 0x000fe20000000000 */
[--C-:B------:R-:W-:Y:S01]  /*4840*/  @!P3 IMAD.IADD R95, R95, 0x1, -R6.reuse ;  /* 0x000000015f5fb824 */ /* 0x100fe200078e0a06 */
[----:B------:R-:W-:Y:S01]  /*4850*/  ISETP.GT.U32.AND P3, PT, R6, R71, PT ;  /* 0x000000470600720c */ /* 0x000fe20003f64070 */
[----:B------:R-:W-:Y:S01]  /*4860*/  IMAD.MOV R11, RZ, RZ, -R11 ;  /* 0x000000ffff0b7224 */ /* 0x000fe200078e0a0b */
[----:B------:R-:W-:Y:S01]  /*4870*/  LOP3.LUT R148, R0, 0x1b4, RZ, 0xfc, !PT ;  /* 0x000001b400947812 */ /* 0x000fe200078efcff */
[----:B------:R-:W-:Y:S01]  /*4880*/  @!P6 IMAD.IADD R91, R91, 0x1, -R6 ;  /* 0x000000015b5be824 */ /* 0x000fe200078e0a06 */
[----:B------:R-:W-:Y:S01]  /*4890*/  ISETP.GT.U32.AND P6, PT, R6, R69, PT ;  /* 0x000000450600720c */ /* 0x000fe20003fc4070 */
[----:B------:R-:W-:Y:S01]  /*48a0*/  IMAD.MOV R12, RZ, RZ, -R12 ;  /* 0x000000ffff0c7224 */ /* 0x000fe200078e0a0c */
[----:B------:R-:W-:Y:S01]  /*48b0*/  IABS R119, R156 ;  /* 0x0000009c00777213 */ /* 0x000fe20000000000 */
[--C-:B------:R-:W-:Y:S01]  /*48c0*/  @!P1 IMAD.IADD R87, R87, 0x1, -R6.reuse ;  /* 0x0000000157579824 */ /* 0x100fe200078e0a06 */
[----:B------:R-:W-:Y:S01]  /*48d0*/  LOP3.LUT R150, R0, 0x1ac, RZ, 0xfc, !PT ;  /* 0x000001ac00967812 */ /* 0x000fe200078efcff */
[--C-:B------:R-:W-:Y:S01]  /*48e0*/  @!P2 IMAD.IADD R103, R103, 0x1, -R6.reuse ;  /* 0x000000016767a824 */ /* 0x100fe200078e0a06 */
[C---:B------:R-:W-:Y:S01]  /*48f0*/  ISETP.GT.U32.AND P2, PT, R6.reuse, R79, PT ;  /* 0x0000004f0600720c */ /* 0x040fe20003f44070 */
[C---:B------:R-:W-:Y:S01]  /*4900*/  IMAD R123, R6.reuse, R11, R123 ;  /* 0x0000000b067b7224 */ /* 0x040fe200078e027b */
[----:B------:R-:W-:Y:S01]  /*4910*/  IABS R143, R148 ;  /* 0x00000094008f7213 */ /* 0x000fe20000000000 */
[--C-:B------:R-:W-:Y:S01]  /*4920*/  @!P4 IMAD.IADD R107, R107, 0x1, -R6.reuse ;  /* 0x000000016b6bc824 */ /* 0x100fe200078e0a06 */
[----:B------:R-:W-:Y:S01]  /*4930*/  ISETP.GT.U32.AND P4, PT, R6, R83, PT ;  /* 0x000000530600720c */ /* 0x000fe20003f84070 */
[----:B------:R-:W-:Y:S01]  /*4940*/  IMAD.HI.U32 R11, R9, R127, RZ ;  /* 0x0000007f090b7227 */ /* 0x000fe200078e00ff */
[----:B------:R-:W-:Y:S01]  /*4950*/  LOP3.LUT R149, R0, 0x1b0, RZ, 0xfc, !PT ;  /* 0x000001b000957812 */ /* 0x000fe200078efcff */
[----:B------:R-:W-:Y:S01]  /*4960*/  STL [R1+0x518], R190 ;  /* 0x000518be01007387 */ /* 0x000fe20000100800 */
[----:B------:R-:W-:Y:S01]  /*4970*/  IABS R135, R150 ;  /* 0x0000009600877213 */ /* 0x000fe20000000000 */
[----:B------:R-:W-:Y:S01]  /*4980*/  IMAD R115, R6, R12, R115 ;  /* 0x0000000c06737224 */ /* 0x000fe200078e0273 */
[----:B------:R-:W-:Y:S01]  /*4990*/  LOP3.LUT R146, R0, 0x1b8, RZ, 0xfc, !PT ;  /* 0x000001b800927812 */ /* 0x000fe200078efcff */
[--C-:B------:R-:W-:Y:S01]  /*49a0*/  @!P0 IMAD.IADD R111, R111, 0x1, -R6.reuse ;  /* 0x000000016f6f8824 */ /* 0x100fe200078e0a06 */
[C---:B------:R-:W-:Y:S01]  /*49b0*/  ISETP.GT.U32.AND P0, PT, R6.reuse, R87, PT ;  /* 0x000000570600720c */ /* 0x040fe20003f04070 */
[----:B------:R-:W-:Y:S01]  /*49c0*/  IMAD.MOV R12, RZ, RZ, -R11 ;  /* 0x000000ffff0c7224 */ /* 0x000fe200078e0a0b */
[----:B------:R-:W-:Y:S01]  /*49d0*/  ISETP.GT.U32.AND P1, PT, R6, R115, PT ;  /* 0x000000730600720c */ /* 0x000fe20003f24070 */
[----:B------:R-:W-:Y:S01]  /*49e0*/  IMAD.HI.U32 R11, R9, R131, RZ ;  /* 0x00000083090b7227 */ /* 0x000fe200078e00ff */
[----:B------:R-:W-:Y:S01]  /*49f0*/  IABS R139, R149 ;  /* 0x00000095008b7213 */ /* 0x000fe20000000000 */
[----:B------:R-:W-:Y:S01]  /*4a00*/  STL [R1+0x514], R189 ;  /* 0x000514bd01007387 */ /* 0x000fe20000100800 */
[----:B------:R-:W-:Y:S01]  /*4a10*/  IABS R147, R146 ;  /* 0x0000009200937213 */ /* 0x000fe20000000000 */
[--C-:B------:R-:W-:Y:S01]  /*4a20*/  @!P5 IMAD.IADD R99, R99, 0x1, -R6.reuse ;  /* 0x000000016363d824 */ /* 0x100fe200078e0a06 */
        /* <DEDUP_REMOVED lines=9> */
[--C-:B------:R-:W-:Y:S01]  /*4ac0*/  @!P6 IMAD.IADD R69, R69, 0x1, -R6.reuse ;  /* 0x000000014545e824 */ /* 0x100fe200078e0a06 */
[----:B------:R-:W-:Y:S01]  /*4ad0*/  ISETP.GT.U32.AND P6, PT, R6, R99, PT ;  /* 0x000000630600720c */ /* 0x000fe20003fc4070 */
[----:B------:R-:W-:Y:S01]  /*4ae0*/  IMAD.HI.U32 R11, R9, R143, RZ ;  /* 0x0000008f090b7227 */ /* 0x000fe200078e00ff */
[C---:B------:R-:W-:Y:S01]  /*4af0*/  LOP3.LUT R144, R0.reuse, 0x1c4, RZ, 0xfc, !PT ;  /* 0x000001c400907812 */ /* 0x040fe200078efcff */
[----:B------:R-:W-:Y:S01]  /*4b00*/  STL [R1+0x50c], R186 ;  /* 0x00050cba01007387 */ /* 0x000fe20000100800 */
[----:B------:R-:W-:Y:S01]  /*4b10*/  LOP3.LUT R141, R0, 0x1cc, RZ, 0xfc, !PT ;  /* 0x000001cc008d7812 */ /* 0x000fe200078efcff */
[----:B------:R-:W-:Y:S01]  /*4b20*/  @!P2 IMAD.IADD R79, R79, 0x1, -R6 ;  /* 0x000000014f4fa824 */ /* 0x000fe200078e0a06 */
[----:B------:R-:W-:Y:S01]  /*4b30*/  ISETP.GT.U32.AND P2, PT, R6, R103, PT ;  /* 0x000000670600720c */ /* 0x000fe20003f44070 */
[----:B------:R-:W-:-:S02]  /*4b40*/  IMAD.MOV R13, RZ, RZ, -R13 ;  /* 0x000000ffff0d7224 */ /* 0x000fc400078e0a0d */
[C---:B------:R-:W-:Y:S02]  /*4b50*/  IMAD R127, R6.reuse, R12, R127 ;  /* 0x0000000c067f7224 */ /* 0x040fe400078e027f */
[----:B------:R-:W-:Y:S01]  /*4b60*/  @!P4 IMAD.IADD R83, R83, 0x1, -R6 ;  /* 0x000000015353c824 */ /* 0x000fe200078e0a06 */
[----:B------:R-:W-:Y:S01]  /*4b70*/  ISETP.GT.U32.AND P4, PT, R6, R107, PT ;  /* 0x0000006b0600720c */ /* 0x000fe20003f84070 */
[----:B------:R-:W-:-:S04]  /*4b80*/  IMAD.HI.U32 R12, R9, R135, RZ ;  /* 0x00000087090c7227 */ /* 0x000fc800078e00ff */
[----:B------:R-:W-:Y:S01]  /*4b90*/  @!P0 IMAD.IADD R87, R87, 0x1, -R6 ;  /* 0x0000000157578824 */ /* 0x000fe200078e0a06 */
[C---:B------:R-:W-:Y:S01]  /*4ba0*/  ISETP.GT.U32.AND P5, PT, R6.reuse, R75, PT ;  /* 0x0000004b0600720c */ /* 0x040fe20003fa4070 */
[----:B------:R-:W-:Y:S01]  /*4bb0*/  IMAD.MOV R11, RZ, RZ, -R11 ;  /* 0x000000ffff0b7224 */ /* 0x000fe200078e0a0b */
[C---:B------:R-:W-:Y:S01]  /*4bc0*/  ISETP.GT.U32.AND P0, PT, R6.reuse, R111, PT ;  /* 0x0000006f0600720c */ /* 0x040fe20003f04070 */
[----:B------:R-:W-:Y:S01]  /*4bd0*/  IMAD R119, R6, R13, R119 ;  /* 0x0000000d06777224 */ /* 0x000fe200078e0277 */
[----:B------:R-:W-:Y:S01]  /*4be0*/  IABS R163, R142 ;  /* 0x0000008e00a37213 */ /* 0x000fe20000000000 */
[----:B------:R-:W-:Y:S01]  /*4bf0*/  IMAD.HI.U32 R13, R9, R139, RZ ;  /* 0x0000008b090d7227 */ /* 0x000fe200078e00ff */
[----:B------:R-:W-:Y:S01]  /*4c00*/  IABS R155, R125 ;  /* 0x0000007d009b7213 */ /* 0x000fe20000000000 */
[----:B------:R-:W-:Y:S01]  /*4c10*/  STL [R1+0x508], R185 ;  /* 0x000508b901007387 */ /* 0x000fe20000100800 */
[----:B------:R-:W-:Y:S01]  /*4c20*/  IABS R159, R144 ;  /* 0x00000090009f7213 */ /* 0x000fe20000000000 */
[----:B------:R-:W-:-:S02]  /*4c30*/  IMAD.MOV R12, RZ, RZ, -R12 ;  /* 0x000000ffff0c7224 */ /* 0x000fc400078e0a0c */
[C---:B------:R-:W-:Y:S02]  /*4c40*/  IMAD R143, R6.reuse, R11, R143 ;  /* 0x0000000b068f7224 */ /* 0x040fe400078e028f */
[----:B------:R-:W-:Y:S01]  /*4c50*/  @!P1 IMAD.IADD R115, R115, 0x1, -R6 ;  /* 0x0000000173739824 */ /* 0x000fe200078e0a06 */
[----:B------:R-:W-:Y:S01]  /*4c60*/  ISETP.GT.U32.AND P1, PT, R6, R91, PT ;  /* 0x0000005b0600720c */ /* 0x000fe20003f24070 */
[----:B------:R-:W-:-:S04]  /*4c70*/  IMAD.HI.U32 R11, R9, R147, RZ ;  /* 0x00000093090b7227 */ /* 0x000fc800078e00ff */
[C---:B------:R-:W-:Y:S02]  /*4c80*/  IMAD R131, R6.reuse, R14, R131 ;  /* 0x0000000e06837224 */ /* 0x040fe400078e0283 */
[--C-:B------:R-:W-:Y:S02]  /*4c90*/  @!P3 IMAD.IADD R95, R95, 0x1, -R6.reuse ;  /* 0x000000015f5fb824 */ /* 0x100fe400078e0a06 */
[----:B------:R-:W-:Y:S01]  /*4ca0*/  IMAD.MOV R13, RZ, RZ, -R13 ;  /* 0x000000ffff0d7224 */ /* 0x000fe200078e0a0d */
[C---:B------:R-:W-:Y:S01]  /*4cb0*/  ISETP.GT.U32.AND P3, PT, R6.reuse, R123, PT ;  /* 0x0000007b0600720c */ /* 0x040fe20003f64070 */
[C---:B------:R-:W-:Y:S02]  /*4cc0*/  IMAD R135, R6.reuse, R12, R135 ;  /* 0x0000000c06877224 */ /* 0x040fe400078e0287 */
[----:B------:R-:W-:Y:S01]  /*4cd0*/  @!P6 IMAD.IADD R99, R99, 0x1, -R6 ;  /* 0x000000016363e824 */ /* 0x000fe200078e0a06 */
[----:B------:R-:W-:Y:S01]  /*4ce0*/  ISETP.GT.U32.AND P6, PT, R6, R127, PT ;  /* 0x0000007f0600720c */ /* 0x000fe20003fc4070 */
[----:B------:R-:W-:Y:S01]  /*4cf0*/  IMAD.MOV R12, RZ, RZ, -R11 ;  /* 0x000000ffff0c7224 */ /* 0x000fe200078e0a0b */
[----:B------:R-:W-:Y:S01]  /*4d00*/  IABS R167, R141 ;  /* 0x0000008d00a77213 */ /* 0x000fe20000000000 */
[----:B------:R-:W-:Y:S01]  /*4d10*/  IMAD.HI.U32 R11, R9, R151, RZ ;  /* 0x00000097090b7227 */ /* 0x000fe200078e00ff */
[----:B------:R-:W-:Y:S01]  /*4d20*/  LOP3.LUT R138, R0, 0x1d4, RZ, 0xfc, !PT ;  /* 0x000001d4008a7812 */ /* 0x000fe200078efcff */
[----:B------:R-:W-:Y:S02]  /*4d30*/  STL [R1+0x504], R184 ;  /* 0x000504b801007387 */ /* 0x000fe40000100800 */
[----:B------:R-:W-:-:S02]  /*4d40*/  IMAD R139, R6, R13, R139 ;  /* 0x0000000d068b7224 */ /* 0x000fc400078e028b */
[--C-:B------:R-:W-:Y:S01]  /*4d50*/  @!P2 IMAD.IADD R103, R103, 0x1, -R6.reuse ;  /* 0x000000016767a824 */ /* 0x100fe200078e0a06 */
[C---:B------:R-:W-:Y:S01]  /*4d60*/  ISETP.GT.U32.AND P2, PT, R6.reuse, R131, PT ;  /* 0x000000830600720c */ /* 0x040fe20003f44070 */
[--C-:B------:R-:W-:Y:S01]  /*4d70*/  @!P4 IMAD.IADD R107, R107, 0x1, -R6.reuse ;  /* 0x000000016b6bc824 */ /* 0x100fe200078e0a06 */
[C---:B------:R-:W-:Y:S01]  /*4d80*/  ISETP.GT.U32.AND P4, PT, R6.reuse, R135, PT ;  /* 0x000000870600720c */ /* 0x040fe20003f84070 */
[----:B------:R-:W-:Y:S02]  /*4d90*/  IMAD.MOV R14, RZ, RZ, -R11 ;  /* 0x000000ffff0e7224 */ /* 0x000fe400078e0a0b */
[--C-:B------:R-:W-:Y:S01]  /*4da0*/  @!P0 IMAD.IADD R111, R111, 0x1, -R6.reuse ;  /* 0x000000016f6f8824 */ /* 0x100fe200078e0a06 */
[C---:B------:R-:W-:Y:S01]  /*4db0*/  ISETP.GT.U32.AND P0, PT, R6.reuse, R139, PT ;  /* 0x0000008b0600720c */ /* 0x040fe20003f04070 */
[C---:B------:R-:W-:Y:S02]  /*4dc0*/  IMAD R151, R6.reuse, R14, R151 ;  /* 0x0000000e06977224 */ /* 0x040fe400078e0297 */
[--C-:B------:R-:W-:Y:S01]  /*4dd0*/  @!P5 IMAD.IADD R75, R75, 0x1, -R6.reuse ;  /* 0x000000014b4bd824 */ /* 0x100fe200078e0a06 */
[C---:B------:R-:W-:Y:S01]  /*4de0*/  ISETP.GT.U32.AND P5, PT, R6.reuse, R115, PT ;  /* 0x000000730600720c */ /* 0x040fe20003fa4070 */
[--C-:B------:R-:W-:Y:S01]  /*4df0*/  @!P1 IMAD.IADD R91, R91, 0x1, -R6.reuse ;  /* 0x000000015b5b9824 */ /* 0x100fe200078e0a06 */
[C---:B------:R-:W-:Y:S01]  /*4e00*/  ISETP.GT.U32.AND P1, PT, R6.reuse, R119, PT ;  /* 0x000000770600720c */ /* 0x040fe20003f24070 */
[--C-:B------:R-:W-:Y:S01]  /*4e10*/  @!P3 IMAD.IADD R123, R123, 0x1, -R6.reuse ;  /* 0x000000017b7bb824 */ /* 0x100fe200078e0a06 */
[----:B------:R-:W-:Y:S01]  /*4e20*/  ISETP.GT.U32.AND P3, PT, R6, R151, PT ;  /* 0x000000970600720c */ /* 0x000fe20003f64070 */
[----:B------:R-:W-:-:S02]  /*4e30*/  @!P6 IMAD.IADD R127, R127, 0x1, -R6 ;  /* 0x000000017f7fe824 */ /* 0x000fc400078e0a06 */
[----:B------:R-:W-:Y:S01]  /*4e40*/  IMAD R147, R6, R12, R147 ;  /* 0x0000000c06937224 */ /* 0x000fe200078e0293 */
[C---:B------:R-:W-:Y:S01]  /*4e50*/  LOP3.LUT R137, R0.reuse, 0x1d8, RZ, 0xfc, !PT ;  /* 0x000001d800897812 */ /* 0x040fe200078efcff */
[----:B------:R-:W-:Y:S01]  /*4e60*/  IMAD.HI.U32 R11, R9, R163, RZ ;  /* 0x000000a3090b7227 */ /* 0x000fe200078e00ff */
[----:B------:R-:W-:Y:S01]  /*4e70*/  LOP3.LUT R136, R0, 0x1dc, RZ, 0xfc, !PT ;  /* 0x000001dc00887812 */ /* 0x000fe200078efcff */
[----:B------:R-:W-:Y:S02]  /*4e80*/  STL [R1+0x500], R182 ;  /* 0x000500b601007387 */ /* 0x000fe40000100800 */
[--C-:B------:R-:W-:Y:S02]  /*4e90*/  @!P2 IMAD.IADD R131, R131, 0x1, -R6.reuse ;  /* 0x000000018383a824 */ /* 0x100fe400078e0a06 */
[----:B------:R-:W-:Y:S01]  /*4ea0*/  @!P4 IMAD.IADD R135, R135, 0x1, -R6 ;  /* 0x000000018787c824 */ /* 0x000fe200078e0a06 */
[----:B------:R-:W-:Y:S01]  /*4eb0*/  ISETP.GT.U32.AND P4, PT, R6, R127, PT ;  /* 0x0000007f0600720c */ /* 0x000fe20003f84070 */
        /* <DEDUP_REMOVED lines=8> */
[--C-:B------:R-:W-:Y:S01]  /*4f40*/  @!P1 IMAD.IADD R119, R119, 0x1, -R6.reuse ;  /* 0x0000000177779824 */ /* 0x100fe200078e0a06 */
[----:B------:R-:W-:Y:S01]  /*4f50*/  IABS R175, R138 ;  /* 0x0000008a00af7213 */ /* 0x000fe20000000000 */
[C---:B------:R-:W-:Y:S02]  /*4f60*/  IMAD R163, R6.reuse, R11, R163 ;  /* 0x0000000b06a37224 */ /* 0x040fe400078e02a3 */
[--C-:B------:R-:W-:Y:S01]  /*4f70*/  @!P3 IMAD.IADD R151, R151, 0x1, -R6.reuse ;  /* 0x000000019797b824 */ /* 0x100fe200078e0a06 */
[----:B------:R-:W-:Y:S01]  /*4f80*/  IABS R179, R137 ;  /* 0x0000008900b37213 */ /* 0x000fe20000000000 */
[----:B------:R-:W-:Y:S01]  /*4f90*/  IMAD.HI.U32 R11, R9, R167, RZ ;  /* 0x000000a7090b7227 */ /* 0x000fe200078e00ff */
[C---:B------:R-:W-:Y:S01]  /*4fa0*/  ISETP.GT.U32.AND P1, PT, R6.reuse, R147, PT ;  /* 0x000000930600720c */ /* 0x040fe20003f24070 */
[----:B------:R-:W-:Y:S02]  /*4fb0*/  STL [R1+0x4fc], R181 ;  /* 0x0004fcb501007387 */ /* 0x000fe40000100800 */
[----:B------:R-:W-:Y:S01]  /*4fc0*/  IMAD.MOV R13, RZ, RZ, -R13 ;  /* 0x000000ffff0d7224 */ /* 0x000fe200078e0a0d */
[C---:B------:R-:W-:Y:S01]  /*4fd0*/  ISETP.GT.U32.AND P6, PT, R6.reuse, R119, PT ;  /* 0x000000770600720c */ /* 0x040fe20003fc4070 */
[C---:B------:R-:W-:Y:S01]  /*4fe0*/  IMAD R155, R6.reuse, R12, R155 ;  /* 0x0000000c069b7224 */ /* 0x040fe200078e029b */
[----:B------:R-:W-:Y:S01]  /*4ff0*/  IABS R183, R136 ;  /* 0x0000008800b77213 */ /* 0x000fe20000000000 */
[----:B------:R-:W-:Y:S01]  /*5000*/  IMAD.MOV R10, RZ, RZ, -R11 ;  /* 0x000000ffff0a7224 */ /* 0x000fe200078e0a0b */
[C---:B------:R-:W-:Y:S01]  /*5010*/  ISETP.GT.U32.AND P2, PT, R6.reuse, R123, PT ;  /* 0x0000007b0600720c */ /* 0x040fe20003f44070 */
[----:B------:R-:W-:Y:S01]  /*5020*/  IMAD R159, R6, R13, R159 ;  /* 0x0000000d069f7224 */ /* 0x000fe200078e029f */
[----:B------:R-:W-:Y:S01]  /*5030*/  LOP3.LUT R134, R0, 0x1f0, RZ, 0xfc, !PT ;  /* 0x000001f000867812 */ /* 0x000fe200078efcff */
[--C-:B------:R-:W-:Y:S01]  /*5040*/  @!P4 IMAD.IADD R127, R127, 0x1, -R6.reuse ;  /* 0x000000017f7fc824 */ /* 0x100fe200078e0a06 */
[C---:B------:R-:W-:Y:S01]  /*5050*/  ISETP.GT.U32.AND P3, PT, R6.reuse, R151, PT ;  /* 0x000000970600720c */ /* 0x040fe20003f64070 */
[C---:B------:R-:W-:Y:S01]  /*5060*/  IMAD R167, R6.reuse, R10, R167 ;  /* 0x0000000a06a77224 */ /* 0x040fe200078e02a7 */
[----:B------:R-:W-:Y:S01]  /*5070*/  ISETP.GT.U32.AND P4, PT, R6, R155, PT ;  /* 0x0000009b0600720c */ /* 0x000fe20003f84070 */
[C---:B------:R-:W-:Y:S01]  /*5080*/  IMAD.HI.U32 R11, R9.reuse, R175, RZ ;  /* 0x000000af090b7227 */ /* 0x040fe200078e00ff */
[----:B------:R-:W-:Y:S01]  /*5090*/  IABS R203, R134 ;  /* 0x0000008600cb7213 */ /* 0x000fe20000000000 */
[----:B------:R-:W-:Y:S02]  /*50a0*/  STL [R1+0x4f8], R180 ;  /* 0x0004f8b401007387 */ /* 0x000fe40000100800 */
[----:B------:R-:W-:Y:S01]  /*50b0*/  IMAD.HI.U32 R10, R9, R179, RZ ;  /* 0x000000b3090a7227 */ /* 0x000fe200078e00ff */
[----:B------:R-:W-:Y:S01]  /*50c0*/  LOP3.LUT R140, R0, 0x1d0, RZ, 0xfc, !PT ;  /* 0x000001d0008c7812 */ /* 0x000fe200078efcff */
[----:B------:R-:W-:Y:S02]  /*50d0*/  STL [R1+0x474], R178 ;  /* 0x000474b201007387 */ /* 0x000fe40000100800 */
[----:B------:R-:W-:Y:S01]  /*50e0*/  @!P0 IMAD.IADD R131, R131, 0x1, -R6 ;  /* 0x0000000183838824 */ /* 0x000fe200078e0a06 */
[----:B------:R-:W-:Y:S01]  /*50f0*/  ISETP.GT.U32.AND P0, PT, R6, R159, PT ;  /* 0x0000009f0600720c */ /* 0x000fe20003f04070 */
[----:B------:R-:W-:Y:S01]  /*5100*/  IMAD.HI.U32 R8, R9, R183, RZ ;  /* 0x000000b709087227 */ /* 0x000fe200078e00ff */
[----:B------:R-:W-:Y:S01]  /*5110*/  LOP3.LUT R128, R0, 0x1ec, RZ, 0xfc, !PT ;  /* 0x000001ec00807812 */ /* 0x000fe200078efcff */
[----:B------:R-:W-:Y:S02]  /*5120*/  STL [R1+0x470], R177 ;  /* 0x000470b101007387 */ /* 0x000fe40000100800 */
[----:B------:R-:W-:-:S02]  /*5130*/  IMAD.MOV R11, RZ, RZ, -R11 ;  /* 0x000000ffff0b7224 */ /* 0x000fc400078e0a0b */
[----:B------:R-:W-:Y:S01]  /*5140*/  IMAD.MOV R10, RZ, RZ, -R10 ;  /* 0x000000ffff0a7224 */ /* 0x000fe200078e0a0a */
[----:B------:R-:W-:Y:S01]  /*5150*/  STL [R1+0x46c], R176 ;  /* 0x00046cb001007387 */ /* 0x000fe20000100800 */
[----:B------:R-:W-:Y:S01]  /*5160*/  @!P5 IMAD.IADD R143, R143, 0x1, -R6 ;  /* 0x000000018f8fd824 */ /* 0x000fe200078e0a06 */
[----:B------:R-:W-:Y:S01]  /*5170*/  IABS R171, R140 ;  /* 0x0000008c00ab7213 */ /* 0x000fe20000000000 */
[----:B------:R-:W-:Y:S01]  /*5180*/  IMAD.MOV R8, RZ, RZ, -R8 ;  /* 0x000000ffff087224 */ /* 0x000fe200078e0a08 */
[----:B------:R-:W-:Y:S01]  /*5190*/  STL [R1+0x468], R174 ;  /* 0x000468ae01007387 */ /* 0x000fe20000100800 */
[----:B------:R-:W-:Y:S01]  /*51a0*/  @!P1 IMAD.IADD R147, R147, 0x1, -R6 ;  /* 0x0000000193939824 */ /* 0x000fe200078e0a06 */
[----:B------:R-:W-:Y:S01]  /*51b0*/  LOP3.LUT R126, R0, 0x1f4, RZ, 0xfc, !PT ;  /* 0x000001f4007e7812 */ /* 0x000fe200078efcff */
[----:B------:R-:W-:Y:S01]  /*51c0*/  IMAD R175, R6, R11, R175 ;  /* 0x0000000b06af7224 */ /* 0x000fe200078e02af */
[----:B------:R-:W-:Y:S01]  /*51d0*/  STL [R1+0x464], R173 ;  /* 0x000464ad01007387 */ /* 0x000fe20000100800 */
[----:B------:R-:W-:Y:S01]  /*51e0*/  IMAD.HI.U32 R7, R9, R203, RZ ;  /* 0x000000cb09077227 */ /* 0x000fe200078e00ff */
[----:B------:R-:W-:-:S02]  /*51f0*/  IABS R199, R128 ;  /* 0x0000008000c77213 */ /* 0x000fc40000000000 */
[C---:B------:R-:W-:Y:S01]  /*5200*/  ISETP.GT.U32.AND P5, PT, R6.reuse, R135, PT ;  /* 0x000000870600720c */ /* 0x040fe20003fa4070 */
[C---:B------:R-:W-:Y:S01]  /*5210*/  IMAD R179, R6.reuse, R10, R179 ;  /* 0x0000000a06b37224 */ /* 0x040fe200078e02b3 */
[----:B------:R-:W-:Y:S01]  /*5220*/  STL [R1+0x460], R172 ;  /* 0x000460ac01007387 */ /* 0x000fe20000100800 */
[--C-:B------:R-:W-:Y:S01]  /*5230*/  @!P6 IMAD.IADD R119, R119, 0x1, -R6.reuse ;  /* 0x000000017777e824 */ /* 0x100fe200078e0a06 */
[C---:B------:R-:W-:Y:S01]  /*5240*/  ISETP.GT.U32.AND P6, PT, R6.reuse, R143, PT ;  /* 0x0000008f0600720c */ /* 0x040fe20003fc4070 */
[C---:B------:R-:W-:Y:S01]  /*5250*/  IMAD R183, R6.reuse, R8, R183 ;  /* 0x0000000806b77224 */ /* 0x040fe200078e02b7 */
[----:B------:R-:W-:Y:S01]  /*5260*/  STL [R1+0x45c], R170 ;  /* 0x00045caa01007387 */ /* 0x000fe20000100800 */
[--C-:B------:R-:W-:Y:S01]  /*5270*/  @!P2 IMAD.IADD R123, R123, 0x1, -R6.reuse ;  /* 0x000000017b7ba824 */ /* 0x100fe200078e0a06 */
[----:B------:R-:W-:Y:S01]  /*5280*/  IABS R207, R126 ;  /* 0x0000007e00cf7213 */ /* 0x000fe20000000000 */
[----:B------:R-:W-:Y:S01]  /*5290*/  IMAD.MOV R7, RZ, RZ, -R7 ;  /* 0x000000ffff077224 */ /* 0x000fe200078e0a07 */
[----:B------:R-:W-:Y:S01]  /*52a0*/  STL [R1+0x458], R169 ;  /* 0x000458a901007387 */ /* 0x000fe20000100800 */
[C---:B------:R-:W-:Y:S01]  /*52b0*/  ISETP.GT.U32.AND P2, PT, R6.reuse, R147, PT ;  /* 0x000000930600720c */ /* 0x040fe20003f44070 */
[----:B------:R-:W-:Y:S01]  /*52c0*/  @!P3 IMAD.IADD R151, R151, 0x1, -R6 ;  /* 0x000000019797b824 */ /* 0x000fe200078e0a06 */
[----:B------:R-:W-:Y:S01]  /*52d0*/  ISETP.GT.U32.AND P3, PT, R6, R175, PT ;  /* 0x000000af0600720c */ /* 0x000fe20003f64070 */
[----:B------:R-:W-:Y:S01]  /*52e0*/  STL [R1+0x454], R168 ;  /* 0x000454a801007387 */ /* 0x000fe20000100800 */
[----:B------:R-:W-:Y:S01]  /*52f0*/  IMAD.HI.U32 R12, R9, R171, RZ ;  /* 0x000000ab090c7227 */ /* 0x000fe200078e00ff */
[----:B------:R-:W-:-:S02]  /*5300*/  LOP3.LUT R133, R0, 0x1e0, RZ, 0xfc, !PT ;  /* 0x000001e000857812 */ /* 0x000fc400078efcff */
[----:B------:R-:W-:Y:S01]  /*5310*/  STL [R1+0x450], R166 ;  /* 0x000450a601007387 */ /* 0x000fe20000100800 */
[--C-:B------:R-:W-:Y:S01]  /*5320*/  @!P4 IMAD.IADD R155, R155, 0x1, -R6.reuse ;  /* 0x000000019b9bc824 */ /* 0x100fe200078e0a06 */
[----:B------:R-:W-:Y:S01]  /*5330*/  ISETP.GT.U32.AND P4, PT, R6, R179, PT ;  /* 0x000000b30600720c */ /* 0x000fe20003f84070 */
[----:B------:R-:W-:Y:S01]  /*5340*/  IMAD.HI.U32 R8, R9, R199, RZ ;  /* 0x000000c709087227 */ /* 0x000fe200078e00ff */
[----:B------:R-:W-:Y:S01]  /*5350*/  STL [R1+0x44c], R165 ;  /* 0x00044ca501007387 */ /* 0x000fe20000100800 */
[----:B------:R-:W-:Y:S02]  /*5360*/  LOP3.LUT R132, R0, 0x1e4, RZ, 0xfc, !PT ;  /* 0x000001e400847812 */ /* 0x000fe400078efcff */
[----:B------:R-:W-:Y:S01]  /*5370*/  @!P0 IMAD.IADD R159, R159, 0x1, -R6 ;  /* 0x000000019f9f8824 */ /* 0x000fe200078e0a06 */
[----:B------:R-:W-:Y:S01]  /*5380*/  STL [R1+0x448], R164 ;  /* 0x000448a401007387 */ /* 0x000fe20000100800 */
[C---:B------:R-:W-:Y:S01]  /*5390*/  IMAD R203, R6.reuse, R7, R203 ;  /* 0x0000000706cb7224 */ /* 0x040fe200078e02cb */
[----:B------:R-:W-:Y:S01]  /*53a0*/  ISETP.GT.U32.AND P0, PT, R6, R183, PT ;  /* 0x000000b70600720c */ /* 0x000fe20003f04070 */
[----:B------:R-:W-:Y:S01]  /*53b0*/  IMAD.MOV R12, RZ, RZ, -R12 ;  /* 0x000000ffff0c7224 */ /* 0x000fe200078e0a0c */
[----:B------:R-:W-:Y:S01]  /*53c0*/  STL [R1+0x41c], R162 ;  /* 0x00041ca201007387 */ /* 0x000fe20000100800 */
[----:B------:R-:W-:Y:S01]  /*53d0*/  IMAD.HI.U32 R7, R9, R207, RZ ;  /* 0x000000cf09077227 */ /* 0x000fe200078e00ff */
[----:B------:R-:W-:-:S02]  /*53e0*/  LOP3.LUT R129, R0, 0x1e8, RZ, 0xfc, !PT ;  /* 0x000001e800817812 */ /* 0x000fc400078efcff */
[----:B------:R-:W-:Y:S01]  /*53f0*/  STL [R1+0x418], R161 ;  /* 0x000418a101007387 */ /* 0x000fe20000100800 */
[----:B------:R-:W-:Y:S01]  /*5400*/  IMAD.MOV R8, RZ, RZ, -R8 ;  /* 0x000000ffff087224 */ /* 0x000fe200078e0a08 */
[----:B------:R-:W-:Y:S02]  /*5410*/  IABS R187, R133 ;  /* 0x0000008500bb7213 */ /* 0x000fe40000000000 */
[----:B------:R-:W-:Y:S01]  /*5420*/  STL [R1+0x414], R160 ;  /* 0x000414a001007387 */ /* 0x000fe20000100800 */
[C---:B------:R-:W-:Y:S01]  /*5430*/  IMAD R171, R6.reuse, R12, R171 ;  /* 0x0000000c06ab7224 */ /* 0x040fe200078e02ab */
[----:B------:R-:W-:Y:S01]  /*5440*/  IABS R191, R132 ;  /* 0x0000008400bf7213 */ /* 0x000fe20000000000 */
[----:B------:R-:W-:Y:S01]  /*5450*/  IMAD.MOV R7, RZ, RZ, -R7 ;  /* 0x000000ffff077224 */ /* 0x000fe200078e0a07 */
[----:B------:R-:W-:Y:S01]  /*5460*/  STL [R1+0x410], R158 ;  /* 0x0004109e01007387 */ /* 0x000fe20000100800 */
[----:B------:R-:W-:Y:S01]  /*5470*/  IABS R195, R129 ;  /* 0x0000008100c37213 */ /* 0x000fe20000000000 */
[----:B------:R-:W-:-:S02]  /*5480*/  IMAD R199, R6, R8, R199 ;  /* 0x0000000806c77224 */ /* 0x000fc400078e02c7 */
[----:B------:R-:W-:Y:S01]  /*5490*/  STL [R1+0x40c], R157 ;  /* 0x00040c9d01007387 */ /* 0x000fe20000100800 */
[--C-:B------:R-:W-:Y:S01]  /*54a0*/  @!P5 IMAD.IADD R135, R135, 0x1, -R6.reuse ;  /* 0x000000018787d824 */ /* 0x100fe200078e0a06 */
[C---:B------:R-:W-:Y:S01]  /*54b0*/  ISETP.GT.U32.AND P5, PT, R6.reuse, R163, PT ;  /* 0x000000a30600720c */ /* 0x040fe20003fa4070 */
[----:B------:R-:W-:Y:S01]  /*54c0*/  @!P6 IMAD.IADD R143, R143, 0x1, -R6 ;  /* 0x000000018f8fe824 */ /* 0x000fe200078e0a06 */
[----:B------:R-:W-:Y:S01]  /*54d0*/  STL [R1+0x408], R156 ;  /* 0x0004089c01007387 */ /* 0x000fe20000100800 */
[C---:B------:R-:W-:Y:S01]  /*54e0*/  ISETP.GT.U32.AND P6, PT, R6.reuse, R167, PT ;  /* 0x000000a70600720c */ /* 0x040fe20003fc4070 */
[----:B------:R-:W-:Y:S02]  /*54f0*/  IMAD.HI.U32 R12, R9, R187, RZ ;  /* 0x000000bb090c7227 */ /* 0x000fe400078e00ff */
[----:B------:R-:W-:Y:S02]  /*5500*/  STL [R1+0x404], R154 ;  /* 0x0004049a01007387 */ /* 0x000fe40000100800 */
[----:B------:R-:W-:-:S02]  /*5510*/  IMAD R207, R6, R7, R207 ;  /* 0x0000000706cf7224 */ /* 0x000fc400078e02cf */
[----:B------:R-:W-:Y:S01]  /*5520*/  STL [R1+0x400], R153 ;  /* 0x0004009901007387 */ /* 0x000fe20000100800 */
[--C-:B------:R-:W-:Y:S01]  /*5530*/  @!P2 IMAD.IADD R147, R147, 0x1, -R6.reuse ;  /* 0x000000019393a824 */ /* 0x100fe200078e0a06 */
[C---:B------:R-:W-:Y:S01]  /*5540*/  ISETP.GT.U32.AND P2, PT, R6.reuse, R171, PT ;  /* 0x000000ab0600720c */ /* 0x040fe20003f44070 */
[----:B------:R-:W-:Y:S01]  /*5550*/  IMAD.HI.U32 R11, R9, R191, RZ ;  /* 0x000000bf090b7227 */ /* 0x000fe200078e00ff */
[----:B------:R-:W-:Y:S03]  /*5560*/  STL [R1+0x3fc], R152 ;  /* 0x0003fc9801007387 */ /* 0x000fe60000100800 */
[----:B------:R-:W-:Y:S01]  /*5570*/  @!P3 IMAD.IADD R175, R175, 0x1, -R6 ;  /* 0x00000001afafb824 */ /* 0x000fe200078e0a06 */
[----:B------:R-:W-:Y:S01]  /*5580*/  STL [R1+0x3f8], R150 ;  /* 0x0003f89601007387 */ /* 0x000fe20000100800 */
[----:B------:R-:W-:Y:S01]  /*5590*/  IMAD.HI.U32 R10, R9, R195, RZ ;  /* 0x000000c3090a7227 */ /* 0x000fe200078e00ff */
[----:B------:R-:W-:-:S02]  /*55a0*/  ISETP.GT.U32.AND P3, PT, R6, R199, PT ;  /* 0x000000c70600720c */ /* 0x000fc40003f64070 */
[----:B------:R-:W-:Y:S01]  /*55b0*/  STL [R1+0x3f4], R149 ;  /* 0x0003f49501007387 */ /* 0x000fe20000100800 */
[----:B------:R-:W-:Y:S01]  /*55c0*/  @!P4 IMAD.IADD R179, R179, 0x1, -R6 ;  /* 0x00000001b3b3c824 */ /* 0x000fe200078e0a06 */
[C---:B------:R-:W-:Y:S01]  /*55d0*/  ISETP.GT.U32.AND P4, PT, R6.reuse, R203, PT ;  /* 0x000000cb0600720c */ /* 0x040fe20003f84070 */
[----:B------:R-:W-:Y:S01]  /*55e0*/  IMAD.MOV R12, RZ, RZ, -R12 ;  /* 0x000000ffff0c7224 */ /* 0x000fe200078e0a0c */
[----:B------:R-:W-:Y:S01]  /*55f0*/  STL [R1+0x3f0], R148 ;  /* 0x0003f09401007387 */ /* 0x000fe20000100800 */
[----:B------:R-:W-:Y:S01]  /*5600*/  @!P0 IMAD.IADD R183, R183, 0x1, -R6 ;  /* 0x00000001b7b78824 */ /* 0x000fe200078e0a06 */
[----:B------:R-:W-:Y:S01]  /*5610*/  ISETP.GT.U32.AND P0, PT, R6, R207, PT ;  /* 0x000000cf0600720c */ /* 0x000fe20003f04070 */
[----:B------:R-:W-:Y:S01]  /*5620*/  IMAD.MOV R11, RZ, RZ, -R11 ;  /* 0x000000ffff0b7224 */ /* 0x000fe200078e0a0b */
[----:B------:R-:W-:Y:S01]  /*5630*/  STL [R1+0x3ec], R146 ;  /* 0x0003ec9201007387 */ /* 0x000fe20000100800 */
[----:B------:R-:W-:-:S03]  /*5640*/  IMAD.MOV R10, RZ, RZ, -R10 ;  /* 0x000000ffff0a7224 */ /* 0x000fc600078e0a0a */
[----:B------:R-:W-:Y:S01]  /*5650*/  STL [R1+0x3e8], R145 ;  /* 0x0003e89101007387 */ /* 0x000fe20000100800 */
[----:B------:R-:W-:-:S03]  /*5660*/  IMAD R187, R6, R12, R187 ;  /* 0x0000000c06bb7224 */ /* 0x000fc600078e02bb */
[----:B------:R1:W-:Y:S01]  /*5670*/  STL [R1+0x3e4], R125 ;  /* 0x0003e47d01007387 */ /* 0x0003e20000100800 */
[----:B------:R-:W-:-:S03]  /*5680*/  IMAD R191, R6, R11, R191 ;  /* 0x0000000b06bf7224 */ /* 0x000fc600078e02bf */
[----:B------:R-:W-:Y:S01]  /*5690*/  STL [R1+0x3e0], R144 ;  /* 0x0003e09001007387 */ /* 0x000fe20000100800 */
[----:B------:R-:W-:-:S03]  /*56a0*/  IMAD R195, R6, R10, R195 ;  /* 0x0000000a06c37224 */ /* 0x000fc600078e02c3 */
[----:B------:R-:W-:Y:S01]  /*56b0*/  STL [R1+0x3dc], R142 ;  /* 0x0003dc8e01007387 */ /* 0x000fe20000100800 */
[----:B------:R-:W-:-:S03]  /*56c0*/  @!P5 IMAD.IADD R163, R163, 0x1, -R6 ;  /* 0x00000001a3a3d824 */ /* 0x000fc600078e0a06 */
[----:B------:R-:W-:Y:S01]  /*56d0*/  STL [R1+0x3d8], R141 ;  /* 0x0003d88d01007387 */ /* 0x000fe20000100800 */
[----:B------:R-:W-:-:S03]  /*56e0*/  @!P6 IMAD.IADD R167, R167, 0x1, -R6 ;  /* 0x00000001a7a7e824 */ /* 0x000fc600078e0a06 */
[----:B------:R-:W3:Y:S01]  /*56f0*/  LDL R14, [R1+0x390] ;  /* 0x00039000010e7983 */ /* 0x000ee20000100800 */
[----:B------:R-:W-:-:S03]  /*5700*/  ISETP.GT.U32.AND P5, PT, R6, R187, PT ;  /* 0x000000bb0600720c */ /* 0x000fc60003fa4070 */
[----:B------:R-:W3:Y:S01]  /*5710*/  LDL R13, [R1+0x394] ;  /* 0x00039400010d7983 */ /* 0x000ee20000100800 */
[----:B------:R-:W-:-:S03]  /*5720*/  ISETP.GT.U32.AND P6, PT, R6, R191, PT ;  /* 0x000000bf0600720c */ /* 0x000fc60003fc4070 */
[----:B------:R-:W-:Y:S01]  /*5730*/  STL [R1+0x3d4], R140 ;  /* 0x0003d48c01007387 */ /* 0x000fe20000100800 */
[----:B------:R-:W-:-:S03]  /*5740*/  @!P2 IMAD.IADD R171, R171, 0x1, -R6 ;  /* 0x00000001ababa824 */ /* 0x000fc600078e0a06 */
[----:B------:R-:W-:Y:S01]  /*5750*/  STL [R1+0x3d0], R138 ;  /* 0x0003d08a01007387 */ /* 0x000fe20000100800 */
[C---:B------:R-:W-:Y:S01]  /*5760*/  ISETP.GT.U32.AND P2, PT, R6.reuse, R195, PT ;  /* 0x000000c30600720c */ /* 0x040fe20003f44070 */
[--C-:B------:R-:W-:Y:S02]  /*5770*/  @!P3 IMAD.IADD R199, R199, 0x1, -R6.reuse ;  /* 0x00000001c7c7b824 */ /* 0x100fe400078e0a06 */
[----:B------:R-:W-:Y:S01]  /*5780*/  STL [R1+0x3cc], R137 ;  /* 0x0003cc8901007387 */ /* 0x000fe20000100800 */
[C---:B------:R-:W-:Y:S01]  /*5790*/  ISETP.GT.U32.AND P3, PT, R6.reuse, R163, PT ;  /* 0x000000a30600720c */ /* 0x040fe20003f64070 */
[----:B------:R-:W-:Y:S02]  /*57a0*/  @!P4 IMAD.IADD R203, R203, 0x1, -R6 ;  /* 0x00000001cbcbc824 */ /* 0x000fe400078e0a06 */
[----:B------:R-:W-:Y:S01]  /*57b0*/  STL [R1+0x370], R122 ;  /* 0x0003707a01007387 */ /* 0x000fe20000100800 */
[----:B------:R-:W-:-:S03]  /*57c0*/  ISETP.GT.U32.AND P4, PT, R6, R167, PT ;  /* 0x000000a70600720c */ /* 0x000fc60003f84070 */
[----:B------:R-:W-:Y:S01]  /*57d0*/  STL [R1+0x3c8], R136 ;  /* 0x0003c88801007387 */ /* 0x000fe20000100800 */
[----:B------:R-:W-:-:S03]  /*57e0*/  @!P0 IMAD.IADD R207, R207, 0x1, -R6 ;  /* 0x00000001cfcf8824 */ /* 0x000fc600078e0a06 */
[----:B------:R1:W-:Y:S01]  /*57f0*/  STL [R1+0x3c4], R133 ;  /* 0x0003c48501007387 */ /* 0x0003e20000100800 */
[----:B------:R-:W-:-:S03]  /*5800*/  ISETP.GT.U32.AND P0, PT, R6, R171, PT ;  /* 0x000000ab0600720c */ /* 0x000fc60003f04070 */
[----:B------:R1:W-:Y:S01]  /*5810*/  STL [R1+0x3c0], R132 ;  /* 0x0003c08401007387 */ /* 0x0003e20000100800 */
[----:B----4-:R-:W-:-:S03]  /*5820*/  UIADD3 UR10, UPT, UPT, UR15, -0x40, URZ ;  /* 0xffffffc00f0a7890 */ /* 0x010fc6000fffe0ff */
[----:B------:R4:W-:Y:S04]  /*5830*/  STL [R1+0x3bc], R129 ;  /* 0x0003bc8101007387 */ /* 0x0009e80000100800 */
[----:B------:R1:W-:Y:S04]  /*5840*/  STL [R1+0x3b8], R128 ;  /* 0x0003b88001007387 */ /* 0x0003e80000100800 */
[----:B------:R-:W4:Y:S01]  /*5850*/  LDL R11, [R1+0x36c] ;  /* 0x00036c00010b7983 */ /* 0x000f220000100800 */
[--C-:B------:R-:W-:Y:S01]  /*5860*/  @!P5 IMAD.IADD R187, R187, 0x1, -R6.reuse ;  /* 0x00000001bbbbd824 */ /* 0x100fe200078e0a06 */
[----:B------:R-:W-:Y:S01]  /*5870*/  ISETP.GE.AND P5, PT, R2, UR10, PT ;  /* 0x0000000a02007c0c */ /* 0x000fe2000bfa6270 */
[--C-:B------:R-:W-:Y:S01]  /*5880*/  @!P6 IMAD.IADD R191, R191, 0x1, -R6.reuse ;  /* 0x00000001bfbfe824 */ /* 0x100fe200078e0a06 */
[----:B------:R-:W4:Y:S01]  /*5890*/  LDL R12, [R1+0x398] ;  /* 0x00039800010c7983 */ /* 0x000f220000100800 */
[----:B------:R-:W-:-:S02]  /*58a0*/  @!P2 IMAD.IADD R195, R195, 0x1, -R6 ;  /* 0x00000001c3c3a824 */ /* 0x000fc400078e0a06 */
[--C-:B------:R-:W-:Y:S01]  /*58b0*/  @!P3 IMAD.IADD R163, R163, 0x1, -R6.reuse ;  /* 0x00000001a3a3b824 */ /* 0x100fe200078e0a06 */
[C---:B------:R-:W-:Y:S01]  /*58c0*/  ISETP.GT.U32.AND P3, PT, R6.reuse, R183, PT ;  /* 0x000000b70600720c */ /* 0x040fe20003f64070 */
[--C-:B------:R-:W-:Y:S01]  /*58d0*/  @!P4 IMAD.IADD R167, R167, 0x1, -R6.reuse ;  /* 0x00000001a7a7c824 */ /* 0x100fe200078e0a06 */
[----:B------:R-:W-:Y:S01]  /*58e0*/  SEL R8, RZ, 0x4, P5 ;  /* 0x00000004ff087807 */ /* 0x000fe20002800000 */
[--C-:B------:R-:W-:Y:S01]  /*58f0*/  @!P0 IMAD.IADD R171, R171, 0x1, -R6.reuse ;  /* 0x00000001abab8824 */ /* 0x100fe200078e0a06 */
[C---:B------:R-:W-:Y:S02]  /*5900*/  ISETP.GT.U32.AND P4, PT, R6.reuse, R187, PT ;  /* 0x000000bb0600720c */ /* 0x040fe40003f84070 */
[C---:B------:R-:W-:Y:S02]  /*5910*/  ISETP.GT.U32.AND P5, PT, R6.reuse, R191, PT ;  /* 0x000000bf0600720c */ /* 0x040fe40003fa4070 */
[----:B------:R-:W-:Y:S02]  /*5920*/  ISETP.GT.U32.AND P0, PT, R6, R195, PT ;  /* 0x000000c30600720c */ /* 0x000fe40003f04070 */
[----:B------:R-:W-:Y:S01]  /*5930*/  LOP3.LUT R124, R0, 0x1f8, RZ, 0xfc, !PT ;  /* 0x000001f8007c7812 */ /* 0x000fe200078efcff */
[----:B------:R1:W-:Y:S02]  /*5940*/  STL [R1+0x3b4], R134 ;  /* 0x0003b48601007387 */ /* 0x0003e40000100800 */
[--C-:B------:R-:W-:Y:S01]  /*5950*/  @!P3 IMAD.IADD R183, R183, 0x1, -R6.reuse ;  /* 0x00000001b7b7b824 */ /* 0x100fe200078e0a06 */
[----:B--2---:R-:W-:Y:S01]  /*5960*/  ISETP.GE.AND P3, PT, R251, RZ, PT ;  /* 0x000000fffb00720c */ /* 0x004fe20003f66270 */
[----:B------:R2:W-:Y:S02]  /*5970*/  STL [R1+0x3b0], R126 ;  /* 0x0003b07e01007387 */ /* 0x0005e40000100800 */
[--C-:B------:R-:W-:Y:S01]  /*5980*/  @!P4 IMAD.IADD R187, R187, 0x1, -R6.reuse ;  /* 0x00000001bbbbc824 */ /* 0x100fe200078e0a06 */
[----:B-----5:R-:W-:Y:S01]  /*5990*/  ISETP.GE.AND P4, PT, R252, RZ, PT ;  /* 0x000000fffc00720c */ /* 0x020fe20003f86270 */
[----:B------:R5:W-:Y:S01]  /*59a0*/  STL [R1+0x3ac], R124 ;  /* 0x0003ac7c01007387 */ /* 0x000be20000100800 */
[--C-:B------:R-:W-:Y:S01]  /*59b0*/  @!P5 IMAD.IADD R191, R191, 0x1, -R6.reuse ;  /* 0x00000001bfbfd824 */ /* 0x100fe200078e0a06 */
[----:B---3--:R-:W-:Y:S01]  /*59c0*/  ISETP.GE.AND P5, PT, R5, RZ, PT ;  /* 0x000000ff0500720c */ /* 0x008fe20003fa6270 */
[----:B------:R-:W-:Y:S01]  /*59d0*/  @!P0 IMAD.IADD R195, R195, 0x1, -R6 ;  /* 0x00000001c3c38824 */ /* 0x000fe200078e0a06 */
[----:B------:R-:W3:Y:S01]  /*59e0*/  LDL R251, [R1+0x388] ;  /* 0x0003880001fb7983 */ /* 0x000ee20000100800 */
[----:B------:R-:W-:-:S03]  /*59f0*/  ISETP.GE.AND P0, PT, R4, RZ, PT ;  /* 0x000000ff0400720c */ /* 0x000fc60003f06270 */
[----:B------:R-:W2:Y:S04]  /*5a00*/  LDL R252, [R1+0x384] ;  /* 0x0003840001fc7983 */ /* 0x000ea80000100800 */
[----:B------:R-:W5:Y:S04]  /*5a10*/  LDL R5, [R1+0x380] ;  /* 0x0003800001057983 */ /* 0x000f680000100800 */
[----:B------:R-:W5:Y:S01]  /*5a20*/  LDL R4, [R1+0x37c] ;  /* 0x00037c0001047983 */ /* 0x000f620000100800 */
[C---:B------:R-:W-:Y:S01]  /*5a30*/  ISETP.GT.U32.AND P2, PT, R6.reuse, R159, PT ;  /* 0x0000009f0600720c */ /* 0x040fe20003f44070 */
[----:B------:R-:W-:Y:S01]  /*5a40*/  UIADD3 UR5, UPT, UPT, UR15, 0x3f, URZ ;  /* 0x0000003f0f057890 */ /* 0x000fe2000fffe0ff */
[----:B------:R-:W-:-:S03]  /*5a50*/  ISETP.GT.U32.AND P1, PT, R6, R139, PT ;  /* 0x0000008b0600720c */ /* 0x000fc60003f24070 */
[----:B------:R-:W-:-:S04]  /*5a60*/  UISETP.GT.AND UP1, UPT, UR5, 0x3f, UPT ;  /* 0x0000003f0500788c */ /* 0x000fc8000bf24270 */
[----:B------:R-:W-:-:S04]  /*5a70*/  USEL UR4, URZ, 0x4, !UP1 ;  /* 0x00000004ff047887 */ /* 0x000fc8000c800000 */
[--C-:B------:R-:W-:Y:S01]  /*5a80*/  @!P2 IMAD.IADD R159, R159, 0x1, -R6.reuse ;  /* 0x000000019f9fa824 */ /* 0x100fe200078e0a06 */
[----:B------:R-:W-:Y:S01]  /*5a90*/  ISETP.GT.U32.AND P2, PT, R6, R179, PT ;  /* 0x000000b30600720c */ /* 0x000fe20003f44070 */
[----:B------:R-:W-:Y:S01]  /*5aa0*/  @!P1 IMAD.IADD R139, R139, 0x1, -R6 ;  /* 0x000000018b8b9824 */ /* 0x000fe200078e0a06 */
[----:B------:R-:W-:Y:S01]  /*5ab0*/  UISETP.GT.AND UP1, UPT, UR5, 0x7f, UPT ;  /* 0x0000007f0500788c */ /* 0x000fe2000bf24270 */
[----:B------:R-:W-:Y:S01]  /*5ac0*/  IMAD.U32 R120, RZ, RZ, UR4 ;  /* 0x00000004ff787e24 */ /* 0x000fe2000f8e00ff */
[----:B------:R-:W-:Y:S02]  /*5ad0*/  ISETP.GE.AND P1, PT, R2, UR15, PT ;  /* 0x0000000f02007c0c */ /* 0x000fe4000bf26270 */
[----:B------:R-:W-:Y:S02]  /*5ae0*/  SHF.R.U32.HI R10, RZ, 0x5, R121 ;  /* 0x00000005ff0a7819 */ /* 0x000fe40000011679 */
[----:B------:R-:W-:Y:S01]  /*5af0*/  IABS R211, R124 ;  /* 0x0000007c00d37213 */ /* 0x000fe20000000000 */
[----:B------:R-:W-:Y:S01]  /*5b00*/  @!P3 IMAD.MOV R116, RZ, RZ, -R116 ;  /* 0x000000ffff74b224 */ /* 0x000fe200078e0a74 */
[----:B------:R-:W-:Y:S01]  /*5b10*/  SEL R7, R120, RZ, !P1 ;  /* 0x000000ff78077207 */ /* 0x000fe20004800000 */
[----:B------:R-:W-:Y:S01]  /*5b20*/  @!P4 IMAD.MOV R114, RZ, RZ, -R114 ;  /* 0x000000ffff72c224 */ /* 0x000fe200078e0a72 */
[----:B------:R-:W-:Y:S01]  /*5b30*/  PLOP3.LUT P1, PT, PT, PT, UP1, 0x80, 0x8 ;  /* 0x000000000008781c */ /* 0x000fe20003f2f018 */
[----:B------:R-:W-:Y:S01]  /*5b40*/  @!P2 IMAD.IADD R179, R179, 0x1, -R6 ;  /* 0x00000001b3b3a824 */ /* 0x000fe200078e0a06 */
[----:B------:R-:W-:Y:S01]  /*5b50*/  ISETP.GT.U32.AND P6, PT, R6, R155, PT ;  /* 0x0000009b0600720c */ /* 0x000fe20003fc4070 */
[----:B------:R-:W-:Y:S01]  /*5b60*/  @!P5 IMAD.MOV R113, RZ, RZ, -R113 ;  /* 0x000000ffff71d224 */ /* 0x000fe200078e0a71 */
[----:B------:R-:W-:Y:S01]  /*5b70*/  SEL R8, R8, RZ, P1 ;  /* 0x000000ff08087207 */ /* 0x000fe20000800000 */
[----:B------:R-:W-:Y:S01]  /*5b80*/  @!P0 IMAD.MOV R112, RZ, RZ, -R112 ;  /* 0x000000ffff708224 */ /* 0x000fe200078e0a70 */
[----:B------:R-:W-:Y:S01]  /*5b90*/  ISETP.GE.AND P1, PT, R0, RZ, PT ;  /* 0x000000ff0000720c */ /* 0x000fe20003f26270 */
[----:B------:R-:W-:Y:S01]  /*5ba0*/  IMAD.HI.U32 R9, R9, R211, RZ ;  /* 0x000000d309097227 */ /* 0x000fe200078e00ff */
[----:B------:R-:W-:Y:S01]  /*5bb0*/  R2UR UR16, R10 ;  /* 0x000000000a1072ca */ /* 0x000fe200000e0000 */
[----:B------:R-:W1:Y:S01]  /*5bc0*/  LDCU UR4, c[0x0][0x3a4] ;  /* 0x00007480ff0477ac */ /* 0x000e620008000800 */
[----:B------:R-:W5:Y:S01]  /*5bd0*/  LDL R10, [R1+0x374] ;  /* 0x00037400010a7983 */ /* 0x000f620000100800 */
[----:B------:R-:W-:-:S08]  /*5be0*/  IMAD.MOV R9, RZ, RZ, -R9 ;  /* 0x000000ffff097224 */ /* 0x000fd000078e0a09 */
[----:B------:R-:W-:Y:S01]  /*5bf0*/  @!P1 IMAD.MOV R118, RZ, RZ, -R118 ;  /* 0x000000ffff769224 */ /* 0x000fe200078e0a76 */
[----:B------:R-:W-:Y:S01]  /*5c00*/  ISETP.GE.AND P4, PT, R15, RZ, PT ;  /* 0x000000ff0f00720c */ /* 0x000fe20003f86270 */
[----:B------:R-:W-:Y:S01]  /*5c10*/  IMAD R211, R6, R9, R211 ;  /* 0x0000000906d37224 */ /* 0x000fe200078e02d3 */
[----:B------:R-:W5:Y:S04]  /*5c20*/  LDL R15, [R1+0x43c] ;  /* 0x00043c00010f7983 */ /* 0x000f680000100800 */
[----:B------:R-:W5:Y:S01]  /*5c30*/  LDL R9, [R1+0x378] ;  /* 0x0003780001097983 */ /* 0x000f620000100800 */
[----:B------:R-:W-:-:S03]  /*5c40*/  ISETP.GE.AND P3, PT, R14, RZ, PT ;  /* 0x000000ff0e00720c */ /* 0x000fc60003f66270 */
[----:B------:R-:W5:Y:S01]  /*5c50*/  LDL R14, [R1+0x440] ;  /* 0x00044000010e7983 */ /* 0x000f620000100800 */
[----:B----4-:R-:W-:-:S03]  /*5c60*/  ISETP.GE.AND P2, PT, R11, RZ, PT ;  /* 0x000000ff0b00720c */ /* 0x010fc60003f46270 */
[----:B------:R-:W4:Y:S01]  /*5c70*/  LDL R11, [R1+0x3a4] ;  /* 0x0003a400010b7983 */ /* 0x000f220000100800 */
[----:B------:R-:W-:-:S03]  /*5c80*/  ISETP.GE.AND P1, PT, R12, RZ, PT ;  /* 0x000000ff0c00720c */ /* 0x000fc60003f26270 */
[----:B------:R-:W4:Y:S06]  /*5c90*/  LDL R12, [R1+0x3a8] ;  /* 0x0003a800010c7983 */ /* 0x000f2c0000100800 */
[----:B------:R-:W-:Y:S01]  /*5ca0*/  @!P2 IMAD.MOV R117, RZ, RZ, -R117 ;  /* 0x000000ffff75a224 */ /* 0x000fe200078e0a75 */
[----:B------:R-:W-:Y:S02]  /*5cb0*/  ISETP.GE.AND P2, PT, R13, RZ, PT ;  /* 0x000000ff0d00720c */ /* 0x000fe40003f46270 */
[----:B------:R-:W4:Y:S01]  /*5cc0*/  LDL R13, [R1+0x444] ;  /* 0x00044400010d7983 */ /* 0x000f220000100800 */
[----:B------:R-:W-:-:S10]  /*5cd0*/  @!P1 IMAD.MOV R110, RZ, RZ, -R110 ;  /* 0x000000ffff6e9224 */ /* 0x000fd400078e0a6e */
[----:B------:R-:W-:Y:S01]  /*5ce0*/  @!P2 IMAD.MOV R109, RZ, RZ, -R109 ;  /* 0x000000ffff6da224 */ /* 0x000fe200078e0a6d */
[----:B---3--:R-:W-:Y:S02]  /*5cf0*/  ISETP.GE.AND P5, PT, R251, RZ, PT ;  /* 0x000000fffb00720c */ /* 0x008fe40003fa6270 */
[----:B------:R-:W3:Y:S01]  /*5d00*/  LDL.LU R251, [R1+0x5e0] ;  /* 0x0005e00001fb7983 */ /* 0x000ee20000300800 */
[----:B--2---:R-:W-:-:S03]  /*5d10*/  ISETP.GE.AND P0, PT, R252, RZ, PT ;  /* 0x000000fffc00720c */ /* 0x004fc60003f06270 */
[----:B------:R-:W2:Y:S01]  /*5d20*/  LDL.LU R252, [R1+0x5dc] ;  /* 0x0005dc0001fc7983 */ /* 0x000ea20000300800 */
[----:B-----5:R-:W-:-:S03]  /*5d30*/  ISETP.GE.AND P1, PT, R5, RZ, PT ;  /* 0x000000ff0500720c */ /* 0x020fc60003f26270 */
[----:B------:R-:W5:Y:S01]  /*5d40*/  LDL.LU R5, [R1+0x5d8] ;  /* 0x0005d80001057983 */ /* 0x000f620000300800 */
[----:B------:R-:W-:-:S03]  /*5d50*/  ISETP.GE.AND P2, PT, R4, RZ, PT ;  /* 0x000000ff0400720c */ /* 0x000fc60003f46270 */
[----:B------:R-:W3:Y:S01]  /*5d60*/  LDL.LU R4, [R1+0x5d4] ;  /* 0x0005d40001047983 */ /* 0x000ee20000300800 */
[----:B------:R-:W-:Y:S02]  /*5d70*/  @!P4 IMAD.MOV R106, RZ, RZ, -R106 ;  /* 0x000000ffff6ac224 */ /* 0x000fe400078e0a6a */
[----:B------:R-:W-:Y:S02]  /*5d80*/  @!P0 IMAD.MOV R104, RZ, RZ, -R104 ;  /* 0x000000ffff688224 */ /* 0x000fe400078e0a68 */
[----:B------:R-:W-:Y:S02]  /*5d90*/  @!P5 IMAD.MOV R105, RZ, RZ, -R105 ;  /* 0x000000ffff69d224 */ /* 0x000fe400078e0a69 */
[----:B------:R-:W-:Y:S02]  /*5da0*/  @!P3 IMAD.MOV R108, RZ, RZ, -R108 ;  /* 0x000000ffff6cb224 */ /* 0x000fe400078e0a6c */
[----:B------:R-:W-:Y:S01]  /*5db0*/  @!P1 IMAD.MOV R102, RZ, RZ, -R102 ;  /* 0x000000ffff669224 */ /* 0x000fe200078e0a66 */
[----:B------:R-:W-:-:S13]  /*5dc0*/  ISETP.GE.AND P4, PT, R10, RZ, PT ;  /* 0x000000ff0a00720c */ /* 0x000fda0003f86270 */
[----:B------:R-:W-:Y:S01]  /*5dd0*/  @!P4 IMAD.MOV R98, RZ, RZ, -R98 ;  /* 0x000000ffff62c224 */ /* 0x000fe200078e0a62 */
[----:B------:R-:W-:-:S13]  /*5de0*/  ISETP.GE.AND P3, PT, R9, RZ, PT ;  /* 0x000000ff0900720c */ /* 0x000fda0003f66270 */
[----:B------:R-:W-:Y:S01]  /*5df0*/  @!P3 IMAD.MOV R100, RZ, RZ, -R100 ;  /* 0x000000ffff64b224 */ /* 0x000fe200078e0a64 */
[----:B------:R-:W-:Y:S01]  /*5e00*/  ISETP.GE.AND P3, PT, R15, RZ, PT ;  /* 0x000000ff0f00720c */ /* 0x000fe20003f66270 */
[----:B------:R-:W-:-:S12]  /*5e10*/  @!P2 IMAD.MOV R101, RZ, RZ, -R101 ;  /* 0x000000ffff65a224 */ /* 0x000fd800078e0a65 */
[----:B------:R-:W-:Y:S01]  /*5e20*/  @!P3 IMAD.MOV R93, RZ, RZ, -R93 ;  /* 0x000000ffff5db224 */ /* 0x000fe200078e0a5d */
[----:B------:R-:W-:-:S13]  /*5e30*/  ISETP.GE.AND P3, PT, R249, RZ, PT ;  /* 0x000000fff900720c */ /* 0x000fda0003f66270 */
[----:B------:R-:W-:Y:S01]  /*5e40*/  @!P3 IMAD.MOV R85, RZ, RZ, -R85 ;  /* 0x000000ffff55b224 */ /* 0x000fe200078e0a55 */
[----:B------:R-:W-:-:S13]  /*5e50*/  ISETP.GE.AND P3, PT, R242, RZ, PT ;  /* 0x000000fff200720c */ /* 0x000fda0003f66270 */
[----:B------:R-:W-:Y:S01]  /*5e60*/  @!P3 IMAD.MOV R77, RZ, RZ, -R77 ;  /* 0x000000ffff4db224 */ /* 0x000fe200078e0a4d */
[----:B------:R-:W-:-:S13]  /*5e70*/  ISETP.GE.AND P3, PT, R236, RZ, PT ;  /* 0x000000ffec00720c */ /* 0x000fda0003f66270 */
[----:B------:R-:W-:Y:S01]  /*5e80*/  @!P3 IMAD.MOV R68, RZ, RZ, -R68 ;  /* 0x000000ffff44b224 */ /* 0x000fe200078e0a44 */
[----:B------:R-:W-:-:S13]  /*5e90*/  ISETP.GE.AND P3, PT, R230, RZ, PT ;  /* 0x000000ffe600720c */ /* 0x000fda0003f66270 */
[----:B------:R-:W-:Y:S01]  /*5ea0*/  @!P3 IMAD.MOV R56, RZ, RZ, -R56 ;  /* 0x000000ffff38b224 */ /* 0x000fe200078e0a38 */
[----:B------:R-:W-:Y:S02]  /*5eb0*/  ISETP.GE.AND P3, PT, R224, RZ, PT ;  /* 0x000000ffe000720c */ /* 0x000fe40003f66270 */
[----:B----4-:R-:W-:Y:S02]  /*5ec0*/  ISETP.GE.AND P0, PT, R12, RZ, PT ;  /* 0x000000ff0c00720c */ /* 0x010fe40003f06270 */
[----:B------:R-:W-:-:S11]  /*5ed0*/  ISETP.GE.AND P5, PT, R11, RZ, PT ;  /* 0x000000ff0b00720c */ /* 0x000fd60003fa6270 */
[----:B------:R-:W-:Y:S01]  /*5ee0*/  @!P0 IMAD.MOV R97, RZ, RZ, -R97 ;  /* 0x000000ffff618224 */ /* 0x000fe200078e0a61 */
[----:B------:R-:W-:Y:S01]  /*5ef0*/  ISETP.GE.AND P1, PT, R13, RZ, PT ;  /* 0x000000ff0d00720c */ /* 0x000fe20003f26270 */
[----:B------:R-:W-:Y:S01]  /*5f00*/  @!P5 IMAD.MOV R3, RZ, RZ, -R3 ;  /* 0x000000ffff03d224 */ /* 0x000fe200078e0a03 */
[----:B--2---:R-:W-:Y:S02]  /*5f10*/  ISETP.GE.AND P0, PT, R252, RZ, PT ;  /* 0x000000fffc00720c */ /* 0x004fe40003f06270 */
[----:B---3--:R-:W-:Y:S02]  /*5f20*/  ISETP.GE.AND P4, PT, R4, RZ, PT ;  /* 0x000000ff0400720c */ /* 0x008fe40003f86270 */
[----:B------:R-:W2:Y:S01]  /*5f30*/  LDL.LU R4, [R1+0x5d0] ;  /* 0x0005d00001047983 */ /* 0x000ea20000300800 */
[----:B-----5:R-:W-:-:S03]  /*5f40*/  ISETP.GE.AND P5, PT, R5, RZ, PT ;  /* 0x000000ff0500720c */ /* 0x020fc60003fa6270 */
[----:B------:R-:W3:Y:S05]  /*5f50*/  LDL.LU R5, [R1+0x5cc] ;  /* 0x0005cc0001057983 */ /* 0x000eea0000300800 */
[----:B------:R-:W-:Y:S01]  /*5f60*/  @!P0 IMAD.MOV R89, RZ, RZ, -R89 ;  /* 0x000000ffff598224 */ /* 0x000fe200078e0a59 */
[----:B------:R-:W-:Y:S01]  /*5f70*/  ISETP.GE.AND P0, PT, R245, RZ, PT ;  /* 0x000000fff500720c */ /* 0x000fe20003f06270 */
[----:B------:R-:W-:Y:S01]  /*5f80*/  @!P1 IMAD.MOV R96, RZ, RZ, -R96 ;  /* 0x000000ffff609224 */ /* 0x000fe200078e0a60 */
[----:B------:R-:W-:-:S11]  /*5f90*/  ISETP.GE.AND P1, PT, R251, RZ, PT ;  /* 0x000000fffb00720c */ /* 0x000fd60003f26270 */
[----:B------:R-:W-:Y:S01]  /*5fa0*/  @!P0 IMAD.MOV R81, RZ, RZ, -R81 ;  /* 0x000000ffff518224 */ /* 0x000fe200078e0a51 */
[----:B------:R-:W-:Y:S01]  /*5fb0*/  ISETP.GE.AND P0, PT, R239, RZ, PT ;  /* 0x000000ffef00720c */ /* 0x000fe20003f06270 */
[----:B------:R-:W-:Y:S01]  /*5fc0*/  @!P1 IMAD.MOV R88, RZ, RZ, -R88 ;  /* 0x000000ffff589224 */ /* 0x000fe200078e0a58 */
[----:B------:R-:W-:Y:S02]  /*5fd0*/  ISETP.GE.AND P1, PT, R244, RZ, PT ;  /* 0x000000fff400720c */ /* 0x000fe40003f26270 */
[----:B------:R-:W-:-:S09]  /*5fe0*/  ISETP.GE.AND P2, PT, R14, RZ, PT ;  /* 0x000000ff0e00720c */ /* 0x000fd20003f46270 */
[----:B------:R-:W-:Y:S01]  /*5ff0*/  @!P0 IMAD.MOV R73, RZ, RZ, -R73 ;  /* 0x000000ffff498224 */ /* 0x000fe200078e0a49 */
[----:B------:R-:W-:Y:S01]  /*6000*/  ISETP.GE.AND P0, PT, R233, RZ, PT ;  /* 0x000000ffe900720c */ /* 0x000fe20003f06270 */
[----:B------:R-:W-:Y:S01]  /*6010*/  @!P1 IMAD.MOV R80, RZ, RZ, -R80 ;  /* 0x000000ffff509224 */ /* 0x000fe200078e0a50 */
[----:B------:R-:W-:Y:S01]  /*6020*/  ISETP.GE.AND P1, PT, R238, RZ, PT ;  /* 0x000000ffee00720c */ /* 0x000fe20003f26270 */
[----:B------:R-:W-:Y:S01]  /*6030*/  @!P2 IMAD.MOV R94, RZ, RZ, -R94 ;  /* 0x000000ffff5ea224 */ /* 0x000fe200078e0a5e */
[----:B------:R-:W-:Y:S01]  /*6040*/  ISETP.GE.AND P2, PT, R250, RZ, PT ;  /* 0x000000fffa00720c */ /* 0x000fe20003f46270 */
[----:B------:R-:W-:Y:S01]  /*6050*/  @!P5 IMAD.MOV R90, RZ, RZ, -R90 ;  /* 0x000000ffff5ad224 */ /* 0x000fe200078e0a5a */
[----:B------:R-:W-:-:S07]  /*6060*/  ISETP.GE.AND P5, PT, R246, RZ, PT ;  /* 0x000000fff600720c */ /* 0x000fce0003fa6270 */
[----:B------:R-:W-:Y:S01]  /*6070*/  @!P0 IMAD.MOV R62, RZ, RZ, -R62 ;  /* 0x000000ffff3e8224 */ /* 0x000fe200078e0a3e */
[----:B------:R-:W-:Y:S01]  /*6080*/  ISETP.GE.AND P0, PT, R227, RZ, PT ;  /* 0x000000ffe300720c */ /* 0x000fe20003f06270 */
[----:B------:R-:W-:Y:S01]  /*6090*/  @!P1 IMAD.MOV R72, RZ, RZ, -R72 ;  /* 0x000000ffff489224 */ /* 0x000fe200078e0a48 */
[----:B------:R-:W-:Y:S01]  /*60a0*/  ISETP.GE.AND P1, PT, R232, RZ, PT ;  /* 0x000000ffe800720c */ /* 0x000fe20003f26270 */
[----:B------:R-:W-:Y:S01]  /*60b0*/  @!P4 IMAD.MOV R92, RZ, RZ, -R92 ;  /* 0x000000ffff5cc224 */ /* 0x000fe200078e0a5c */
[----:B------:R-:W-:Y:S01]  /*60c0*/  ISETP.GE.AND P4, PT, R247, RZ, PT ;  /* 0x000000fff700720c */ /* 0x000fe20003f86270 */
[----:B------:R-:W-:Y:S01]  /*60d0*/  @!P2 IMAD.MOV R86, RZ, RZ, -R86 ;  /* 0x000000ffff56a224 */ /* 0x000fe200078e0a56 */
[----:B------:R-:W-:Y:S01]  /*60e0*/  ISETP.GE.AND P2, PT, R243, RZ, PT ;  /* 0x000000fff300720c */ /* 0x000fe20003f46270 */
[----:B------:R-:W-:Y:S01]  /*60f0*/  @!P5 IMAD.MOV R82, RZ, RZ, -R82 ;  /* 0x000000ffff52d224 */ /* 0x000fe200078e0a52 */
[----:B------:R-:W-:-:S05]  /*6100*/  ISETP.GE.AND P5, PT, R240, RZ, PT ;  /* 0x000000fff000720c */ /* 0x000fca0003fa6270 */
        /* <DEDUP_REMOVED lines=20> */
[----:B------:R-:W-:-:S04]  /*6250*/  @!P5 IMAD.MOV R64, RZ, RZ, -R64 ;  /* 0x000000ffff40d224 */ /* 0x000fc800078e0a40 */
[----:B------:R-:W-:Y:S01]  /*6260*/  @!P0 IMAD.MOV R34, RZ, RZ, -R34 ;  /* 0x000000ffff228224 */ /* 0x000fe200078e0a22 */
[----:B------:R-:W-:Y:S01]  /*6270*/  ISETP.GE.AND P0, PT, R208, RZ, PT ;  /* 0x000000ffd000720c */ /* 0x000fe20003f06270 */
[----:B------:R-:W-:Y:S01]  /*6280*/  @!P1 IMAD.MOV R40, RZ, RZ, -R40 ;  /* 0x000000ffff289224 */ /* 0x000fe200078e0a28 */
[----:B------:R-:W-:Y:S02]  /*6290*/  ISETP.GE.AND P5, PT, R228, RZ, PT ;  /* 0x000000ffe400720c */ /* 0x000fe40003fa6270 */
        /* <DEDUP_REMOVED lines=16> */
[----:B------:R-:W-:-:S03]  /*63a0*/  ISETP.GE.AND P2, PT, R219, RZ, PT ;  /* 0x000000ffdb00720c */ /* 0x000fc60003f46270 */
        /* <DEDUP_REMOVED lines=73> */
[----:B------:R-:W-:Y:S01]  /*6840*/  ISETP.GT.U32.AND P0, PT, R6, R211, PT ;  /* 0x000000d30600720c */ /* 0x000fe20003f04070 */
        /* <DEDUP_REMOVED lines=10> */
[----:B------:R-:W-:Y:S02]  /*68f0*/  @!P0 IMAD.IADD R211, R211, 0x1, -R6 ;  /* 0x00000001d3d38824 */ /* 0x000fe400078e0a06 */
[----:B------:R-:W-:Y:S01]  /*6900*/  @!P3 IMAD.MOV R119, RZ, RZ, -R119 ;  /* 0x000000ffff77b224 */ /* 0x000fe200078e0a77 */
[----:B------:R-:W-:Y:S01]  /*6910*/  ISETP.GE.AND P3, PT, R148, RZ, PT ;  /* 0x000000ff9400720c */ /* 0x000fe20003f66270 */
[----:B------:R-:W-:Y:S01]  /*6920*/  @!P5 IMAD.MOV R79, RZ, RZ, -R79 ;  /* 0x000000ffff4fd224 */ /* 0x000fe200078e0a4f */
[----:B------:R-:W-:Y:S01]  /*6930*/  ISETP.GE.AND P5, PT, R161, RZ, PT ;  /* 0x000000ffa100720c */ /* 0x000fe20003fa6270 */
[----:B------:R-:W-:Y:S01]  /*6940*/  @!P1 IMAD.MOV R135, RZ, RZ, -R135 ;  /* 0x000000ffff879224 */ /* 0x000fe200078e0a87 */
[C---:B------:R-:W-:Y:S02]  /*6950*/  ISETP.GT.U32.AND P0, PT, R6.reuse, R211, PT ;  /* 0x000000d30600720c */ /* 0x040fe40003f04070 */
[----:B------:R-:W-:Y:S01]  /*6960*/  ISETP.GT.U32.AND P1, PT, R6, R199, PT ;  /* 0x000000c70600720c */ /* 0x000fe20003f24070 */
        /* <DEDUP_REMOVED lines=8> */
[--C-:B------:R-:W-:Y:S01]  /*69f0*/  @!P0 IMAD.IADD R211, R211, 0x1, -R6.reuse ;  /* 0x00000001d3d38824 */ /* 0x100fe200078e0a06 */
[----:B------:R-:W-:Y:S01]  /*6a00*/  ISETP.GE.AND P0, PT, R140, RZ, PT ;  /* 0x000000ff8c00720c */ /* 0x000fe20003f06270 */
[--C-:B------:R-:W-:Y:S01]  /*6a10*/  @!P1 IMAD.IADD R199, R199, 0x1, -R6.reuse ;  /* 0x00000001c7c79824 */ /* 0x100fe200078e0a06 */
[----:B------:R-:W-:Y:S01]  /*6a20*/  ISETP.GE.AND P1, PT, R144, RZ, PT ;  /* 0x000000ff9000720c */ /* 0x000fe20003f26270 */
[----:B------:R-:W-:Y:S01]  /*6a30*/  @!P4 IMAD.MOV R99, RZ, RZ, -R99 ;  /* 0x000000ffff63c224 */ /* 0x000fe200078e0a63 */
[----:B------:R-:W-:Y:S01]  /*6a40*/  ISETP.GE.AND P4, PT, R154, RZ, PT ;  /* 0x000000ff9a00720c */ /* 0x000fe20003f86270 */
[----:B------:R-:W-:Y:S01]  /*6a50*/  @!P2 IMAD.MOV R115, RZ, RZ, -R115 ;  /* 0x000000ffff73a224 */ /* 0x000fe200078e0a73 */
[----:B------:R-:W-:Y:S01]  /*6a60*/  ISETP.GE.AND P2, PT, R149, RZ, PT ;  /* 0x000000ff9500720c */ /* 0x000fe20003f46270 */
[--C-:B------:R-:W-:Y:S01]  /*6a70*/  @!P6 IMAD.IADD R155, R155, 0x1, -R6.reuse ;  /* 0x000000019b9be824 */ /* 0x100fe200078e0a06 */
[----:B------:R-:W-:Y:S01]  /*6a80*/  ISETP.GT.U32.AND P6, PT, R6, R175, PT ;  /* 0x000000af0600720c */ /* 0x000fe20003fc4070 */
[--C-:B------:R-:W-:Y:S01]  /*6a90*/  @!P3 IMAD.IADD R207, R207, 0x1, -R6.reuse ;  /* 0x00000001cfcfb824 */ /* 0x100fe200078e0a06 */
        /* <DEDUP_REMOVED lines=10> */
[----:B------:R-:W-:Y:S01]  /*6b40*/  ISETP.GT.U32.AND P2, PT, R6, R203, PT ;  /* 0x000000cb0600720c */ /* 0x000fe20003f44070 */
[----:B------:R-:W-:-:S02]  /*6b50*/  @!P6 IMAD.IADD R175, R175, 0x1, -R6 ;  /* 0x00000001afafe824 */ /* 0x000fc400078e0a06 */
[----:B------:R-:W-:Y:S01]  /*6b60*/  @!P3 IMAD.MOV R163, RZ, RZ, -R163 ;  /* 0x000000ffffa3b224 */ /* 0x000fe200078e0aa3 */
[----:B------:R-:W-:Y:S01]  /*6b70*/  ISETP.GE.AND P3, PT, R137, RZ, PT ;  /* 0x000000ff8900720c */ /* 0x000fe20003f66270 */
[----:B------:R-:W-:Y:S01]  /*6b80*/  @!P5 IMAD.MOV R151, RZ, RZ, -R151 ;  /* 0x000000ffff97d224 */ /* 0x000fe200078e0a97 */
[----:B------:R-:W-:Y:S01]  /*6b90*/  ISETP.GE.AND P5, PT, R125, RZ, PT ;  /* 0x000000ff7d00720c */ /* 0x000fe20003fa6270 */
[----:B------:R-:W-:Y:S01]  /*6ba0*/  @!P0 IMAD.MOV R183, RZ, RZ, -R183 ;  /* 0x000000ffffb78224 */ /* 0x000fe200078e0ab7 */
[----:B------:R-:W-:Y:S01]  /*6bb0*/  ISETP.GE.AND P0, PT, R129, RZ, PT ;  /* 0x000000ff8100720c */ /* 0x000fe20003f06270 */
[----:B------:R-:W-:Y:S01]  /*6bc0*/  @!P1 IMAD.MOV R175, RZ, RZ, -R175 ;  /* 0x000000ffffaf9224 */ /* 0x000fe200078e0aaf */
[----:B------:R-:W-:Y:S02]  /*6bd0*/  ISETP.GE.AND P1, PT, R133, RZ, PT ;  /* 0x000000ff8500720c */ /* 0x000fe40003f26270 */
[----:B-1----:R-:W-:Y:S01]  /*6be0*/  LOP3.LUT R125, R2, 0x20, RZ, 0xfc, !PT ;  /* 0x00000020027d7812 */ /* 0x002fe200078efcff */
[----:B------:R-:W-:Y:S01]  /*6bf0*/  @!P4 IMAD.MOV R147, RZ, RZ, -R147 ;  /* 0x000000ffff93c224 */ /* 0x000fe200078e0a93 */
[----:B------:R-:W-:Y:S01]  /*6c00*/  ISETP.NE.U32.AND P4, PT, R8, RZ, PT ;  /* 0x000000ff0800720c */ /* 0x000fe20003f85070 */
[----:B------:R-:W-:Y:S01]  /*6c10*/  @!P2 IMAD.IADD R203, R203, 0x1, -R6 ;  /* 0x00000001cbcba824 */ /* 0x000fe200078e0a06 */
[----:B------:R-:W-:Y:S01]  /*6c20*/  ISETP.GE.AND P2, PT, R125, UR15, PT ;  /* 0x0000000f7d007c0c */ /* 0x000fe2000bf46270 */
[----:B------:R-:W-:-:S02]  /*6c30*/  IMAD.U32 R8, RZ, RZ, UR12 ;  /* 0x0000000cff087e24 */ /* 0x000fc4000f8e00ff */
[----:B------:R-:W-:Y:S01]  /*6c40*/  IMAD R133, R2, UR12, RZ ;  /* 0x0000000c02857c24 */ /* 0x000fe2000f8e02ff */
[----:B------:R-:W-:Y:S01]  /*6c50*/  ISETP.NE.U32.AND P6, PT, R7, RZ, PT ;  /* 0x000000ff0700720c */ /* 0x000fe20003fc5070 */
[----:B------:R-:W-:Y:S01]  /*6c60*/  @!P3 IMAD.MOV R179, RZ, RZ, -R179 ;  /* 0x000000ffffb3b224 */ /* 0x000fe200078e0ab3 */
[----:B------:R-:W-:Y:S01]  /*6c70*/  ISETP.GE.AND P3, PT, R132, RZ, PT ;  /* 0x000000ff8400720c */ /* 0x000fe20003f66270 */
[----:B------:R-:W-:Y:S01]  /*6c80*/  @!P5 IMAD.MOV R155, RZ, RZ, -R155 ;  /* 0x000000ffff9bd224 */ /* 0x000fe200078e0a9b */
[----:B------:R-:W-:Y:S01]  /*6c90*/  SEL R7, R120, RZ, !P2 ;  /* 0x000000ff78077207 */ /* 0x000fe20005000000 */
[----:B------:R-:W-:Y:S01]  /*6ca0*/  @!P0 IMAD.MOV R195, RZ, RZ, -R195 ;  /* 0x000000ffffc38224 */ /* 0x000fe200078e0ac3 */
[----:B------:R-:W-:Y:S01]  /*6cb0*/  ISETP.GE.AND P5, PT, R141, RZ, PT ;  /* 0x000000ff8d00720c */ /* 0x000fe20003fa6270 */
[----:B------:R-:W-:Y:S01]  /*6cc0*/  @!P1 IMAD.MOV R187, RZ, RZ, -R187 ;  /* 0x000000ffffbb9224 */ /* 0x000fe200078e0abb */
[----:B------:R-:W-:Y:S01]  /*6cd0*/  ISETP.GE.AND P0, PT, R126, RZ, PT ;  /* 0x000000ff7e00720c */ /* 0x000fe20003f06270 */
[----:B------:R-:W-:Y:S01]  /*6ce0*/  IMAD.U32 R10, RZ, RZ, UR12 ;  /* 0x0000000cff0a7e24 */ /* 0x000fe2000f8e00ff */
[----:B------:R-:W-:Y:S01]  /*6cf0*/  ISETP.GE.AND P1, PT, R128, RZ, PT ;  /* 0x000000ff8000720c */ /* 0x000fe20003f26270 */
[----:B------:R-:W-:Y:S01]  /*6d00*/  IMAD R132, R8, 0x4, R133 ;  /* 0x0000000408847824 */ /* 0x000fe200078e0285 */
[----:B------:R-:W-:Y:S01]  /*6d10*/  ISETP.NE.U32.AND P2, PT, R7, RZ, PT ;  /* 0x000000ff0700720c */ /* 0x000fe20003f45070 */
[----:B------:R-:W-:-:S02]  /*6d20*/  IMAD.U32 R7, RZ, RZ, UR12 ;  /* 0x0000000cff077e24 */ /* 0x000fc4000f8e00ff */
[----:B------:R-:W-:Y:S02]  /*6d30*/  IMAD R129, R10, 0x4, R132 ;  /* 0x000000040a817824 */ /* 0x000fe400078e0284 */
[----:B------:R-:W-:Y:S02]  /*6d40*/  IMAD.U32 R6, RZ, RZ, UR12 ;  /* 0x0000000cff067e24 */ /* 0x000fe4000f8e00ff */
[----:B------:R-:W-:Y:S02]  /*6d50*/  IMAD R128, R7, 0x4, R129 ;  /* 0x0000000407807824 */ /* 0x000fe400078e0281 */
[----:B------:R-:W-:Y:S01]  /*6d60*/  @!P3 IMAD.MOV R191, RZ, RZ, -R191 ;  /* 0x000000ffffbfb224 */ /* 0x000fe200078e0abf */
[----:B------:R-:W-:Y:S01]  /*6d70*/  ISETP.GE.AND P3, PT, R134, RZ, PT ;  /* 0x000000ff8600720c */ /* 0x000fe20003f66270 */
[----:B------:R-:W-:Y:S01]  /*6d80*/  @!P5 IMAD.MOV R167, RZ, RZ, -R167 ;  /* 0x000000ffffa7d224 */ /* 0x000fe200078e0aa7 */
[----:B------:R-:W-:Y:S01]  /*6d90*/  ISETP.GE.AND P5, PT, R124, RZ, PT ;  /* 0x000000ff7c00720c */ /* 0x000fe20003fa6270 */
[----:B------:R-:W-:-:S02]  /*6da0*/  IMAD.U32 R9, RZ, RZ, UR12 ;  /* 0x0000000cff097e24 */ /* 0x000fc4000f8e00ff */
[----:B------:R-:W-:Y:S02]  /*6db0*/  IMAD R154, R6, 0x4, R128 ;  /* 0x00000004069a7824 */ /* 0x000fe400078e0280 */
[----:B------:R-:W-:Y:S01]  /*6dc0*/  @!P0 IMAD.MOV R207, RZ, RZ, -R207 ;  /* 0x000000ffffcf8224 */ /* 0x000fe200078e0acf */
[----:B------:R-:W-:Y:S01]  /*6dd0*/  ISETP.GE.AND P0, PT, R122, RZ, PT ;  /* 0x000000ff7a00720c */ /* 0x000fe20003f06270 */
[----:B------:R-:W-:Y:S01]  /*6de0*/  @!P1 IMAD.MOV R199, RZ, RZ, -R199 ;  /* 0x000000ffffc79224 */ /* 0x000fe200078e0ac7 */
[----:B--2---:R-:W-:Y:S01]  /*6df0*/  ISETP.NE.AND P1, PT, R4, RZ, PT ;  /* 0x000000ff0400720c */ /* 0x004fe20003f25270 */
[----:B------:R-:W-:-:S04]  /*6e00*/  IMAD R150, R9, 0x4, R154 ;  /* 0x0000000409967824 */ /* 0x000fc800078e029a */
[----:B------:R-:W-:Y:S02]  /*6e10*/  IMAD R146, R8, 0x4, R150 ;  /* 0x0000000408927824 */ /* 0x000fe400078e0296 */
[----:B------:R-:W-:Y:S02]  /*6e20*/  @!P3 IMAD.MOV R203, RZ, RZ, -R203 ;  /* 0x000000ffffcbb224 */ /* 0x000fe400078e0acb */
[----:B------:R-:W-:Y:S01]  /*6e30*/  IMAD R138, R7, 0x4, R146 ;  /* 0x00000004078a7824 */ /* 0x000fe200078e0292 */
[----:B---3--:R-:W-:Y:S01]  /*6e40*/  ISETP.NE.AND P3, PT, R5, RZ, PT ;  /* 0x000000ff0500720c */ /* 0x008fe20003f65270 */
[----:B------:R-:W-:Y:S01]  /*6e50*/  @!P5 IMAD.MOV R211, RZ, RZ, -R211 ;  /* 0x000000ffffd3d224 */ /* 0x000fe200078e0ad3 */
[----:B------:R-:W-:Y:S01]  /*6e60*/  LOP3.LUT R5, RZ, R5, RZ, 0x33, !PT ;  /* 0x00000005ff057212 */ /* 0x000fe200078e33ff */
[----:B------:R-:W-:Y:S01]  /*6e70*/  @!P0 IMAD.MOV R248, RZ, RZ, -R248 ;  /* 0x000000fffff88224 */ /* 0x000fe200078e0af8 */
[----:B------:R-:W-:Y:S01]  /*6e80*/  @!P1 LOP3.LUT R248, RZ, R4, RZ, 0x33, !PT ;  /* 0x00000004fff89212 */ /* 0x000fe200078e33ff */
[----:B------:R-:W-:-:S02]  /*6e90*/  IMAD.U32 R4, RZ, RZ, UR12 ;  /* 0x0000000cff047e24 */ /* 0x000fc4000f8e00ff */
[----:B------:R-:W-:Y:S01]  /*6ea0*/  IMAD R134, R6, 0x4, R138 ;  /* 0x0000000406867824 */ /* 0x000fe200078e028a */
[C---:B------:R-:W-:Y:S02]  /*6eb0*/  SEL R118, R5.reuse, R118, !P3 ;  /* 0x0000007605767207 */ /* 0x040fe40005800000 */
[C---:B------:R-:W-:Y:S01]  /*6ec0*/  SEL R117, R5.reuse, R117, !P3 ;  /* 0x0000007505757207 */ /* 0x040fe20005800000 */
[----:B------:R-:W-:Y:S01]  /*6ed0*/  IMAD R126, R4, 0x4, R134 ;  /* 0x00000004047e7824 */ /* 0x000fe200078e0286 */
[C---:B------:R-:W-:Y:S02]  /*6ee0*/  SEL R116, R5.reuse, R116, !P3 ;  /* 0x0000007405747207 */ /* 0x040fe40005800000 */
[C---:B------:R-:W-:Y:S02]  /*6ef0*/  SEL R114, R5.reuse, R114, !P3 ;  /* 0x0000007205727207 */ /* 0x040fe40005800000 */
[C---:B------:R-:W-:Y:S02]  /*6f00*/  SEL R113, R5.reuse, R113, !P3 ;  /* 0x0000007105717207 */ /* 0x040fe40005800000 */
[----:B------:R-:W-:-:S02]  /*6f10*/  SEL R112, R5, R112, !P3 ;  /* 0x0000007005707207 */ /* 0x000fc40005800000 */
[C---:B------:R-:W-:Y:S02]  /*6f20*/  SEL R110, R5.reuse, R110, !P3 ;  /* 0x0000006e056e7207 */ /* 0x040fe40005800000 */
[C---:B------:R-:W-:Y:S02]  /*6f30*/  SEL R109, R5.reuse, R109, !P3 ;  /* 0x0000006d056d7207 */ /* 0x040fe40005800000 */
        /* <DEDUP_REMOVED lines=119> */
[----:B------:R-:W-:Y:S01]  /*76b0*/  SEL R211, R5, R211, !P3 ;  /* 0x000000d305d37207 */ /* 0x000fe20005800000 */
[----:B------:R-:W-:-:S04]  /*76c0*/  IMAD.U32 R5, RZ, RZ, UR12 ;  /* 0x0000000cff057e24 */ /* 0x000fc8000f8e00ff */
[----:B------:R-:W-:Y:S02]  /*76d0*/  IMAD R124, R5, 0x4, R126 ;  /* 0x00000004057c7824 */ /* 0x000fe400078e027e */
[----:B------:R-:W-:Y:S02]  /*76e0*/  IMAD.U32 R11, RZ, RZ, UR12 ;  /* 0x0000000cff0b7e24 */ /* 0x000fe4000f8e00ff */
[----:B------:R-:W-:Y:S01]  /*76f0*/  IMAD R122, R4, 0x4, R124 ;  /* 0x00000004047a7824 */ /* 0x000fe200078e027c */
[----:B------:R-:W-:Y:S01]  /*7700*/  ULEA UR21, UR7, UR21, 0x18 ;  /* 0x0000001507157291 */ /* 0x000fe2000f8ec0ff */
[----:B------:R-:W-:Y:S02]  /*7710*/  IMAD R248, R248, UR4, RZ ;  /* 0x00000004f8f87c24 */ /* 0x000fe4000f8e02ff */
[----:B------:R-:W-:Y:S02]  /*7720*/  IMAD R11, R11, 0x4, R122 ;  /* 0x000000040b0b7824 */ /* 0x000fe400078e027a */
[----:B------:R-:W-:-:S02]  /*7730*/  IMAD R249, R130, UR13, RZ ;  /* 0x0000000d82f97c24 */ /* 0x000fc4000f8e02ff */
[----:B------:R-:W-:Y:S01]  /*7740*/  IMAD R10, R10, 0x4, R11 ;  /* 0x000000040a0a7824 */ /* 0x000fe200078e020b */
[----:B------:R-:W-:Y:S01]  /*7750*/  LEA R6, P0, R248, UR24, 0x2 ;  /* 0x00000018f8067c11 */ /* 0x000fe2000f8010ff */
[----:B------:R-:W1:Y:S01]  /*7760*/  LDS R5, [UR21] ;  /* 0x00000015ff057984 */ /* 0x000e620008000800 */
[----:B------:R-:W-:Y:S01]  /*7770*/  LOP3.LUT R251, R2, 0x4, RZ, 0xfc, !PT ;  /* 0x0000000402fb7812 */ /* 0x000fe200078efcff */
[----:B------:R-:W-:Y:S01]  /*7780*/  IMAD R9, R9, 0x4, R10 ;  /* 0x0000000409097824 */ /* 0x000fe200078e020a */
[----:B------:R-:W-:Y:S02]  /*7790*/  LEA R246, P1, R249, UR26, 0x2 ;  /* 0x0000001af9f67c11 */ /* 0x000fe4000f8210ff */
[----:B------:R-:W-:Y:S01]  /*77a0*/  LEA.HI.X.SX32 R4, R248, UR25, 0x2, P0 ;  /* 0x00000019f8047c11 */ /* 0x000fe200080f16ff */
[----:B------:R-:W-:Y:S01]  /*77b0*/  IMAD R8, R8, 0x4, R9 ;  /* 0x0000000408087824 */ /* 0x000fe200078e0209 */
[----:B------:R-:W-:Y:S01]  /*77c0*/  ISETP.GE.AND P0, PT, R251, UR15, PT ;  /* 0x0000000ffb007c0c */ /* 0x000fe2000bf06270 */
[----:B------:R-:W-:Y:S01]  /*77d0*/  STL [R1+0x360], R133 ;  /* 0x0003608501007387 */ /* 0x000fe20000100800 */
[----:B------:R-:W-:-:S03]  /*77e0*/  LEA.HI.X.SX32 R247, R249, UR27, 0x2, P1 ;  /* 0x0000001bf9f77c11 */ /* 0x000fc600088f16ff */
[----:B------:R2:W-:Y:S01]  /*77f0*/  STL [R1+0x15c], R132 ;  /* 0x00015c8401007387 */ /* 0x0005e20000100800 */
[----:B------:R-:W-:Y:S02]  /*7800*/  SEL R7, R120, RZ, !P0 ;  /* 0x000000ff78077207 */ /* 0x000fe40004000000 */
[-C--:B------:R-:W-:Y:S01]  /*7810*/  LEA R192, P1, R9, R6.reuse, 0x2 ;  /* 0x0000000609c07211 */ /* 0x080fe200078210ff */
[----:B------:R-:W-:Y:S01]  /*7820*/  STL [R1+0x158], R129 ;  /* 0x0001588101007387 */ /* 0x000fe20000100800 */
[-C--:B------:R-:W-:Y:S02]  /*7830*/  LEA R14, P0, R11, R6.reuse, 0x2 ;  /* 0x000000060b0e7211 */ /* 0x080fe400078010ff */
[----:B------:R-:W-:Y:S01]  /*7840*/  LEA R136, P5, R8, R6, 0x2 ;  /* 0x0000000608887211 */ /* 0x000fe200078a10ff */
[----:B------:R-:W-:Y:S01]  /*7850*/  STL [R1+0x154], R128 ;  /* 0x0001548001007387 */ /* 0x000fe20000100800 */
[----:B------:R-:W-:-:S03]  /*7860*/  LEA.HI.X.SX32 R193, R9, R4, 0x2, P1 ;  /* 0x0000000409c17211 */ /* 0x000fc600008f16ff */
[----:B------:R-:W-:Y:S01]  /*7870*/  STL [R1+0x150], R154 ;  /* 0x0001509a01007387 */ /* 0x000fe20000100800 */
[----:B------:R-:W-:-:S03]  /*7880*/  LEA R12, P3, R10, R6, 0x2 ;  /* 0x000000060a0c7211 */ /* 0x000fc600078610ff */
[----:B------:R-:W-:Y:S01]  /*7890*/  STL [R1+0x14c], R150 ;  /* 0x00014c9601007387 */ /* 0x000fe20000100800 */
[----:B------:R-:W-:-:S03]  /*78a0*/  LEA.HI.X.SX32 R15, R11, R4, 0x2, P0 ;  /* 0x000000040b0f7211 */ /* 0x000fc600000f16ff */
[----:B------:R-:W-:Y:S01]  /*78b0*/  STL [R1+0x148], R146 ;  /* 0x0001489201007387 */ /* 0x000fe20000100800 */
[----:B------:R-:W-:-:S03]  /*78c0*/  LEA.HI.X.SX32 R137, R8, R4, 0x2, P5 ;  /* 0x0000000408897211 */ /* 0x000fc600028f16ff */
[----:B------:R-:W-:Y:S01]  /*78d0*/  STL [R1+0x144], R138 ;  /* 0x0001448a01007387 */ /* 0x000fe20000100800 */
[----:B------:R-:W-:-:S03]  /*78e0*/  LEA R152, P0, R133, R6, 0x2 ;  /* 0x0000000685987211 */ /* 0x000fc600078010ff */
[----:B------:R-:W-:Y:S01]  /*78f0*/  STL [R1+0x140], R134 ;  /* 0x0001408601007387 */ /* 0x000fe20000100800 */
[----:B------:R-:W-:-:S03]  /*7900*/  LEA.HI.X.SX32 R13, R10, R4, 0x2, P3 ;  /* 0x000000040a0d7211 */ /* 0x000fc600018f16ff */
[----:B------:R-:W-:Y:S01]  /*7910*/  STL [R1+0x13c], R126 ;  /* 0x00013c7e01007387 */ /* 0x000fe20000100800 */
[----:B------:R-:W-:-:S03]  /*7920*/  LEA R148, P3, R132, R6, 0x2 ;  /* 0x0000000684947211 */ /* 0x000fc600078610ff */
[----:B------:R-:W-:Y:S01]  /*7930*/  STL [R1+0x138], R124 ;  /* 0x0001387c01007387 */ /* 0x000fe20000100800 */
[----:B------:R-:W-:-:S03]  /*7940*/  LEA.HI.X.SX32 R153, R133, R4, 0x2, P0 ;  /* 0x0000000485997211 */ /* 0x000fc600000f16ff */
[----:B------:R-:W-:Y:S04]  /*7950*/  STL [R1+0x134], R122 ;  /* 0x0001347a01007387 */ /* 0x000fe80000100800 */
[----:B------:R-:W-:Y:S01]  /*7960*/  STL.64 [R1+0xb8], R192 ;  /* 0x0000b8c001007387 */ /* 0x000fe20000100a00 */
[----:B------:R-:W-:-:S03]  /*7970*/  LEA R144, P1, R129, R6, 0x2 ;  /* 0x0000000681907211 */ /* 0x000fc600078210ff */
[----:B------:R3:W-:Y:S01]  /*7980*/  STL.64 [R1+0xc0], R136 ;  /* 0x0000c08801007387 */ /* 0x0007e20000100a00 */
[----:B------:R-:W-:Y:S02]  /*7990*/  LEA R140, P5, R128, R6, 0x2 ;  /* 0x00000006808c7211 */ /* 0x000fe400078a10ff */
[----:B------:R-:W-:Y:S02]  /*79a0*/  LEA.HI.X.SX32 R149, R132, R4, 0x2, P3 ;  /* 0x0000000484957211 */ /* 0x000fe400018f16ff */
[-C--:B--2---:R-:W-:Y:S02]  /*79b0*/  LEA R132, P3, R150, R6.reuse, 0x2 ;  /* 0x0000000696847211 */ /* 0x084fe400078610ff */
[C---:B---3--:R-:W-:Y:S02]  /*79c0*/  LEA R136, P0, R154.reuse, R6, 0x2 ;  /* 0x000000069a887211 */ /* 0x048fe400078010ff */
[-C--:B------:R-:W-:Y:S02]  /*79d0*/  LEA.HI.X.SX32 R145, R129, R4.reuse, 0x2, P1 ;  /* 0x0000000481917211 */ /* 0x080fe400008f16ff */
[----:B------:R-:W-:-:S02]  /*79e0*/  LEA.HI.X.SX32 R137, R154, R4, 0x2, P0 ;  /* 0x000000049a897211 */ /* 0x000fc400000f16ff */
[----:B------:R-:W-:Y:S02]  /*79f0*/  LEA R188, P0, R138, R6, 0x2 ;  /* 0x000000068abc7211 */ /* 0x000fe400078010ff */
[----:B------:R-:W-:Y:S02]  /*7a00*/  LEA.HI.X.SX32 R141, R128, R4, 0x2, P5 ;  /* 0x00000004808d7211 */ /* 0x000fe400028f16ff */
[----:B------:R-:W-:Y:S02]  /*7a10*/  LEA R128, P1, R146, R6, 0x2 ;  /* 0x0000000692807211 */ /* 0x000fe400078210ff */
[-C--:B------:R-:W-:Y:S01]  /*7a20*/  LEA.HI.X.SX32 R133, R150, R4.reuse, 0x2, P3 ;  /* 0x0000000496857211 */ /* 0x080fe200018f16ff */
[----:B------:R-:W-:Y:S01]  /*7a30*/  STL.64 [R1+0x30], R152 ;  /* 0x0000309801007387 */ /* 0x000fe20000100a00 */
[----:B------:R-:W-:Y:S02]  /*7a40*/  LEA.HI.X.SX32 R189, R138, R4, 0x2, P0 ;  /* 0x000000048abd7211 */ /* 0x000fe400000f16ff */
[----:B------:R-:W-:Y:S01]  /*7a50*/  LEA R8, P3, R134, R6, 0x2 ;  /* 0x0000000686087211 */ /* 0x000fe200078610ff */
[----:B------:R-:W-:Y:S01]  /*7a60*/  STL.64 [R1+0x28], R148 ;  /* 0x0000289401007387 */ /* 0x000fe20000100a00 */
[----:B------:R-:W-:-:S02]  /*7a70*/  LOP3.LUT R142, R2, 0x24, RZ, 0xfc, !PT ;  /* 0x00000024028e7812 */ /* 0x000fc400078efcff */
[----:B------:R-:W-:Y:S01]  /*7a80*/  LEA R10, P0, R126, R6, 0x2 ;  /* 0x000000067e0a7211 */ /* 0x000fe200078010ff */
[----:B------:R-:W-:Y:S01]  /*7a90*/  STL.64 [R1+0x20], R144 ;  /* 0x0000209001007387 */ /* 0x000fe20000100a00 */
[-C--:B------:R-:W-:Y:S02]  /*7aa0*/  LEA.HI.X.SX32 R129, R146, R4.reuse, 0x2, P1 ;  /* 0x0000000492817211 */ /* 0x080fe400008f16ff */
[-C--:B------:R-:W-:Y:S01]  /*7ab0*/  LEA.HI.X.SX32 R9, R134, R4.reuse, 0x2, P3 ;  /* 0x0000000486097211 */ /* 0x080fe200018f16ff */
[----:B------:R-:W-:Y:S01]  /*7ac0*/  STL.64 [R1+0x18], R140 ;  /* 0x0000188c01007387 */ /* 0x000fe20000100a00 */
[----:B------:R-:W-:Y:S02]  /*7ad0*/  ISETP.GE.AND P1, PT, R142, UR15, PT ;  /* 0x0000000f8e007c0c */ /* 0x000fe4000bf26270 */
[----:B------:R-:W-:Y:S01]  /*7ae0*/  LEA.HI.X.SX32 R11, R126, R4, 0x2, P0 ;  /* 0x000000047e0b7211 */ /* 0x000fe200000f16ff */
[----:B------:R-:W-:Y:S01]  /*7af0*/  STL.64 [R1+0x10], R136 ;  /* 0x0000108801007387 */ /* 0x000fe20000100a00 */
[----:B------:R-:W-:Y:S01]  /*7b00*/  IMAD R126, R3, UR11, RZ ;  /* 0x0000000b037e7c24 */ /* 0x000fe2000f8e02ff */
[----:B------:R-:W-:-:S02]  /*7b10*/  ISETP.NE.U32.AND P5, PT, R7, RZ, PT ;  /* 0x000000ff0700720c */ /* 0x000fc40003fa5070 */
[----:B------:R-:W-:Y:S01]  /*7b20*/  STL.64 [R1+0x8], R132 ;  /* 0x0000088401007387 */ /* 0x000fe20000100a00 */
[----:B------:R-:W-:-:S03]  /*7b30*/  SEL R7, R120, RZ, !P1 ;  /* 0x000000ff78077207 */ /* 0x000fc60004800000 */
[----:B------:R-:W-:Y:S04]  /*7b40*/  STL.64 [R1+0x90], R128 ;  /* 0x0000908001007387 */ /* 0x000fe80000100a00 */
[----:B------:R-:W-:Y:S04]  /*7b50*/  STL.64 [R1+0xa8], R188 ;  /* 0x0000a8bc01007387 */ /* 0x000fe80000100a00 */
[----:B------:R2:W-:Y:S04]  /*7b60*/  STL.64 [R1], R8 ;  /* 0x0000000801007387 */ /* 0x0005e80000100a00 */
[----:B------:R3:W-:Y:S01]  /*7b70*/  STL [R1+0x170], R126 ;  /* 0x0001707e01007387 */ /* 0x0007e20000100800 */
[----:B------:R-:W-:Y:S01]  /*7b80*/  IMAD.SHL.U32 R250, R121, 0x4, RZ ;  /* 0x0000000479fa7824 */ /* 0x000fe200078e00ff */
[----:B-1----:R-:W-:-:S02]  /*7b90*/  R2UR UR20, R5 ;  /* 0x00000000051472ca */ /* 0x002fc400000e0000 */
[----:B--2---:R-:W-:-:S04]  /*7ba0*/  LEA R8, P1, R124, R6, 0x2 ;  /* 0x000000067c087211 */ /* 0x004fc800078210ff */
[----:B------:R-:W-:Y:S02]  /*7bb0*/  LEA.HI.X.SX32 R9, R124, R4, 0x2, P1 ;  /* 0x000000047c097211 */ /* 0x000fe400008f16ff */
[C---:B------:R-:W-:Y:S02]  /*7bc0*/  LEA R6, P1, R122.reuse, R6, 0x2 ;  /* 0x000000067a067211 */ /* 0x040fe400078210ff */
[----:B------:R-:W-:Y:S02]  /*7bd0*/  LOP3.LUT R5, R121, 0xc0, RZ, 0xc0, !PT ;  /* 0x000000c079057812 */ /* 0x000fe400078ec0ff */
[----:B------:R-:W-:Y:S02]  /*7be0*/  ISETP.NE.U32.AND P0, PT, R7, RZ, PT ;  /* 0x000000ff0700720c */ /* 0x000fe40003f05070 */
[----:B------:R-:W-:Y:S01]  /*7bf0*/  LEA.HI.X.SX32 R7, R122, R4, 0x2, P1 ;  /* 0x000000047a077211 */ /* 0x000fe200008f16ff */
[----:B------:R-:W-:Y:S01]  /*7c00*/  IMAD.SHL.U32 R122, R121, 0x10, RZ ;  /* 0x00000010797a7824 */ /* 0x000fe200078e00ff */
[----:B------:R-:W-:-:S02]  /*7c10*/  LOP3.LUT R250, R250, 0x7c, RZ, 0xc0, !PT ;  /* 0x0000007cfafa7812 */ /* 0x000fc400078ec0ff */
[--C-:B------:R-:W-:Y:S02]  /*7c20*/  SHF.R.U32.HI R124, RZ, 0x4, R5.reuse ;  /* 0x00000004ff7c7819 */ /* 0x100fe40000011605 */
[----:B------:R-:W-:Y:S02]  /*7c30*/  LEA R4, P3, R126, R246, 0x2 ;  /* 0x000000f67e047211 */ /* 0x000fe400078610ff */
[----:B------:R-:W-:Y:S01]  /*7c40*/  LOP3.LUT R252, R2, 0x8, RZ, 0xfc, !PT ;  /* 0x0000000802fc7812 */ /* 0x000fe200078efcff */
[----:B------:R-:W-:Y:S01]  /*7c50*/  IMAD R250, R5, 0x2, R250 ;  /* 0x0000000205fa7824 */ /* 0x000fe200078e02fa */
[----:B------:R-:W-:Y:S01]  /*7c60*/  BAR.SYNC.DEFER_BLOCKING 0x0 ;  /* 0x0000000000007b1d */ /* 0x000fe20000010000 */
[----:B------:R-:W-:Y:S01]  /*7c70*/  LOP3.LUT P1, RZ, R121, 0xff, RZ, 0xc0, !PT ;  /* 0x000000ff79ff7812 */ /* 0x000fe2000782c0ff */
[----:B------:R-:W-:Y:S01]  /*7c80*/  IMAD R3, R130, 0x80, R124 ;  /* 0x0000008082037824 */ /* 0x000fe200078e027c */
[----:B------:R-:W-:Y:S02]  /*7c90*/  SHF.R.U32.HI R121, RZ, 0x2, R5 ;  /* 0x00000002ff797819 */ /* 0x000fe40000011605 */
[----:B------:R-:W-:-:S02]  /*7ca0*/  LOP3.LUT R122, R122, 0x70, RZ, 0xc0, !PT ;  /* 0x000000707a7a7812 */ /* 0x000fc400078ec0ff */
[----:B------:R-:W-:Y:S02]  /*7cb0*/  LEA.HI.X.SX32 R5, R126, R247, 0x2, P3 ;  /* 0x000000f77e057211 */ /* 0x000fe400018f16ff */
[----:B------:R-:W-:Y:S01]  /*7cc0*/  ISETP.GE.AND P3, PT, R252, UR15, PT ;  /* 0x0000000ffc007c0c */ /* 0x000fe2000bf66270 */
[----:B------:R-:W-:Y:S01]  /*7cd0*/  USHF.L.U32 UR4, UR16, 0x15, URZ ;  /* 0x0000001510047899 */ /* 0x000fe200080006ff */
[----:B------:R-:W-:Y:S01]  /*7ce0*/  IMAD.IADD R3, R122, 0x1, R3 ;  /* 0x000000017a037824 */ /* 0x000fe200078e0203 */
[----:B------:R-:W-:Y:S01]  /*7cf0*/  USHF.L.U32 UR6, UR16, 0x5, URZ ;  /* 0x0000000510067899 */ /* 0x000fe200080006ff */
[----:B------:R-:W-:Y:S02]  /*7d00*/  LOP3.LUT R250, R250, R121, RZ, 0x3c, !PT ;  /* 0x00000079fafa7212 */ /* 0x000fe400078e3cff */
[----:B------:R-:W-:Y:S01]  /*7d10*/  SEL R122, R120, RZ, !P3 ;  /* 0x000000ff787a7207 */ /* 0x000fe20005800000 */
[----:B------:R-:W1:Y:S01]  /*7d20*/  LDCU.64 UR26, c[0x0][0x358] ;  /* 0x00006b00ff1a77ac */ /* 0x000e620008000a00 */
[----:B------:R-:W-:-:S02]  /*7d30*/  ULOP3.LUT UR4, UR4, 0x600000, URZ, 0xc0, !UPT ;  /* 0x0060000004047892 */ /* 0x000fc4000f8ec0ff */
[----:B------:R-:W-:Y:S01]  /*7d40*/  ULOP3.LUT UR6, UR6, 0x80, URZ, 0xc0, !UPT ;  /* 0x0000008006067892 */ /* 0x000fe2000f8ec0ff */
[----:B------:R-:W-:Y:S01]  /*7d50*/  UMOV UR9, 0x1 ;  /* 0x0000000100097882 */ /* 0x000fe20000000000 */
[----:B---3--:R-:W-:Y:S10]  /*7d60*/  BRA.U UP0, `(.L_x_5) ;  /* 0x0000000100187547 */ /* 0x008ff4000b800000 */
[----:B------:R-:W-:Y:S01]  /*7d70*/  ELECT P3, URZ, PT ;  /* 0x0000000000ff782f */ /* 0x000fe20003860000 */
[----:B------:R-:W-:Y:S01]  /*7d80*/  IMAD.MOV.U32 R121, RZ, RZ, 0x1 ;  /* 0x00000001ff797424 */ /* 0x000fe200078e00ff */
[----:B------:R-:W-:Y:S01]  /*7d90*/  UMOV UR8, 0x40 ;  /* 0x0000004000087882 */ /* 0x000fe20000000000 */
[----:B------:R-:W-:Y:S01]  /*7da0*/  UVIRTCOUNT.DEALLOC.SMPOOL 0x80 ;  /* 0x000000800000784c */ /* 0x000fe20000000000 */
[----:B------:R-:W-:-:S09]  /*7db0*/  ULEA UR8, UR7, UR8, 0x18 ;  /* 0x0000000807087291 */ /* 0x000fd2000f8ec0ff */
[----:B------:R2:W-:Y:S03]  /*7dc0*/  @P3 STS.U8 [UR8], R121 ;  /* 0x00000079ff003988 */ /* 0x0005e60008000008 */
.L_x_5:
[----:B------:R-:W-:Y:S04]  /*7dd0*/  STL [R1+0x630], R0 ;  /* 0x0006300001007387 */ /* 0x000fe80000100800 */
[----:B------:R3:W-:Y:S04]  /*7de0*/  STL.64 [R1+0x5d0], R248 ;  /* 0x0005d0f801007387 */ /* 0x0007e80000100a00 */
[----:B---3--:R-:W3:Y:S01]  /*7df0*/  LDL.LU.64 R248, [R1] ;  /* 0x0000000001f87983 */ /* 0x008ee20000300a00 */
[----:B------:R-:W-:Y:S01]  /*7e00*/  UIADD3 UR8, UPT, UPT, UR6, UR4, UR20 ;  /* 0x0000000406087290 */ /* 0x000fe2000fffe014 */
[----:B------:R-:W-:Y:S01]  /*7e10*/  VIADD R126, R3, UR21 ;  /* 0x00000015037e7c36 */ /* 0x000fe20008000000 */
[----:B------:R-:W-:Y:S01]  /*7e20*/  VOTEU.ALL UP2, P1 ;  /* 0x0000000000ff7886 */ /* 0x000fe20000840000 */
[----:B------:R-:W-:Y:S01]  /*7e30*/  UIADD3 UR14, UPT, UPT, UR21, 0x6c000, URZ ;  /* 0x0006c000150e7890 */ /* 0x000fe2000fffe0ff */
[----:B------:R-:W-:Y:S01]  /*7e40*/  ISETP.NE.U32.AND P3, PT, R122, RZ, PT ;  /* 0x000000ff7a00720c */ /* 0x000fe20003f65070 */
[----:B------:R-:W-:Y:S01]  /*7e50*/  VOTEU.ALL UP3, P1 ;  /* 0x0000000000ff7886 */ /* 0x000fe20000860000 */
[----:B------:R-:W-:Y:S01]  /*7e60*/  LOP3.LUT R130, R2, 0x28, RZ, 0xfc, !PT ;  /* 0x0000002802827812 */ /* 0x000fe200078efcff */
[----:B------:R-:W-:Y:S01]  /*7e70*/  IMAD.U32 R0, RZ, RZ, UR8 ;  /* 0x00000008ff007e24 */ /* 0x000fe2000f8e00ff */
[----:B------:R-:W-:-:S04]  /*7e80*/  @!UP2 UIADD3 UR18, UPT, UPT, -UR9, 0x100000, URZ ;  /* 0x001000000912a890 */ /* 0x000fc8000fffe1ff */
[----:B------:R-:W-:Y:S02]  /*7e90*/  @!UP2 USHF.L.U32 UR19, UR18, 0xb, URZ ;  /* 0x0000000b1213a899 */ /* 0x000fe400080006ff */
[----:B------:R-:W-:Y:S01]  /*7ea0*/  @!UP2 USHF.L.U32 UR18, UR18, 0x1, URZ ;  /* 0x000000011212a899 */ /* 0x000fe200080006ff */
[----:B------:R-:W-:Y:S01]  /*7eb0*/  STTM.x128 tmem[UR8], RZ ;  /* 0x000000ff000079ed */ /* 0x000fe200083c0008 */
[----:B------:R-:W4:Y:S01]  /*7ec0*/  FENCE.VIEW.ASYNC.T ;  /* 0x00000000000073c6 */ /* 0x000f220000000200 */
[----:B------:R-:W-:-:S04]  /*7ed0*/  @!UP2 UIADD3 UR6, UPT, UPT, -UR9, 0x100000, URZ ;  /* 0x001000000906a890 */ /* 0x000fc8000fffe1ff */
[----:B------:R-:W-:Y:S02]  /*7ee0*/  @!UP2 USHF.L.U32 UR7, UR6, 0xb, URZ ;  /* 0x0000000b0607a899 */ /* 0x000fe400080006ff */
[----:B------:R-:W-:Y:S01]  /*7ef0*/  @!UP2 USHF.L.U32 UR6, UR6, 0x1, URZ ;  /* 0x000000010606a899 */ /* 0x000fe200080006ff */
[----:B----4-:R-:W-:Y:S01]  /*7f00*/  BAR.SYNC.DEFER_BLOCKING 0x0 ;  /* 0x0000000000007b1d */ /* 0x010fe20000010000 */
[----:B------:R-:W-:Y:S01]  /*7f10*/  LOP3.LUT R124, R2, 0xc, RZ, 0xfc, !PT ;  /* 0x0000000c027c7812 */ /* 0x000fe200078efcff */
[----:B------:R-:W-:Y:S01]  /*7f20*/  IMAD R118, R118, UR11, RZ ;  /* 0x0000000b76767c24 */ /* 0x000fe2000f8e02ff */
[----:B------:R-:W-:Y:S01]  /*7f30*/  LOP3.LUT R122, R3, 0x10, RZ, 0x3c, !PT ;  /* 0x00000010037a7812 */ /* 0x000fe200078e3cff */
[----:B------:R-:W-:Y:S01]  /*7f40*/  IMAD R117, R117, UR11, RZ ;  /* 0x0000000b75757c24 */ /* 0x000fe2000f8e02ff */
[----:B--2---:R-:W-:Y:S01]  /*7f50*/  LOP3.LUT R121, R2, 0x2c, RZ, 0xfc, !PT ;  /* 0x0000002c02797812 */ /* 0x004fe200078efcff */
[----:B------:R-:W-:Y:S01]  /*7f60*/  UMOV UR4, UR14 ;  /* 0x0000000e00047c82 */ /* 0x000fe20008000000 */
[----:B------:R-:W-:Y:S01]  /*7f70*/  VOTEU.ALL UP2, P1 ;  /* 0x0000000000ff7886 */ /* 0x000fe20000840000 */
[----:B------:R2:W-:Y:S01]  /*7f80*/  STL [R1+0x5a4], R0 ;  /* 0x0005a40001007387 */ /* 0x0005e20000100800 */
[----:B------:R-:W-:-:S02]  /*7f90*/  IMAD R116, R116, UR11, RZ ;  /* 0x0000000b74747c24 */ /* 0x000fc4000f8e02ff */
[----:B------:R-:W-:Y:S01]  /*7fa0*/  IMAD R114, R114, UR11, RZ ;  /* 0x0000000b72727c24 */ /* 0x000fe2000f8e02ff */
[----:B------:R-:W-:Y:S01]  /*7fb0*/  STL [R1+0x57c], R126 ;  /* 0x00057c7e01007387 */ /* 0x000fe20000100800 */
[----:B------:R-:W-:Y:S02]  /*7fc0*/  IMAD R113, R113, UR11, RZ ;  /* 0x0000000b71717c24 */ /* 0x000fe4000f8e02ff */
[----:B------:R-:W-:Y:S02]  /*7fd0*/  IMAD R112, R112, UR11, RZ ;  /* 0x0000000b70707c24 */ /* 0x000fe4000f8e02ff */
[----:B------:R-:W-:Y:S01]  /*7fe0*/  IMAD R110, R110, UR11, RZ ;  /* 0x0000000b6e6e7c24 */ /* 0x000fe2000f8e02ff */
[----:B--2---:R-:W-:Y:S01]  /*7ff0*/  LOP3.LUT R0, R2, 0x10, RZ, 0xfc, !PT ;  /* 0x0000001002007812 */ /* 0x004fe200078efcff */
[----:B------:R-:W-:Y:S02]  /*8000*/  IMAD R109, R109, UR11, RZ ;  /* 0x0000000b6d6d7c24 */ /* 0x000fe4000f8e02ff */
[----:B------:R-:W-:-:S02]  /*8010*/  IMAD R108, R108, UR11, RZ ;  /* 0x0000000b6c6c7c24 */ /* 0x000fc4000f8e02ff */
[----:B------:R-:W-:Y:S01]  /*8020*/  IMAD R106, R106, UR11, RZ ;  /* 0x0000000b6a6a7c24 */ /* 0x000fe2000f8e02ff */
[----:B------:R-:W2:Y:S02]  /*8030*/  FENCE.VIEW.ASYNC.S ;  /* 0x00000000000073c6 */ /* 0x000ea40000000000 */
[----:B--2---:R2:W4:Y:S02]  /*8040*/  @!UP2 SYNCS.EXCH.64 URZ, [UR4], UR18 ;  /* 0x0000001204ffa5b2 */ /* 0x0045240008000100 */
[----:B----4-:R-:W-:Y:S01]  /*8050*/  BAR.SYNC.DEFER_BLOCKING 0x0 ;  /* 0x0000000000007b1d */ /* 0x010fe20000010000 */
[----:B------:R-:W-:Y:S02]  /*8060*/  IMAD R105, R105, UR11, RZ ;  /* 0x0000000b69697c24 */ /* 0x000fe4000f8e02ff */
[----:B------:R-:W-:Y:S02]  /*8070*/  IMAD R104, R104, UR11, RZ ;  /* 0x0000000b68687c24 */ /* 0x000fe4000f8e02ff */
[----:B------:R-:W-:-:S02]  /*8080*/  IMAD R102, R102, UR11, RZ ;  /* 0x0000000b66667c24 */ /* 0x000fc4000f8e02ff */
[----:B------:R-:W-:Y:S02]  /*8090*/  IMAD R101, R101, UR11, RZ ;  /* 0x0000000b65657c24 */ /* 0x000fe4000f8e02ff */
[----:B------:R-:W-:Y:S02]  /*80a0*/  IMAD R100, R100, UR11, RZ ;  /* 0x0000000b64647c24 */ /* 0x000fe4000f8e02ff */
[----:B------:R-:W-:Y:S02]  /*80b0*/  IMAD R98, R98, UR11, RZ ;  /* 0x0000000b62627c24 */ /* 0x000fe4000f8e02ff */
[----:B------:R-:W-:Y:S02]  /*80c0*/  IMAD R97, R97, UR11, RZ ;  /* 0x0000000b61617c24 */ /* 0x000fe4000f8e02ff */
[----:B------:R-:W-:Y:S02]  /*80d0*/  IMAD R96, R96, UR11, RZ ;  /* 0x0000000b60607c24 */ /* 0x000fe4000f8e02ff */
[----:B------:R-:W-:-:S02]  /*80e0*/  IMAD R94, R94, UR11, RZ ;  /* 0x0000000b5e5e7c24 */ /* 0x000fc4000f8e02ff */
[----:B------:R-:W-:Y:S02]  /*80f0*/  IMAD R93, R93, UR11, RZ ;  /* 0x0000000b5d5d7c24 */ /* 0x000fe4000f8e02ff */
[----:B------:R-:W-:Y:S02]  /*8100*/  IMAD R92, R92, UR11, RZ ;  /* 0x0000000b5c5c7c24 */ /* 0x000fe4000f8e02ff */
[----:B------:R-:W-:Y:S01]  /*8110*/  IMAD R90, R90, UR11, RZ ;  /* 0x0000000b5a5a7c24 */ /* 0x000fe2000f8e02ff */
[----:B------:R4:W1:Y:S02]  /*8120*/  @!UP3 SYNCS.EXCH.64 URZ, [UR21+0x6c008], UR6 ;  /* 0x06c0080615ffb5b2 */ /* 0x0008640008000100 */
[----:B------:R-:W-:Y:S01]  /*8130*/  @!PT LDS RZ, [RZ] ;  /* 0x00000000fffff984 */ /* 0x000fe20000000800 */
[----:B------:R-:W-:Y:S01]  /*8140*/  @!PT LDS RZ, [RZ] ;  /* 0x00000000fffff984 */ /* 0x000fe20000000800 */
[----:B------:R-:W-:Y:S01]  /*8150*/  @!PT LDS RZ, [RZ] ;  /* 0x00000000fffff984 */ /* 0x000fe20000000800 */
[----:B-1----:R1:W-:Y:S01]  /*8160*/  LDGSTS.E [R126+0x60000], desc[UR26][R152.64], P6 ;  /* 0x60000000987e7fae */ /* 0x0023e2000b1a101a */
[----:B------:R-:W-:Y:S01]  /*8170*/  ISETP.GE.AND P6, PT, R130, UR15, PT ;  /* 0x0000000f82007c0c */ /* 0x000fe2000bfc6270 */
        /* <DEDUP_REMOVED lines=26> */
[----:B-1----:R-:W-:Y:S02]  /*8320*/  IMAD R153, R47, UR11, RZ ;  /* 0x0000000b2f997c24 */ /* 0x002fe4000f8e02ff */
        /* <DEDUP_REMOVED lines=34> */
[----:B------:R-:W-:Y:S01]  /*8550*/  IMAD R242, R195, UR11, RZ ;  /* 0x0000000bc3f27c24 */ /* 0x000fe2000f8e02ff */
[----:B---3--:R-:W-:Y:S01]  /*8560*/  LDGSTS.E [R126+0x62000], desc[UR26][R248.64], P2 ;  /* 0x62000000f87e7fae */ /* 0x008fe200091a101a */
[----:B------:R-:W-:Y:S01]  /*8570*/  ISETP.GE.AND P2, PT, R124, UR15, PT ;  /* 0x0000000f7c007c0c */ /* 0x000fe2000bf46270 */
[----:B------:R-:W-:Y:S01]  /*8580*/  VIADD R124, R122, UR21 ;  /* 0x000000157a7c7c36 */ /* 0x000fe20008000000 */
[----:B------:R-:W-:-:S02]  /*8590*/  SEL R122, R120, RZ, !P6 ;  /* 0x000000ff787a7207 */ /* 0x000fc40007000000 */
[----:B------:R-:W-:Y:S02]  /*85a0*/  ISETP.GE.AND P6, PT, R121, UR15, PT ;  /* 0x0000000f79007c0c */ /* 0x000fe4000bfc6270 */
[----:B------:R1:W-:Y:S01]  /*85b0*/  LDGSTS.E [R124+0x60000], desc[UR26][R148.64], P5 ;  /* 0x60000000947c7fae */ /* 0x0003e2000a9a101a */
[----:B------:R-:W-:Y:S02]  /*85c0*/  SEL R121, R120, RZ, !P2 ;  /* 0x000000ff78797207 */ /* 0x000fe40005000000 */
[----:B------:R-:W-:Y:S01]  /*85d0*/  ISETP.GE.AND P5, PT, R0, UR15, PT ;  /* 0x0000000f00007c0c */ /* 0x000fe2000bfa6270 */
[----:B------:R3:W-:Y:S01]  /*85e0*/  STL [R1+0xc8], R124 ;  /* 0x0000c87c01007387 */ /* 0x0007e20000100800 */
[----:B------:R-:W-:Y:S02]  /*85f0*/  ISETP.NE.U32.AND P2, PT, R122, RZ, PT ;  /* 0x000000ff7a00720c */ /* 0x000fe40003f45070 */
[----:B------:R-:W-:Y:S01]  /*8600*/  LOP3.LUT R0, R3, 0x20, RZ, 0x3c, !PT ;  /* 0x0000002003007812 */ /* 0x000fe200078e3cff */
[----:B------:R3:W-:Y:S01]  /*8610*/  LDGSTS.E [R124+0x62000], desc[UR26][R10.64], P0 ;  /* 0x620000000a7c7fae */ /* 0x0007e200081a101a */
[----:B------:R-:W-:-:S02]  /*8620*/  SEL R122, R120, RZ, !P6 ;  /* 0x000000ff787a7207 */ /* 0x000fc40007000000 */
[----:B------:R-:W-:Y:S01]  /*8630*/  ISETP.NE.U32.AND P6, PT, R121, RZ, PT ;  /* 0x000000ff7900720c */ /* 0x000fe20003fc5070 */
[----:B-1----:R-:W-:Y:S01]  /*8640*/  IMAD R149, R46, UR11, RZ ;  /* 0x0000000b2e957c24 */ /* 0x002fe2000f8e02ff */
[----:B------:R-:W-:Y:S01]  /*8650*/  SEL R121, R120, RZ, !P5 ;  /* 0x000000ff78797207 */ /* 0x000fe20006800000 */
[----:B------:R-:W-:Y:S01]  /*8660*/  IMAD R148, R29, UR11, RZ ;  /* 0x0000000b1d947c24 */ /* 0x000fe2000f8e02ff */
[----:B------:R-:W-:Y:S02]  /*8670*/  ISETP.NE.U32.AND P0, PT, R122, RZ, PT ;  /* 0x000000ff7a00720c */ /* 0x000fe40003f05070 */
[----:B------:R-:W-:Y:S02]  /*8680*/  LOP3.LUT R122, R2, 0x14, RZ, 0xfc, !PT ;  /* 0x00000014027a7812 */ /* 0x000fe400078efcff */
[----:B------:R-:W-:Y:S01]  /*8690*/  ISETP.NE.U32.AND P5, PT, R121, RZ, PT ;  /* 0x000000ff7900720c */ /* 0x000fe20003fa5070 */
[----:B---3--:R-:W-:Y:S01]  /*86a0*/  VIADD R124, R0, UR21 ;  /* 0x00000015007c7c36 */ /* 0x008fe20008000000 */
[----:B------:R-:W-:-:S02]  /*86b0*/  LOP3.LUT R0, R2, 0x30, RZ, 0xfc, !PT ;  /* 0x0000003002007812 */ /* 0x000fc400078efcff */
[----:B------:R-:W-:Y:S02]  /*86c0*/  LOP3.LUT R121, R2, 0x34, RZ, 0xfc, !PT ;  /* 0x0000003402797812 */ /* 0x000fe400078efcff */
[----:B------:R1:W-:Y:S01]  /*86d0*/  LDGSTS.E [R124+0x60000], desc[UR26][R144.64], P3 ;  /* 0x60000000907c7fae */ /* 0x0003e200099a101a */
[----:B------:R-:W-:Y:S02]  /*86e0*/  ISETP.GE.AND P3, PT, R0, UR15, PT ;  /* 0x0000000f00007c0c */ /* 0x000fe4000bf66270 */
[----:B------:R-:W-:Y:S01]  /*86f0*/  LOP3.LUT R0, R3, 0x30, RZ, 0x3c, !PT ;  /* 0x0000003003007812 */ /* 0x000fe200078e3cff */
[----:B------:R-:W-:Y:S04]  /*8700*/  STL [R1+0xcc], R124 ;  /* 0x0000cc7c01007387 */ /* 0x000fe80000100800 */
[----:B------:R3:W-:Y:S01]  /*8710*/  LDGSTS.E [R124+0x62000], desc[UR26][R8.64], P2 ;  /* 0x62000000087c7fae */ /* 0x0007e200091a101a */
[----:B------:R-:W-:Y:S01]  /*8720*/  ISETP.GE.AND P2, PT, R122, UR15, PT ;  /* 0x0000000f7a007c0c */ /* 0x000fe2000bf46270 */
[----:B------:R-:W-:Y:S01]  /*8730*/  VIADD R126, R0, UR21 ;  /* 0x00000015007e7c36 */ /* 0x000fe20008000000 */
[----:B------:R-:W-:Y:S01]  /*8740*/  SEL R122, R120, RZ, !P3 ;  /* 0x000000ff787a7207 */ /* 0x000fe20005800000 */
[----:B------:R3:W-:Y:S01]  /*8750*/  STL.64 [R1+0x6a8], R8 ;  /* 0x0006a80801007387 */ /* 0x0007e20000100a00 */
[----:B------:R-:W-:Y:S01]  /*8760*/  ISETP.GE.AND P3, PT, R121, UR15, PT ;  /* 0x0000000f79007c0c */ /* 0x000fe2000bf66270 */
[----:B-1----:R-:W-:Y:S01]  /*8770*/  IMAD R145, R44, UR11, RZ ;  /* 0x0000000b2c917c24 */ /* 0x002fe2000f8e02ff */
[----:B------:R-:W-:Y:S01]  /*8780*/  SEL R121, R120, RZ, !P2 ;  /* 0x000000ff78797207 */ /* 0x000fe20005000000 */
[----:B------:R1:W-:Y:S01]  /*8790*/  LDGSTS.E [R126+0x60000], desc[UR26][R140.64], P6 ;  /* 0x600000008c7e7fae */ /* 0x0003e2000b1a101a */
[----:B------:R-:W-:Y:S01]  /*87a0*/  ISETP.NE.U32.AND P2, PT, R122, RZ, PT ;  /* 0x000000ff7a00720c */ /* 0x000fe20003f45070 */
[----:B------:R-:W-:Y:S01]  /*87b0*/  IMAD R144, R21, UR11, RZ ;  /* 0x0000000b15907c24 */ /* 0x000fe2000f8e02ff */
[----:B------:R-:W-:Y:S01]  /*87c0*/  SEL R122, R120, RZ, !P3 ;  /* 0x000000ff787a7207 */ /* 0x000fe20005800000 */
[----:B------:R1:W-:Y:S01]  /*87d0*/  LDGSTS.E [R126+0x62000], desc[UR26][R6.64], P0 ;  /* 0x62000000067e7fae */ /* 0x0003e200081a101a */
[----:B------:R-:W-:-:S02]  /*87e0*/  LOP3.LUT R0, R2, 0x38, RZ, 0xfc, !PT ;  /* 0x0000003802007812 */ /* 0x000fc400078efcff */
[----:B------:R-:W-:Y:S01]  /*87f0*/  ISETP.NE.U32.AND P3, PT, R121, RZ, PT ;  /* 0x000000ff7900720c */ /* 0x000fe20003f65070 */
[----:B------:R2:W-:Y:S01]  /*8800*/  STL [R1+0xe0], R126 ;  /* 0x0000e07e01007387 */ /* 0x0005e20000100800 */
[----:B---3--:R-:W-:Y:S02]  /*8810*/  LOP3.LUT R8, R3, 0x40, RZ, 0x3c, !PT ;  /* 0x0000004003087812 */ /* 0x008fe400078e3cff */
[----:B------:R-:W-:Y:S01]  /*8820*/  ISETP.NE.U32.AND P6, PT, R122, RZ, PT ;  /* 0x000000ff7a00720c */ /* 0x000fe20003fc5070 */
[----:B------:R3:W-:Y:S01]  /*8830*/  STL.64 [R1+0x6a0], R6 ;  /* 0x0006a00601007387 */ /* 0x0007e20000100a00 */
[----:B------:R-:W-:Y:S01]  /*8840*/  LOP3.LUT R124, R2, 0x18, RZ, 0xfc, !PT ;  /* 0x00000018027c7812 */ /* 0x000fe200078efcff */
[----:B------:R-:W-:Y:S01]  /*8850*/  VIADD R8, R8, UR21 ;  /* 0x0000001508087c36 */ /* 0x000fe20008000000 */
[----:B------:R-:W-:Y:S01]  /*8860*/  LOP3.LUT R9, R2, 0x1c, RZ, 0xfc, !PT ;  /* 0x0000001c02097812 */ /* 0x000fe200078efcff */
[----:B-1----:R-:W-:Y:S01]  /*8870*/  IMAD R141, R43, UR11, RZ ;  /* 0x0000000b2b8d7c24 */ /* 0x002fe2000f8e02ff */
[----:B------:R-:W-:Y:S01]  /*8880*/  ISETP.GE.AND P0, PT, R124, UR15, PT ;  /* 0x0000000f7c007c0c */ /* 0x000fe2000bf06270 */
[----:B--2---:R-:W-:Y:S01]  /*8890*/  IMAD R126, R26, UR11, RZ ;  /* 0x0000000b1a7e7c24 */ /* 0x004fe2000f8e02ff */
[----:B------:R1:W-:Y:S01]  /*88a0*/  LDGSTS.E [R8+0x60000], desc[UR26][R136.64], P5 ;  /* 0x6000000088087fae */ /* 0x0003e2000a9a101a */
[----:B------:R-:W-:Y:S01]  /*88b0*/  ISETP.GE.AND P5, PT, R0, UR15, PT ;  /* 0x0000000f00007c0c */ /* 0x000fe2000bfa6270 */
[----:B------:R-:W-:Y:S01]  /*88c0*/  IMAD R124, R27, UR11, RZ ;  /* 0x0000000b1b7c7c24 */ /* 0x000fe2000f8e02ff */
[----:B------:R-:W-:Y:S01]  /*88d0*/  LOP3.LUT R0, R3, 0x50, RZ, 0x3c, !PT ;  /* 0x0000005003007812 */ /* 0x000fe200078e3cff */
[----:B------:R2:W-:Y:S01]  /*88e0*/  STL [R1+0xe4], R8 ;  /* 0x0000e40801007387 */ /* 0x0005e20000100800 */
[----:B------:R-:W-:Y:S01]  /*88f0*/  SEL R122, R120, RZ, !P0 ;  /* 0x000000ff787a7207 */ /* 0x000fe20004000000 */
[----:B------:R-:W-:Y:S01]  /*8900*/  IMAD R140, R16, UR11, RZ ;  /* 0x0000000b108c7c24 */ /* 0x000fe2000f8e02ff */
[----:B------:R-:W-:Y:S01]  /*8910*/  ISETP.GE.AND P0, PT, R9, UR15, PT ;  /* 0x0000000f09007c0c */ /* 0x000fe2000bf06270 */
[----:B------:R-:W-:Y:S01]  /*8920*/  VIADD R0, R0, UR21 ;  /* 0x0000001500007c36 */ /* 0x000fe20008000000 */
[----:B------:R2:W-:Y:S01]  /*8930*/  LDGSTS.E [R8+0x62000], desc[UR26][R14.64], P2 ;  /* 0x620000000e087fae */ /* 0x0005e200091a101a */
[----:B------:R-:W-:-:S02]  /*8940*/  SEL R121, R120, RZ, !P5 ;  /* 0x000000ff78797207 */ /* 0x000fc40006800000 */
[----:B------:R-:W-:Y:S01]  /*8950*/  ISETP.NE.U32.AND P5, PT, R122, RZ, PT ;  /* 0x000000ff7a00720c */ /* 0x000fe20003fa5070 */
[----:B------:R4:W-:Y:S01]  /*8960*/  STL.64 [R1+0x698], R14 ;  /* 0x0006980e01007387 */ /* 0x0009e20000100a00 */
[----:B------:R-:W-:Y:S01]  /*8970*/  SEL R122, R120, RZ, !P0 ;  /* 0x000000ff787a7207 */ /* 0x000fe20004000000 */
[----:B-1----:R-:W-:Y:S01]  /*8980*/  IMAD R137, R42, UR11, RZ ;  /* 0x0000000b2a897c24 */ /* 0x002fe2000f8e02ff */
[----:B------:R-:W-:Y:S01]  /*8990*/  ISETP.NE.U32.AND P2, PT, R121, RZ, PT ;  /* 0x000000ff7900720c */ /* 0x000fe20003f45070 */
[----:B------:R1:W-:Y:S01]  /*89a0*/  LDGSTS.E [R0+0x60000], desc[UR26][R132.64], P3 ;  /* 0x6000000084007fae */ /* 0x0003e200099a101a */
[----:B------:R-:W-:Y:S01]  /*89b0*/  ISETP.NE.U32.AND P0, PT, R122, RZ, PT ;  /* 0x000000ff7a00720c */ /* 0x000fe20003f05070 */
[----:B------:R-:W-:Y:S01]  /*89c0*/  IMAD R136, R40, UR11, RZ ;  /* 0x0000000b28887c24 */ /* 0x000fe2000f8e02ff */
[----:B---3--:R-:W-:Y:S01]  /*89d0*/  LOP3.LUT R6, R2, 0x3c, RZ, 0xfc, !PT ;  /* 0x0000003c02067812 */ /* 0x008fe200078efcff */
[----:B------:R3:W-:Y:S01]  /*89e0*/  STL [R1+0xf8], R0 ;  /* 0x0000f80001007387 */ /* 0x0007e20000100800 */
[----:B--2---:R-:W-:-:S02]  /*89f0*/  IMAD R8, R24, UR11, RZ ;  /* 0x0000000b18087c24 */ /* 0x004fc4000f8e02ff */
[----:B------:R-:W-:Y:S01]  /*8a00*/  ISETP.GE.AND P3, PT, R6, UR15, PT ;  /* 0x0000000f06007c0c */ /* 0x000fe2000bf66270 */
[----:B------:R3:W-:Y:S01]  /*8a10*/  LDGSTS.E [R0+0x62000], desc[UR26][R12.64], P6 ;  /* 0x620000000c007fae */ /* 0x0007e2000b1a101a */
[----:B----4-:R-:W-:Y:S02]  /*8a20*/  IMAD R15, R80, UR11, RZ ;  /* 0x0000000b500f7c24 */ /* 0x010fe4000f8e02ff */
[----:B------:R-:W-:Y:S01]  /*8a30*/  IMAD R14, R74, UR11, RZ ;  /* 0x0000000b4a0e7c24 */ /* 0x000fe2000f8e02ff */
[----:B------:R2:W-:Y:S01]  /*8a40*/  STL.64 [R1+0x690], R12 ;  /* 0x0006900c01007387 */ /* 0x0005e20000100a00 */
[----:B------:R-:W-:Y:S01]  /*8a50*/  IMAD R6, R19, UR11, RZ ;  /* 0x0000000b13067c24 */ /* 0x000fe2000f8e02ff */
[----:B------:R-:W-:Y:S01]  /*8a60*/  SEL R121, R120, RZ, !P3 ;  /* 0x000000ff78797207 */ /* 0x000fe20005800000 */
[----:B-1----:R-:W-:Y:S01]  /*8a70*/  IMAD R132, R22, UR11, RZ ;  /* 0x0000000b16847c24 */ /* 0x002fe2000f8e02ff */
[----:B------:R-:W1:Y:S01]  /*8a80*/  S2R R9, SR_TID.X ;  /* 0x0000000000097919 */ /* 0x000e620000002100 */
[----:B------:R-:W-:Y:S01]  /*8a90*/  ISETP.GE.AND P3, PT, R125, UR10, PT ;  /* 0x0000000a7d007c0c */ /* 0x000fe2000bf66270 */
[----:B------:R-:W-:Y:S01]  /*8aa0*/  IMAD R133, R39, UR11, RZ ;  /* 0x0000000b27857c24 */ /* 0x000fe2000f8e02ff */
[----:B---3--:R-:W-:Y:S01]  /*8ab0*/  LOP3.LUT R0, R3, 0x60, RZ, 0x3c, !PT ;  /* 0x0000006003007812 */ /* 0x008fe200078e3cff */
[----:B------:R-:W-:Y:S01]  /*8ac0*/  IMAD R125, R34, UR11, RZ ;  /* 0x0000000b227d7c24 */ /* 0x000fe2000f8e02ff */
[----:B------:R-:W-:Y:S01]  /*8ad0*/  SEL R122, RZ, 0x4, P3 ;  /* 0x00000004ff7a7807 */ /* 0x000fe20001800000 */
[----:B--2---:R-:W-:Y:S01]  /*8ae0*/  IMAD R12, R30, UR11, RZ ;  /* 0x0000000b1e0c7c24 */ /* 0x004fe2000f8e02ff */
[----:B------:R-:W-:Y:S01]  /*8af0*/  ISETP.NE.U32.AND P3, PT, R121, RZ, PT ;  /* 0x000000ff7900720c */ /* 0x000fe20003f65070 */
[----:B------:R-:W-:Y:S01]  /*8b00*/  VIADD R142, R0, UR21 ;  /* 0x00000015008e7c36 */ /* 0x000fe20008000000 */
[----:B------:R-:W-:Y:S01]  /*8b10*/  LOP3.LUT R0, R3, 0x70, RZ, 0x3c, !PT ;  /* 0x0000007003007812 */ /* 0x000fe200078e3cff */
[----:B------:R-:W-:-:S02]  /*8b20*/  IMAD R13, R35, UR11, RZ ;  /* 0x0000000b230d7c24 */ /* 0x000fc4000f8e02ff */
[----:B------:R-:W-:Y:S01]  /*8b30*/  IMAD R121, R32, UR11, RZ ;  /* 0x0000000b20797c24 */ /* 0x000fe2000f8e02ff */
[----:B------:R2:W-:Y:S01]  /*8b40*/  STL [R1+0xfc], R142 ;  /* 0x0000fc8e01007387 */ /* 0x0005e20000100800 */
[----:B------:R-:W-:-:S03]  /*8b50*/  VIADD R0, R0, UR21 ;  /* 0x0000001500007c36 */ /* 0x000fc60008000000 */
[----:B------:R3:W-:Y:S04]  /*8b60*/  LDGSTS.E [R142+0x60000], desc[UR26][R128.64], P5 ;  /* 0x60000000808e7fae */ /* 0x0007e8000a9a101a */
[----:B------:R-:W-:Y:S04]  /*8b70*/  STL [R1+0x130], R0 ;  /* 0x0001300001007387 */ /* 0x000fe80000100800 */
[----:B------:R-:W-:Y:S04]  /*8b80*/  STL [R1+0x174], R118 ;  /* 0x0001747601007387 */ /* 0x000fe80000100800 */
[----:B------:R-:W-:Y:S01]  /*8b90*/  STL [R1+0x35c], R117 ;  /* 0x00035c7501007387 */ /* 0x000fe20000100800 */
[----:B-1----:R-:W-:Y:S01]  /*8ba0*/  LOP3.LUT R7, R9, 0x3f, RZ, 0xc0, !PT ;  /* 0x0000003f09077812 */ /* 0x002fe200078ec0ff */
[----:B---3--:R-:W-:-:S02]  /*8bb0*/  IMAD R129, R38, UR11, RZ ;  /* 0x0000000b26817c24 */ /* 0x008fc4000f8e02ff */
[----:B------:R-:W-:Y:S01]  /*8bc0*/  STL [R1+0x358], R116 ;  /* 0x0003587401007387 */ /* 0x000fe20000100800 */
[----:B------:R-:W-:Y:S01]  /*8bd0*/  ISETP.GE.AND P6, PT, R7, UR15, PT ;  /* 0x0000000f07007c0c */ /* 0x000fe2000bfc6270 */
[----:B------:R-:W-:Y:S02]  /*8be0*/  IMAD R128, R36, UR11, RZ ;  /* 0x0000000b24807c24 */ /* 0x000fe4000f8e02ff */
[----:B------:R-:W-:Y:S01]  /*8bf0*/  STL [R1+0x354], R114 ;  /* 0x0003547201007387 */ /* 0x000fe20000100800 */
[----:B------:R-:W-:Y:S02]  /*8c00*/  SEL R120, R120, RZ, !P6 ;  /* 0x000000ff78787207 */ /* 0x000fe40007000000 */
[----:B------:R-:W-:Y:S01]  /*8c10*/  PLOP3.LUT P6, PT, PT, PT, UP1, 0x80, 0x8 ;  /* 0x000000000008781c */ /* 0x000fe20003fcf018 */
[----:B------:R-:W-:Y:S01]  /*8c20*/  STL [R1+0x350], R113 ;  /* 0x0003507101007387 */ /* 0x000fe20000100800 */
[----:B------:R-:W-:Y:S01]  /*8c30*/  ISETP.NE.U32.AND P5, PT, R120, RZ, PT ;  /* 0x000000ff7800720c */ /* 0x000fe20003fa5070 */
[----:B------:R-:W-:Y:S01]  /*8c40*/  IMAD R120, R31, UR11, RZ ;  /* 0x0000000b1f787c24 */ /* 0x000fe2000f8e02ff */
[----:B------:R-:W-:Y:S01]  /*8c50*/  SEL R122, R122, RZ, P6 ;  /* 0x000000ff7a7a7207 */ /* 0x000fe20003000000 */
[----:B------:R-:W-:Y:S03]  /*8c60*/  STL [R1+0x34c], R112 ;  /* 0x00034c7001007387 */ /* 0x000fe60000100800 */
[----:B------:R-:W-:Y:S01]  /*8c70*/  ISETP.NE.U32.AND P6, PT, R122, RZ, PT ;  /* 0x000000ff7a00720c */ /* 0x000fe20003fc5070 */
[----:B------:R-:W-:Y:S01]  /*8c80*/  STL [R1+0x348], R110 ;  /* 0x0003486e01007387 */ /* 0x000fe20000100800 */
[----:B------:R-:W-:-:S03]  /*8c90*/  IMAD R122, R28, UR11, RZ ;  /* 0x0000000b1c7a7c24 */ /* 0x000fc6000f8e02ff */
[----:B------:R-:W-:Y:S04]  /*8ca0*/  STL [R1+0x344], R109 ;  /* 0x0003446d01007387 */ /* 0x000fe80000100800 */
        /* <DEDUP_REMOVED lines=23> */
[----:B------:R2:W-:Y:S01]  /*8e20*/  LDGSTS.E [R142+0x62000], desc[UR26][R192.64], P2 ;  /* 0x62000000c08e7fae */ /* 0x0005e200091a101a */
[----:B------:R-:W-:-:S03]  /*8e30*/  LEA R16, P2, R118, R246, 0x2 ;  /* 0x000000f676107211 */ /* 0x000fc600078410ff */
[----:B------:R-:W-:Y:S04]  /*8e40*/  STL [R1+0x2e4], R77 ;  /* 0x0002e44d01007387 */ /* 0x000fe80000100800 */
[----:B------:R1:W-:Y:S01]  /*8e50*/  LDGSTS.E [R0+0x60000], desc[UR26][R188.64], P0 ;  /* 0x60000000bc007fae */ /* 0x0003e200081a101a */
[----:B------:R-:W-:-:S03]  /*8e60*/  LEA R18, P0, R117, R246, 0x2 ;  /* 0x000000f675127211 */ /* 0x000fc600078010ff */
[----:B------:R-:W-:Y:S01]  /*8e70*/  STL [R1+0x2e0], R76 ;  /* 0x0002e04c01007387 */ /* 0x000fe20000100800 */
[-C--:B------:R-:W-:Y:S01]  /*8e80*/  LEA.HI.X.SX32 R19, R117, R247.reuse, 0x2, P0 ;  /* 0x000000f775137211 */ /* 0x080fe200000f16ff */
[----:B--2---:R-:W-:Y:S01]  /*8e90*/  IMAD R142, R17, UR11, RZ ;  /* 0x0000000b118e7c24 */ /* 0x004fe2000f8e02ff */
[-C--:B------:R-:W-:Y:S01]  /*8ea0*/  LEA R22, P0, R114, R246.reuse, 0x2 ;  /* 0x000000f672167211 */ /* 0x080fe200078010ff */
[----:B------:R-:W-:Y:S01]  /*8eb0*/  STL [R1+0x2dc], R14 ;  /* 0x0002dc0e01007387 */ /* 0x000fe20000100800 */
[-C--:B------:R-:W-:Y:S01]  /*8ec0*/  LEA.HI.X.SX32 R17, R118, R247.reuse, 0x2, P2 ;  /* 0x000000f776117211 */ /* 0x080fe200010f16ff */
[----:B------:R-:W-:Y:S01]  /*8ed0*/  IMAD R192, R95, UR11, RZ ;  /* 0x0000000b5fc07c24 */ /* 0x000fe2000f8e02ff */
[-C--:B------:R-:W-:Y:S01]  /*8ee0*/  LEA.HI.X.SX32 R23, R114, R247.reuse, 0x2, P0 ;  /* 0x000000f772177211 */ /* 0x080fe200000f16ff */
[----:B------:R-:W-:Y:S01]  /*8ef0*/  STL [R1+0x2d8], R184 ;  /* 0x0002d8b801007387 */ /* 0x000fe20000100800 */
[-C--:B------:R-:W-:Y:S01]  /*8f00*/  LEA R26, P0, R112, R246.reuse, 0x2 ;  /* 0x000000f6701a7211 */ /* 0x080fe200078010ff */
[----:B-1----:R-:W-:Y:S01]  /*8f10*/  IMAD R188, R87, UR11, RZ ;  /* 0x0000000b57bc7c24 */ /* 0x002fe2000f8e02ff */
[----:B------:R-:W-:Y:S01]  /*8f20*/  LEA R20, P2, R116, R246, 0x2 ;  /* 0x000000f674147211 */ /* 0x000fe200078410ff */
[----:B------:R-:W-:Y:S01]  /*8f30*/  STL [R1+0x2d4], R178 ;  /* 0x0002d4b201007387 */ /* 0x000fe20000100800 */
[----:B------:R-:W-:-:S02]  /*8f40*/  LEA.HI.X.SX32 R27, R112, R247, 0x2, P0 ;  /* 0x000000f7701b7211 */ /* 0x000fc400000f16ff */
[CC--:B------:R-:W-:Y:S01]  /*8f50*/  LEA R30, P0, R109.reuse, R246.reuse, 0x2 ;  /* 0x000000f66d1e7211 */ /* 0x0c0fe200078010ff */
[----:B------:R-:W-:Y:S01]  /*8f60*/  STL [R1+0x2d0], R70 ;  /* 0x0002d04601007387 */ /* 0x000fe20000100800 */
[-C--:B------:R-:W-:Y:S02]  /*8f70*/  LEA.HI.X.SX32 R21, R116, R247.reuse, 0x2, P2 ;  /* 0x000000f774157211 */ /* 0x080fe400010f16ff */
[-C--:B------:R-:W-:Y:S01]  /*8f80*/  LEA.HI.X.SX32 R31, R109, R247.reuse, 0x2, P0 ;  /* 0x000000f76d1f7211 */ /* 0x080fe200000f16ff */
[----:B------:R-:W-:Y:S01]  /*8f90*/  STL [R1+0x2cc], R180 ;  /* 0x0002ccb401007387 */ /* 0x000fe20000100800 */
[CC--:B------:R-:W-:Y:S02]  /*8fa0*/  LEA R34, P0, R106.reuse, R246.reuse, 0x2 ;  /* 0x000000f66a227211 */ /* 0x0c0fe400078010ff */
        /* <DEDUP_REMOVED lines=12> */
[-C--:B------:R-:W-:Y:S01]  /*9070*/  LEA R46, P0, R98, R246.reuse, 0x2 ;  /* 0x000000f6622e7211 */ /* 0x080fe200078010ff */
[----:B------:R-:W-:Y:S01]  /*9080*/  STL [R1+0x2b8], R173 ;  /* 0x0002b8ad01007387 */ /* 0x000fe20000100800 */
[-C--:B------:R-:W-:Y:S02]  /*9090*/  LEA.HI.X.SX32 R29, R110, R247.reuse, 0x2, P2 ;  /* 0x000000f76e1d7211 */ /* 0x080fe400010f16ff */
[-C--:B------:R-:W-:Y:S01]  /*90a0*/  LEA.HI.X.SX32 R47, R98, R247.reuse, 0x2, P0 ;  /* 0x000000f7622f7211 */ /* 0x080fe200000f16ff */
[----:B------:R-:W-:Y:S01]  /*90b0*/  STL [R1+0x2b4], R172 ;  /* 0x0002b4ac01007387 */ /* 0x000fe20000100800 */
[-C--:B------:R-:W-:Y:S02]  /*90c0*/  LEA R72, P0, R96, R246.reuse, 0x2 ;  /* 0x000000f660487211 */ /* 0x080fe400078010ff */
[----:B------:R-:W-:Y:S01]  /*90d0*/  LEA R32, P2, R108, R246, 0x2 ;  /* 0x000000f66c207211 */ /* 0x000fe200078410ff */
[----:B------:R-:W-:Y:S01]  /*90e0*/  STL [R1+0x2b0], R169 ;  /* 0x0002b0a901007387 */ /* 0x000fe20000100800 */
[----:B------:R-:W-:-:S02]  /*90f0*/  LEA.HI.X.SX32 R73, R96, R247, 0x2, P0 ;  /* 0x000000f760497211 */ /* 0x000fc400000f16ff */
[----:B------:R-:W-:Y:S01]  /*9100*/  LEA.HI.X.SX32 R33, R108, R247, 0x2, P2 ;  /* 0x000000f76c217211 */ /* 0x000fe200010f16ff */
[----:B------:R-:W-:Y:S01]  /*9110*/  STL [R1+0x2ac], R165 ;  /* 0x0002aca501007387 */ /* 0x000fe20000100800 */
[----:B------:R-:W-:-:S03]  /*9120*/  LEA R36, P2, R105, R246, 0x2 ;  /* 0x000000f669247211 */ /* 0x000fc600078410ff */
[----:B------:R-:W-:Y:S01]  /*9130*/  STL [R1+0x2a8], R161 ;  /* 0x0002a8a101007387 */ /* 0x000fe20000100800 */
[-C--:B------:R-:W-:Y:S02]  /*9140*/  LEA.HI.X.SX32 R37, R105, R247.reuse, 0x2, P2 ;  /* 0x000000f769257211 */ /* 0x080fe400010f16ff */
[CC--:B------:R-:W-:Y:S01]  /*9150*/  LEA R40, P2, R102.reuse, R246.reuse, 0x2 ;  /* 0x000000f666287211 */ /* 0x0c0fe200078410ff */
[----:B------:R-:W-:Y:S03]  /*9160*/  STL [R1+0x2a4], R157 ;  /* 0x0002a49d01007387 */ /* 0x000fe60000100800 */
        /* <DEDUP_REMOVED lines=51> */
[----:B------:R1:W-:Y:S04]  /*94a0*/  STL.64 [R1+0x38], R72 ;  /* 0x0000384801007387 */ /* 0x0003e80000100a00 */
[----:B------:R-:W-:Y:S01]  /*94b0*/  STL [R1+0x21c], R160 ;  /* 0x00021ca001007387 */ /* 0x000fe20000100800 */
[----:B-1----:R-:W-:-:S04]  /*94c0*/  LEA R72, P0, R93, R246, 0x2 ;  /* 0x000000f65d487211 */ /* 0x002fc800078010ff */
[----:B------:R-:W-:-:S05]  /*94d0*/  LEA.HI.X.SX32 R73, R93, R247, 0x2, P0 ;  /* 0x000000f75d497211 */ /* 0x000fca00000f16ff */
        /* <DEDUP_REMOVED lines=19> */
[-C--:B------:R-:W-:Y:S01]  /*9610*/  LEA.HI.X.SX32 R73, R15, R247.reuse, 0x2, P0 ;  /* 0x000000f70f497211 */ /* 0x080fe200000f16ff */
[----:B------:R-:W-:Y:S01]  /*9620*/  IMAD R15, R63, UR11, RZ ;  /* 0x0000000b3f0f7c24 */ /* 0x000fe2000f8e02ff */
[-C--:B------:R-:W-:Y:S02]  /*9630*/  LEA.HI.X.SX32 R63, R78, R247.reuse, 0x2, P2 ;  /* 0x000000f74e3f7211 */ /* 0x080fe400010f16ff */
[CC--:B------:R-:W-:Y:S01]  /*9640*/  LEA R64, P2, R76.reuse, R246.reuse, 0x2 ;  /* 0x000000f64c407211 */ /* 0x0c0fe200078410ff */
[----:B------:R1:W-:Y:S03]  /*9650*/  STL.64 [R1+0x68], R72 ;  /* 0x0000684801007387 */ /* 0x0003e60000100a00 */
[----:B------:R-:W-:Y:S01]  /*9660*/  LEA.HI.X.SX32 R65, R76, R247, 0x2, P2 ;  /* 0x000000f74c417211 */ /* 0x000fe200010f16ff */
[----:B------:R-:W-:Y:S01]  /*9670*/  STL [R1+0x204], R15 ;  /* 0x0002040f01007387 */ /* 0x000fe20000100800 */
[----:B------:R-:W-:-:S02]  /*9680*/  LEA R66, P2, R184, R246, 0x2 ;  /* 0x000000f6b8427211 */ /* 0x000fc400078410ff */
[----:B-1----:R-:W-:-:S04]  /*9690*/  LEA R72, P0, R77, R246, 0x2 ;  /* 0x000000f64d487211 */ /* 0x002fc800078010ff */
[----:B------:R-:W-:-:S05]  /*96a0*/  LEA.HI.X.SX32 R73, R77, R247, 0x2, P0 ;  /* 0x000000f74d497211 */ /* 0x000fca00000f16ff */
[----:B------:R1:W-:Y:S04]  /*96b0*/  STL.64 [R1+0x70], R72 ;  /* 0x0000704801007387 */ /* 0x0003e80000100a00 */
[----:B------:R-:W-:Y:S01]  /*96c0*/  STL [R1+0x200], R174 ;  /* 0x000200ae01007387 */ /* 0x000fe20000100800 */
[----:B-1----:R-:W-:-:S04]  /*96d0*/  LEA R72, P0, R14, R246, 0x2 ;  /* 0x000000f60e487211 */ /* 0x002fc800078010ff */
[-C--:B------:R-:W-:Y:S01]  /*96e0*/  LEA.HI.X.SX32 R73, R14, R247.reuse, 0x2, P0 ;  /* 0x000000f70e497211 */ /* 0x080fe200000f16ff */
[----:B------:R-:W-:Y:S01]  /*96f0*/  IMAD R14, R67, UR11, RZ ;  /* 0x0000000b430e7c24 */ /* 0x000fe2000f8e02ff */
[----:B------:R-:W-:Y:S01]  /*9700*/  LEA.HI.X.SX32 R67, R184, R247, 0x2, P2 ;  /* 0x000000f7b8437211 */ /* 0x000fe200010f16ff */
[----:B------:R-:W-:Y:S01]  /*9710*/  IMAD R184, R79, UR11, RZ ;  /* 0x0000000b4fb87c24 */ /* 0x000fe2000f8e02ff */
[-C--:B------:R-:W-:Y:S01]  /*9720*/  LEA R68, P2, R70, R246.reuse, 0x2 ;  /* 0x000000f646447211 */ /* 0x080fe200078410ff */
[----:B------:R1:W-:Y:S04]  /*9730*/  STL.64 [R1+0x78], R72 ;  /* 0x0000784801007387 */ /* 0x0003e80000100a00 */
[----:B------:R-:W-:Y:S01]  /*9740*/  STL [R1+0x1fc], R14 ;  /* 0x0001fc0e01007387 */ /* 0x000fe20000100800 */
[----:B-1----:R-:W-:-:S04]  /*9750*/  LEA R72, P0, R178, R246, 0x2 ;  /* 0x000000f6b2487211 */ /* 0x002fc800078010ff */
[-C--:B------:R-:W-:Y:S01]  /*9760*/  LEA.HI.X.SX32 R73, R178, R247.reuse, 0x2, P0 ;  /* 0x000000f7b2497211 */ /* 0x080fe200000f16ff */
[----:B------:R-:W-:Y:S01]  /*9770*/  IMAD R178, R69, UR11, RZ ;  /* 0x0000000b45b27c24 */ /* 0x000fe2000f8e02ff */
[----:B------:R-:W-:Y:S02]  /*9780*/  LEA.HI.X.SX32 R69, R70, R247, 0x2, P2 ;  /* 0x000000f746457211 */ /* 0x000fe400010f16ff */
[-C--:B------:R-:W-:Y:S01]  /*9790*/  LEA R70, P2, R182, R246.reuse, 0x2 ;  /* 0x000000f6b6467211 */ /* 0x080fe200078410ff */
[----:B------:R1:W-:Y:S04]  /*97a0*/  STL.64 [R1+0x80], R72 ;  /* 0x0000804801007387 */ /* 0x0003e80000100a00 */
[----:B------:R-:W-:Y:S01]  /*97b0*/  STL [R1+0x1f8], R178 ;  /* 0x0001f8b201007387 */ /* 0x000fe20000100800 */
[----:B-1----:R-:W-:-:S04]  /*97c0*/  LEA R72, P0, R180, R246, 0x2 ;  /* 0x000000f6b4487211 */ /* 0x002fc800078010ff */
[-C--:B------:R-:W-:Y:S01]  /*97d0*/  LEA.HI.X.SX32 R73, R180, R247.reuse, 0x2, P0 ;  /* 0x000000f7b4497211 */ /* 0x080fe200000f16ff */
[----:B------:R-:W-:Y:S01]  /*97e0*/  IMAD R180, R71, UR11, RZ ;  /* 0x0000000b47b47c24 */ /* 0x000fe2000f8e02ff */
[-C--:B------:R-:W-:Y:S01]  /*97f0*/  LEA.HI.X.SX32 R71, R182, R247.reuse, 0x2, P2 ;  /* 0x000000f7b6477211 */ /* 0x080fe200010f16ff */
[----:B------:R-:W-:Y:S01]  /*9800*/  IMAD R182, R75, UR11, RZ ;  /* 0x0000000b4bb67c24 */ /* 0x000fe2000f8e02ff */
[CC--:B------:R-:W-:Y:S01]  /*9810*/  LEA R74, P2, R177.reuse, R246.reuse, 0x2 ;  /* 0x000000f6b14a7211 */ /* 0x0c0fe200078410ff */
[----:B------:R1:W-:Y:S03]  /*9820*/  STL.64 [R1+0x88], R72 ;  /* 0x0000884801007387 */ /* 0x0003e60000100a00 */
[----:B------:R-:W-:Y:S01]  /*9830*/  LEA.HI.X.SX32 R75, R177, R247, 0x2, P2 ;  /* 0x000000f7b14b7211 */ /* 0x000fe200010f16ff */
[----:B------:R2:W-:Y:S01]  /*9840*/  STL [R1+0x1f4], R180 ;  /* 0x0001f4b401007387 */ /* 0x0005e20000100800 */
[----:B------:R-:W-:-:S03]  /*9850*/  LEA R78, P2, R173, R246, 0x2 ;  /* 0x000000f6ad4e7211 */ /* 0x000fc600078410ff */
[----:B------:R3:W-:Y:S01]  /*9860*/  STL [R1+0x1f0], R182 ;  /* 0x0001f0b601007387 */ /* 0x0007e20000100800 */
[-C--:B------:R-:W-:Y:S02]  /*9870*/  LEA.HI.X.SX32 R79, R173, R247.reuse, 0x2, P2 ;  /* 0x000000f7ad4f7211 */ /* 0x080fe400010f16ff */
[-C--:B------:R-:W-:Y:S01]  /*9880*/  LEA R82, P2, R169, R246.reuse, 0x2 ;  /* 0x000000f6a9527211 */ /* 0x080fe200078410ff */
[----:B------:R4:W-:Y:S01]  /*9890*/  STL [R1+0x1ec], R184 ;  /* 0x0001ecb801007387 */ /* 0x0009e20000100800 */
[-C--:B-1----:R-:W-:Y:S02]  /*98a0*/  LEA R72, P0, R181, R246.reuse, 0x2 ;  /* 0x000000f6b5487211 */ /* 0x082fe400078010ff */
[-C--:B------:R-:W-:Y:S01]  /*98b0*/  LEA.HI.X.SX32 R83, R169, R247.reuse, 0x2, P2 ;  /* 0x000000f7a9537211 */ /* 0x080fe200010f16ff */
[----:B------:R1:W-:Y:S01]  /*98c0*/  STL [R1+0x1e8], R186 ;  /* 0x0001e8ba01007387 */ /* 0x0003e20000100800 */
[----:B------:R-:W-:Y:S02]  /*98d0*/  LEA.HI.X.SX32 R73, R181, R247, 0x2, P0 ;  /* 0x000000f7b5497211 */ /* 0x000fe400000f16ff */
[-C--:B------:R-:W-:Y:S01]  /*98e0*/  LEA R76, P0, R176, R246.reuse, 0x2 ;  /* 0x000000f6b04c7211 */ /* 0x080fe200078010ff */
[----:B------:R1:W-:Y:S01]  /*98f0*/  STL [R1+0x1e4], R188 ;  /* 0x0001e4bc01007387 */ /* 0x0003e20000100800 */
[----:B------:R-:W-:-:S02]  /*9900*/  LEA R86, P2, R161, R246, 0x2 ;  /* 0x000000f6a1567211 */ /* 0x000fc400078410ff */
[-C--:B------:R-:W-:Y:S01]  /*9910*/  LEA.HI.X.SX32 R77, R176, R247.reuse, 0x2, P0 ;  /* 0x000000f7b04d7211 */ /* 0x080fe200000f16ff */
[----:B------:R1:W-:Y:S01]  /*9920*/  STL [R1+0x1e0], R190 ;  /* 0x0001e0be01007387 */ /* 0x0003e20000100800 */
[CC--:B------:R-:W-:Y:S02]  /*9930*/  LEA R80, P0, R172.reuse, R246.reuse, 0x2 ;  /* 0x000000f6ac507211 */ /* 0x0c0fe400078010ff */
        /* <DEDUP_REMOVED lines=8> */
[-C--:B------:R-:W-:Y:S02]  /*99c0*/  LEA R88, P0, R157, R246.reuse, 0x2 ;  /* 0x000000f69d587211 */ /* 0x080fe400078010ff */
[-C--:B------:R-:W-:Y:S01]  /*99d0*/  LEA.HI.X.SX32 R91, R153, R247.reuse, 0x2, P2 ;  /* 0x000000f7995b7211 */ /* 0x080fe200010f16ff */
[----:B------:R-:W-:Y:S01]  /*99e0*/  STL [R1+0x1d0], R198 ;  /* 0x0001d0c601007387 */ /* 0x000fe20000100800 */
[----:B------:R-:W-:Y:S02]  /*99f0*/  LEA.HI.X.SX32 R89, R157, R247, 0x2, P0 ;  /* 0x000000f79d597211 */ /* 0x000fe400000f16ff */
[-C--:B------:R-:W-:Y:S02]  /*9a00*/  LEA R92, P0, R149, R246.reuse, 0x2 ;  /* 0x000000f6955c7211 */ /* 0x080fe400078010ff */
[----:B------:R-:W-:-:S02]  /*9a10*/  LEA R94, P2, R145, R246, 0x2 ;  /* 0x000000f6915e7211 */ /* 0x000fc400078410ff */
[-C--:B------:R-:W-:Y:S02]  /*9a20*/  LEA.HI.X.SX32 R93, R149, R247.reuse, 0x2, P0 ;  /* 0x000000f7955d7211 */ /* 0x080fe400000f16ff */
[-C--:B------:R-:W-:Y:S02]  /*9a30*/  LEA R96, P0, R141, R246.reuse, 0x2 ;  /* 0x000000f68d607211 */ /* 0x080fe400078010ff */
[-C--:B------:R-:W-:Y:S02]  /*9a40*/  LEA.HI.X.SX32 R95, R145, R247.reuse, 0x2, P2 ;  /* 0x000000f7915f7211 */ /* 0x080fe400010f16ff */
[----:B------:R-:W-:Y:S02]  /*9a50*/  LEA.HI.X.SX32 R97, R141, R247, 0x2, P0 ;  /* 0x000000f78d617211 */ /* 0x000fe400000f16ff */
[-C--:B------:R-:W-:Y:S02]  /*9a60*/  LEA R98, P2, R137, R246.reuse, 0x2 ;  /* 0x000000f689627211 */ /* 0x080fe400078410ff */
[----:B------:R-:W-:-:S02]  /*9a70*/  LEA R100, P0, R136, R246, 0x2 ;  /* 0x000000f688647211 */ /* 0x000fc400078010ff */
[-C--:B------:R-:W-:Y:S02]  /*9a80*/  LEA.HI.X.SX32 R99, R137, R247.reuse, 0x2, P2 ;  /* 0x000000f789637211 */ /* 0x080fe400010f16ff */
[-C--:B------:R-:W-:Y:S02]  /*9a90*/  LEA.HI.X.SX32 R101, R136, R247.reuse, 0x2, P0 ;  /* 0x000000f788657211 */ /* 0x080fe400000f16ff */
[-C--:B------:R-:W-:Y:S02]  /*9aa0*/  LEA R102, P2, R133, R246.reuse, 0x2 ;  /* 0x000000f685667211 */ /* 0x080fe400078410ff */
[----:B------:R-:W-:Y:S02]  /*9ab0*/  LEA R104, P0, R129, R246, 0x2 ;  /* 0x000000f681687211 */ /* 0x000fe400078010ff */
[-C--:B------:R-:W-:Y:S02]  /*9ac0*/  LEA.HI.X.SX32 R103, R133, R247.reuse, 0x2, P2 ;  /* 0x000000f785677211 */ /* 0x080fe400010f16ff */
[----:B------:R-:W-:-:S02]  /*9ad0*/  LEA.HI.X.SX32 R105, R129, R247, 0x2, P0 ;  /* 0x000000f781697211 */ /* 0x000fc400000f16ff */
[CC--:B------:R-:W-:Y:S02]  /*9ae0*/  LEA R106, P2, R128.reuse, R246.reuse, 0x2 ;  /* 0x000000f6806a7211 */ /* 0x0c0fe400078410ff */
[CC--:B------:R-:W-:Y:S02]  /*9af0*/  LEA R108, P0, R13.reuse, R246.reuse, 0x2 ;  /* 0x000000f60d6c7211 */ /* 0x0c0fe400078010ff */
[-C--:B------:R-:W-:Y:S02]  /*9b00*/  LEA.HI.X.SX32 R107, R128, R247.reuse, 0x2, P2 ;  /* 0x000000f7806b7211 */ /* 0x080fe400010f16ff */
[----:B------:R-:W-:Y:S01]  /*9b10*/  LEA.HI.X.SX32 R109, R13, R247, 0x2, P0 ;  /* 0x000000f70d6d7211 */ /* 0x000fe200000f16ff */
[----:B------:R-:W-:Y:S01]  /*9b20*/  IMAD R13, R111, UR11, RZ ;  /* 0x0000000b6f0d7c24 */ /* 0x000fe2000f8e02ff */
[-C--:B------:R-:W-:Y:S02]  /*9b30*/  LEA R110, P2, R125, R246.reuse, 0x2 ;  /* 0x000000f67d6e7211 */ /* 0x080fe400078410ff */
[----:B------:R-:W-:-:S02]  /*9b40*/  LEA R112, P0, R121, R246, 0x2 ;  /* 0x000000f679707211 */ /* 0x000fc400078010ff */
[-C--:B------:R-:W-:Y:S01]  /*9b50*/  LEA.HI.X.SX32 R111, R125, R247.reuse, 0x2, P2 ;  /* 0x000000f77d6f7211 */ /* 0x080fe200010f16ff */
[----:B------:R1:W-:Y:S01]  /*9b60*/  STL [R1+0x1cc], R13 ;  /* 0x0001cc0d01007387 */ /* 0x0003e20000100800 */
[-C--:B------:R-:W-:Y:S02]  /*9b70*/  LEA.HI.X.SX32 R113, R121, R247.reuse, 0x2, P0 ;  /* 0x000000f779717211 */ /* 0x080fe400000f16ff */
[-C--:B------:R-:W-:Y:S01]  /*9b80*/  LEA R114, P2, R120, R246.reuse, 0x2 ;  /* 0x000000f678727211 */ /* 0x080fe200078410ff */
[----:B------:R-:W-:Y:S01]  /*9b90*/  STL [R1+0x1c8], R202 ;  /* 0x0001c8ca01007387 */ /* 0x000fe20000100800 */
[-C--:B------:R-:W-:Y:S02]  /*9ba0*/  LEA R116, P0, R12, R246.reuse, 0x2 ;  /* 0x000000f60c747211 */ /* 0x080fe400078010ff */
[-C--:B------:R-:W-:Y:S02]  /*9bb0*/  LEA.HI.X.SX32 R115, R120, R247.reuse, 0x2, P2 ;  /* 0x000000f778737211 */ /* 0x080fe400010f16ff */
[----:B------:R-:W-:Y:S01]  /*9bc0*/  LEA.HI.X.SX32 R117, R12, R247, 0x2, P0 ;  /* 0x000000f70c757211 */ /* 0x000fe200000f16ff */
[----:B------:R-:W-:Y:S01]  /*9bd0*/  IMAD R12, R119, UR11, RZ ;  /* 0x0000000b770c7c24 */ /* 0x000fe2000f8e02ff */
[----:B------:R-:W-:-:S02]  /*9be0*/  LEA R118, P2, R122, R246, 0x2 ;  /* 0x000000f67a767211 */ /* 0x000fc400078410ff */
[-C--:B------:R-:W-:Y:S02]  /*9bf0*/  LEA R120, P0, R124, R246.reuse, 0x2 ;  /* 0x000000f67c787211 */ /* 0x080fe400078010ff */
[-C--:B------:R-:W-:Y:S01]  /*9c00*/  LEA.HI.X.SX32 R119, R122, R247.reuse, 0x2, P2 ;  /* 0x000000f77a777211 */ /* 0x080fe200010f16ff */
[----:B------:R1:W-:Y:S01]  /*9c10*/  STL [R1+0x1c4], R12 ;  /* 0x0001c40c01007387 */ /* 0x0003e20000100800 */
[-C--:B------:R-:W-:Y:S02]  /*9c20*/  LEA.HI.X.SX32 R121, R124, R247.reuse, 0x2, P0 ;  /* 0x000000f77c797211 */ /* 0x080fe400000f16ff */
[-C--:B------:R-:W-:Y:S01]  /*9c30*/  LEA R122, P2, R126, R246.reuse, 0x2 ;  /* 0x000000f67e7a7211 */ /* 0x080fe200078410ff */
[----:B------:R-:W-:Y:S01]  /*9c40*/  STL [R1+0x1c0], R206 ;  /* 0x0001c0ce01007387 */ /* 0x000fe20000100800 */
[----:B------:R-:W-:Y:S02]  /*9c50*/  LEA R124, P0, R8, R246, 0x2 ;  /* 0x000000f6087c7211 */ /* 0x000fe400078010ff */
[----:B------:R-:W-:-:S02]  /*9c60*/  LEA.HI.X.SX32 R123, R126, R247, 0x2, P2 ;  /* 0x000000f77e7b7211 */ /* 0x000fc400010f16ff */
[-C--:B------:R-:W-:Y:S01]  /*9c70*/  LEA.HI.X.SX32 R125, R8, R247.reuse, 0x2, P0 ;  /* 0x000000f7087d7211 */ /* 0x080fe200000f16ff */
[----:B------:R-:W-:Y:S01]  /*9c80*/  IMAD R8, R127, UR11, RZ ;  /* 0x0000000b7f087c24 */ /* 0x000fe2000f8e02ff */
[-C--:B------:R-:W-:Y:S02]  /*9c90*/  LEA R126, P2, R130, R246.reuse, 0x2 ;  /* 0x000000f6827e7211 */ /* 0x080fe400078410ff */
[-C--:B------:R-:W-:Y:S02]  /*9ca0*/  LEA R128, P0, R132, R246.reuse, 0x2 ;  /* 0x000000f684807211 */ /* 0x080fe400078010ff */
[-C--:B------:R-:W-:Y:S01]  /*9cb0*/  LEA.HI.X.SX32 R127, R130, R247.reuse, 0x2, P2 ;  /* 0x000000f7827f7211 */ /* 0x080fe200010f16ff */
[----:B------:R1:W-:Y:S01]  /*9cc0*/  STL [R1+0x1bc], R8 ;  /* 0x0001bc0801007387 */ /* 0x0003e20000100800 */
[----:B------:R-:W-:Y:S02]  /*9cd0*/  LEA.HI.X.SX32 R129, R132, R247, 0x2, P0 ;  /* 0x000000f784817211 */ /* 0x000fe400000f16ff */
[-C--:B------:R-:W-:Y:S01]  /*9ce0*/  LEA R130, P2, R134, R246.reuse, 0x2 ;  /* 0x000000f686827211 */ /* 0x080fe200078410ff */
[----:B------:R-:W-:Y:S01]  /*9cf0*/  STL [R1+0x1b8], R210 ;  /* 0x0001b8d201007387 */ /* 0x000fe20000100800 */
[----:B------:R-:W-:-:S02]  /*9d00*/  LEA R132, P0, R6, R246, 0x2 ;  /* 0x000000f606847211 */ /* 0x000fc400078010ff */
[-C--:B------:R-:W-:Y:S02]  /*9d10*/  LEA.HI.X.SX32 R131, R134, R247.reuse, 0x2, P2 ;  /* 0x000000f786837211 */ /* 0x080fe400010f16ff */
[-C--:B------:R-:W-:Y:S01]  /*9d20*/  LEA.HI.X.SX32 R133, R6, R247.reuse, 0x2, P0 ;  /* 0x000000f706857211 */ /* 0x080fe200000f16ff */
[----:B------:R-:W-:Y:S01]  /*9d30*/  IMAD R6, R135, UR11, RZ ;  /* 0x0000000b87067c24 */ /* 0x000fe2000f8e02ff */
[-C--:B------:R-:W-:Y:S02]  /*9d40*/  LEA R134, P2, R138, R246.reuse, 0x2 ;  /* 0x000000f68a867211 */ /* 0x080fe400078410ff */
[----:B------:R-:W-:Y:S02]  /*9d50*/  LEA R136, P0, R140, R246, 0x2 ;  /* 0x000000f68c887211 */ /* 0x000fe400078010ff */
[-C--:B------:R-:W-:Y:S01]  /*9d60*/  LEA.HI.X.SX32 R135, R138, R247.reuse, 0x2, P2 ;  /* 0x000000f78a877211 */ /* 0x080fe200010f16ff */
[----:B------:R1:W-:Y:S01]  /*9d70*/  STL [R1+0x1b4], R6 ;  /* 0x0001b40601007387 */ /* 0x0003e20000100800 */
[----:B------:R-:W-:-:S02]  /*9d80*/  LEA.HI.X.SX32 R137, R140, R247, 0x2, P0 ;  /* 0x000000f78c897211 */ /* 0x000fc400000f16ff */
[-C--:B------:R-:W-:Y:S01]  /*9d90*/  LEA R138, P2, R142, R246.reuse, 0x2 ;  /* 0x000000f68e8a7211 */ /* 0x080fe200078410ff */
[----:B------:R1:W-:Y:S01]  /*9da0*/  STL [R1+0x1b0], R214 ;  /* 0x0001b0d601007387 */ /* 0x0003e20000100800 */
[-C--:B------:R-:W-:Y:S02]  /*9db0*/  LEA R140, P0, R144, R246.reuse, 0x2 ;  /* 0x000000f6908c7211 */ /* 0x080fe400078010ff */
        /* <DEDUP_REMOVED lines=8> */
[-C--:B------:R-:W-:Y:S02]  /*9e40*/  LEA.HI.X.SX32 R145, R148, R247.reuse, 0x2, P0 ;  /* 0x000000f794917211 */ /* 0x080fe400000f16ff */
[-C--:B------:R-:W-:Y:S01]  /*9e50*/  LEA R146, P2, R150, R246.reuse, 0x2 ;  /* 0x000000f696927211 */ /* 0x080fe200078410ff */
[----:B------:R1:W-:Y:S01]  /*9e60*/  STL [R1+0x1a0], R222 ;  /* 0x0001a0de01007387 */ /* 0x0003e20000100800 */
        /* <DEDUP_REMOVED lines=18> */
[-C--:B------:R-:W-:Y:S02]  /*9f90*/  LEA R162, P2, R166, R246.reuse, 0x2 ;  /* 0x000000f6a6a27211 */ /* 0x080fe400078410ff */
[-C--:B------:R-:W-:Y:S02]  /*9fa0*/  LEA R164, P0, R168, R246.reuse, 0x2 ;  /* 0x000000f6a8a47211 */ /* 0x080fe400078010ff */
[-C--:B------:R-:W-:Y:S02]  /*9fb0*/  LEA.HI.X.SX32 R163, R166, R247.reuse, 0x2, P2 ;  /* 0x000000f7a6a37211 */ /* 0x080fe400010f16ff */
[----:B------:R-:W-:Y:S02]  /*9fc0*/  LEA.HI.X.SX32 R165, R168, R247, 0x2, P0 ;  /* 0x000000f7a8a57211 */ /* 0x000fe400000f16ff */
[-C--:B------:R-:W-:Y:S02]  /*9fd0*/  LEA R166, P2, R170, R246.reuse, 0x2 ;  /* 0x000000f6aaa67211 */ /* 0x080fe400078410ff */
[----:B------:R-:W-:-:S02]  /*9fe0*/  LEA R168, P0, R15, R246, 0x2 ;  /* 0x000000f60fa87211 */ /* 0x000fc400078010ff */
[-C--:B------:R-:W-:Y:S02]  /*9ff0*/  LEA.HI.X.SX32 R167, R170, R247.reuse, 0x2, P2 ;  /* 0x000000f7aaa77211 */ /* 0x080fe400010f16ff */
[-C--:B------:R-:W-:Y:S01]  /*a000*/  LEA.HI.X.SX32 R169, R15, R247.reuse, 0x2, P0 ;  /* 0x000000f70fa97211 */ /* 0x080fe200000f16ff */
[----:B------:R-:W-:Y:S01]  /*a010*/  IMAD R15, R171, UR11, RZ ;  /* 0x0000000bab0f7c24 */ /* 0x000fe2000f8e02ff */
[-C--:B------:R-:W-:Y:S02]  /*a020*/  LEA R170, P2, R174, R246.reuse, 0x2 ;  /* 0x000000f6aeaa7211 */ /* 0x080fe400078410ff */
[-C--:B------:R-:W-:Y:S02]  /*a030*/  LEA R172, P0, R14, R246.reuse, 0x2 ;  /* 0x000000f60eac7211 */ /* 0x080fe400078010ff */
[-C--:B------:R-:W-:Y:S01]  /*a040*/  LEA.HI.X.SX32 R171, R174, R247.reuse, 0x2, P2 ;  /* 0x000000f7aeab7211 */ /* 0x080fe200010f16ff */
[----:B------:R-:W-:Y:S01]  /*a050*/  STL [R1+0x190], R15 ;  /* 0x0001900f01007387 */ /* 0x000fe20000100800 */
        /* <DEDUP_REMOVED lines=8> */
[----:B------:R1:W-:Y:S01]  /*a0e0*/  STL [R1+0x188], R234 ;  /* 0x000188ea01007387 */ /* 0x0003e20000100800 */
[----:B--2---:R-:W-:Y:S02]  /*a0f0*/  LEA R180, P0, R184, R246, 0x2 ;  /* 0x000000f6b8b47211 */ /* 0x004fe400078010ff */
[-C--:B------:R-:W-:Y:S01]  /*a100*/  LEA.HI.X.SX32 R179, R182, R247.reuse, 0x2, P2 ;  /* 0x000000f7b6b37211 */ /* 0x080fe200010f16ff */
[----:B------:R2:W-:Y:S01]  /*a110*/  STL [R1+0x184], R236 ;  /* 0x000184ec01007387 */ /* 0x0005e20000100800 */
[----:B------:R-:W-:-:S02]  /*a120*/  LEA.HI.X.SX32 R181, R184, R247, 0x2, P0 ;  /* 0x000000f7b8b57211 */ /* 0x000fc400000f16ff */
[-C--:B---3--:R-:W-:Y:S01]  /*a130*/  LEA R182, P2, R186, R246.reuse, 0x2 ;  /* 0x000000f6bab67211 */ /* 0x088fe200078410ff */
[----:B------:R3:W-:Y:S01]  /*a140*/  STL [R1+0x180], R238 ;  /* 0x000180ee01007387 */ /* 0x0007e20000100800 */
[-C--:B----4-:R-:W-:Y:S02]  /*a150*/  LEA R184, P0, R188, R246.reuse, 0x2 ;  /* 0x000000f6bcb87211 */ /* 0x090fe400078010ff */
[-C--:B------:R-:W-:Y:S01]  /*a160*/  LEA.HI.X.SX32 R183, R186, R247.reuse, 0x2, P2 ;  /* 0x000000f7bab77211 */ /* 0x080fe200010f16ff */
[----:B------:R4:W-:Y:S01]  /*a170*/  STL [R1+0x17c], R240 ;  /* 0x00017cf001007387 */ /* 0x0009e20000100800 */
[----:B------:R-:W-:Y:S02]  /*a180*/  LEA.HI.X.SX32 R185, R188, R247, 0x2, P0 ;  /* 0x000000f7bcb97211 */ /* 0x000fe400000f16ff */
[-C--:B-1----:R-:W-:Y:S01]  /*a190*/  LEA R186, P2, R190, R246.reuse, 0x2 ;  /* 0x000000f6beba7211 */ /* 0x082fe200078410ff */
[----:B------:R1:W-:Y:S01]  /*a1a0*/  STL [R1+0x178], R242 ;  /* 0x000178f201007387 */ /* 0x0003e20000100800 */
        /* <DEDUP_REMOVED lines=15> */
[----:B------:R-:W-:Y:S01]  /*a2a0*/  STL [R1+0x16c], R13 ;  /* 0x00016c0d01007387 */ /* 0x000fe20000100800 */
        /* <DEDUP_REMOVED lines=12> */
[-C--:B------:R-:W-:Y:S01]  /*a370*/  LEA.HI.X.SX32 R209, R6, R247.reuse, 0x2, P0 ;  /* 0x000000f706d17211 */ /* 0x080fe200000f16ff */
[----:B------:R-:W-:Y:S01]  /*a380*/  IMAD R6, R211, UR11, RZ ;  /* 0x0000000bd3067c24 */ /* 0x000fe2000f8e02ff */
[-C--:B------:R-:W-:Y:S02]  /*a390*/  LEA R210, P2, R214, R246.reuse, 0x2 ;  /* 0x000000f6d6d27211 */ /* 0x080fe400078410ff */
[----:B------:R-:W-:Y:S02]  /*a3a0*/  LEA R212, P0, R216, R246, 0x2 ;  /* 0x000000f6d8d47211 */ /* 0x000fe400078010ff */
[-C--:B------:R-:W-:Y:S01]  /*a3b0*/  LEA.HI.X.SX32 R211, R214, R247.reuse, 0x2, P2 ;  /* 0x000000f7d6d37211 */ /* 0x080fe200010f16ff */
[----:B------:R1:W-:Y:S01]  /*a3c0*/  STL [R1+0x160], R6 ;  /* 0x0001600601007387 */ /* 0x0003e20000100800 */
        /* <DEDUP_REMOVED lines=16> */
[----:B------:R-:W-:Y:S02]  /*a4d0*/  LEA.HI.X.SX32 R229, R14, R247, 0x2, P0 ;  /* 0x000000f70ee57211 */ /* 0x000fe400000f16ff */
[----:B------:R-:W4:Y:S01]  /*a4e0*/  LDL.64 R14, [R1+0xc0] ;  /* 0x0000c000010e7983 */ /* 0x000f220000100a00 */
[-C--:B------:R-:W-:Y:S02]  /*a4f0*/  LEA R230, P2, R234, R246.reuse, 0x2 ;  /* 0x000000f6eae67211 */ /* 0x080fe400078410ff */
[----:B------:R-:W-:-:S02]  /*a500*/  LEA R232, P0, R236, R246, 0x2 ;  /* 0x000000f6ece87211 */ /* 0x000fc400078010ff */
[-C--:B------:R-:W-:Y:S02]  /*a510*/  LEA.HI.X.SX32 R231, R234, R247.reuse, 0x2, P2 ;  /* 0x000000f7eae77211 */ /* 0x080fe400010f16ff */
[-C--:B------:R-:W-:Y:S02]  /*a520*/  LEA R234, P2, R238, R246.reuse, 0x2 ;  /* 0x000000f6eeea7211 */ /* 0x080fe400078410ff */
[-C--:B------:R-:W-:Y:S02]  /*a530*/  LEA.HI.X.SX32 R233, R236, R247.reuse, 0x2, P0 ;  /* 0x000000f7ece97211 */ /* 0x080fe400000f16ff */
[-C--:B--2---:R-:W-:Y:S02]  /*a540*/  LEA R236, P0, R240, R246.reuse, 0x2 ;  /* 0x000000f6f0ec7211 */ /* 0x084fe400078010ff */
[----:B------:R-:W-:Y:S02]  /*a550*/  LEA.HI.X.SX32 R235, R238, R247, 0x2, P2 ;  /* 0x000000f7eeeb7211 */ /* 0x000fe400010f16ff */
[----:B---3--:R-:W-:-:S02]  /*a560*/  LEA R238, P2, R242, R246, 0x2 ;  /* 0x000000f6f2ee7211 */ /* 0x008fc400078410ff */
[-C--:B------:R-:W-:Y:S02]  /*a570*/  LEA.HI.X.SX32 R237, R240, R247.reuse, 0x2, P0 ;  /* 0x000000f7f0ed7211 */ /* 0x080fe400000f16ff */
[CC--:B----4-:R-:W-:Y:S02]  /*a580*/  LEA R240, P0, R13.reuse, R246.reuse, 0x2 ;  /* 0x000000f60df07211 */ /* 0x0d0fe400078010ff */
[-C--:B------:R-:W-:Y:S02]  /*a590*/  LEA.HI.X.SX32 R239, R242, R247.reuse, 0x2, P2 ;  /* 0x000000f7f2ef7211 */ /* 0x080fe400010f16ff */
[-C--:B-1----:R-:W-:Y:S02]  /*a5a0*/  LEA R242, P2, R12, R246.reuse, 0x2 ;  /* 0x000000f60cf27211 */ /* 0x082fe400078410ff */
[----:B------:R-:W-:Y:S02]  /*a5b0*/  LEA.HI.X.SX32 R241, R13, R247, 0x2, P0 ;  /* 0x000000f70df17211 */ /* 0x000fe400000f16ff */
[----:B------:R-:W-:-:S02]  /*a5c0*/  LEA R244, P0, R8, R246, 0x2 ;  /* 0x000000f608f47211 */ /* 0x000fc400078010ff */
[-C--:B------:R-:W-:Y:S02]  /*a5d0*/  LEA.HI.X.SX32 R243, R12, R247.reuse, 0x2, P2 ;  /* 0x000000f70cf37211 */ /* 0x080fe400010f16ff */
[----:B------:R-:W-:Y:S02]  /*a5e0*/  LEA R246, P2, R6, R246, 0x2 ;  /* 0x000000f606f67211 */ /* 0x000fe400078410ff */
[-C--:B------:R-:W-:Y:S02]  /*a5f0*/  LEA.HI.X.SX32 R245, R8, R247.reuse, 0x2, P0 ;  /* 0x000000f708f57211 */ /* 0x080fe400000f16ff */
[----:B------:R-:W-:Y:S02]  /*a600*/  ISETP.GE.AND P0, PT, R251, UR10, PT ;  /* 0x0000000afb007c0c */ /* 0x000fe4000bf06270 */
[----:B------:R-:W-:Y:S02]  /*a610*/  LOP3.LUT R8, R2, 0x24, RZ, 0xfc, !PT ;  /* 0x0000002402087812 */ /* 0x000fe400078efcff */
[----:B------:R-:W-:-:S02]  /*a620*/  LEA.HI.X.SX32 R247, R6, R247, 0x2, P2 ;  /* 0x000000f706f77211 */ /* 0x000fc400010f16ff */
[----:B------:R-:W-:Y:S02]  /*a630*/  PLOP3.LUT P2, PT, PT, PT, UP1, 0x80, 0x8 ;  /* 0x000000000008781c */ /* 0x000fe40003f4f018 */
[----:B------:R-:W-:Y:S02]  /*a640*/  SEL R251, RZ, 0x4, P0 ;  /* 0x00000004fffb7807 */ /* 0x000fe40000000000 */
[----:B------:R-:W-:Y:S02]  /*a650*/  ISETP.GE.AND P0, PT, R8, UR10, PT ;  /* 0x0000000a08007c0c */ /* 0x000fe4000bf06270 */
[----:B------:R-:W-:Y:S02]  /*a660*/  SEL R6, R251, RZ, P2 ;  /* 0x000000fffb067207 */ /* 0x000fe40001000000 */
[----:B------:R-:W-:Y:S02]  /*a670*/  PLOP3.LUT P2, PT, PT, PT, UP1, 0x80, 0x8 ;  /* 0x000000000008781c */ /* 0x000fe40003f4f018 */
[----:B------:R-:W-:-:S02]  /*a680*/  SEL R251, RZ, 0x4, P0 ;  /* 0x00000004fffb7807 */ /* 0x000fc40000000000 */
[----:B------:R-:W-:Y:S02]  /*a690*/  ISETP.GE.AND P0, PT, R252, UR10, PT ;  /* 0x0000000afc007c0c */ /* 0x000fe4000bf06270 */
[----:B------:R-:W-:Y:S02]  /*a6a0*/  SEL R252, R251, RZ, P2 ;  /* 0x000000fffbfc7207 */ /* 0x000fe40001000000 */
[----:B------:R-:W-:Y:S02]  /*a6b0*/  PLOP3.LUT P2, PT, PT, PT, UP1, 0x80, 0x8 ;  /* 0x000000000008781c */ /* 0x000fe40003f4f018 */
[----:B------:R-:W-:-:S04]  /*a6c0*/  SEL R251, RZ, 0x4, P0 ;  /* 0x00000004fffb7807 */ /* 0x000fc80000000000 */
[----:B------:R-:W-:-:S04]  /*a6d0*/  SEL R251, R251, RZ, P2 ;  /* 0x000000fffbfb7207 */ /* 0x000fc80001000000 */
[----:B------:R-:W-:Y:S01]  /*a6e0*/  ISETP.NE.U32.AND P2, PT, R251, RZ, PT ;  /* 0x000000fffb00720c */ /* 0x000fe20003f45070 */
[----:B------:R-:W-:-:S05]  /*a6f0*/  IMAD.SHL.U32 R251, R9, 0x400, RZ ;  /* 0x0000040009fb7824 */ /* 0x000fca00078e00ff */
[----:B------:R-:W-:-:S05]  /*a700*/  LOP3.LUT R250, R250, 0x8000, R251, 0xf8, !PT ;  /* 0x00008000fafa7812 */ /* 0x000fca00078ef8fb */
[----:B------:R-:W-:Y:S01]  /*a710*/  VIADD R251, R250, UR21 ;  /* 0x00000015fafb7c36 */ /* 0x000fe20008000000 */
[----:B------:R-:W-:Y:S04]  /*a720*/  STL.64 [R1+0x6b0], R16 ;  /* 0x0006b01001007387 */ /* 0x000fe80000100a00 */
[----:B------:R1:W-:Y:S04]  /*a730*/  STL.64 [R1+0x688], R54 ;  /* 0x0006883601007387 */ /* 0x0003e80000100a00 */
[----:B------:R-:W-:Y:S04]  /*a740*/  LDGSTS.E [R0+0x62000], desc[UR26][R14.64], P3 ;  /* 0x620000000e007fae */ /* 0x000fe800099a101a */
[----:B------:R-:W0:Y:S04]  /*a750*/  LDGDEPBAR ;  /* 0x00000000000079af */ /* 0x000e280000000000 */
[----:B------:R2:W-:Y:S04]  /*a760*/  LDGSTS.E [R251], desc[UR26][R16.64], P5 ;  /* 0x0000000010fb7fae */ /* 0x0005e8000a9a101a */
[----:B------:R-:W-:Y:S04]  /*a770*/  LDGSTS.E [R251+0x400], desc[UR26][R20.64], P5 ;  /* 0x0040000014fb7fae */ /* 0x000fe8000a9a101a */
        /* <DEDUP_REMOVED lines=12> */
[----:B-1----:R-:W3:Y:S04]  /*a840*/  LDL.LU.64 R54, [R1+0x38] ;  /* 0x0000380001367983 */ /* 0x002ee80000300a00 */
[----:B------:R1:W-:Y:S04]  /*a850*/  STL.64 [R1+0x680], R56 ;  /* 0x0006803801007387 */ /* 0x0003e80000100a00 */
[----:B------:R-:W-:Y:S04]  /*a860*/  LDGSTS.E [R251+0x3800], desc[UR26][R60.64], P5 ;  /* 0x038000003cfb7fae */ /* 0x000fe8000a9a101a */
[----:B------:R-:W-:Y:S04]  /*a870*/  LDGSTS.E [R251+0x3c00], desc[UR26][R62.64], P5 ;  /* 0x03c000003efb7fae */ /* 0x000fe8000a9a101a */
[----:B-1----:R-:W4:Y:S04]  /*a880*/  LDL.LU.64 R56, [R1+0x40] ;  /* 0x0000400001387983 */ /* 0x002f280000300a00 */
[----:B------:R1:W-:Y:S04]  /*a890*/  STL.64 [R1+0x678], R58 ;  /* 0x0006783a01007387 */ /* 0x0003e80000100a00 */
[----:B------:R-:W-:Y:S04]  /*a8a0*/  LDGSTS.E [R251+0x4000], desc[UR26][R64.64], P5 ;  /* 0x0400000040fb7fae */ /* 0x000fe8000a9a101a */
[----:B------:R-:W-:Y:S04]  /*a8b0*/  LDGSTS.E [R251+0x4400], desc[UR26][R66.64], P5 ;  /* 0x0440000042fb7fae */ /* 0x000fe8000a9a101a */
[----:B-1----:R-:W2:Y:S04]  /*a8c0*/  LDL.LU.64 R58, [R1+0x48] ;  /* 0x00004800013a7983 */ /* 0x002ea80000300a00 */
        /* <DEDUP_REMOVED lines=32> */
[----:B------:R-:W2:Y:S04]  /*aad0*/  LDL.LU.64 R8, [R1+0x30] ;  /* 0x0000300001087983 */ /* 0x000ea80000300a00 */
        /* <DEDUP_REMOVED lines=15> */
[----:B------:R-:W-:Y:S01]  /*abd0*/  LDGSTS.E [R251+0x14400], desc[UR26][R190.64], P5 ;  /* 0x14400000befb7fae */ /* 0x000fe2000a9a101a */
[----:B------:R-:W-:-:S03]  /*abe0*/  ISETP.NE.U32.AND P0, PT, R6, RZ, PT ;  /* 0x000000ff0600720c */ /* 0x000fc60003f05070 */
[----:B------:R-:W-:Y:S01]  /*abf0*/  LDGSTS.E [R251+0x14800], desc[UR26][R194.64], P5 ;  /* 0x14800000c2fb7fae */ /* 0x000fe2000a9a101a */
[----:B------:R-:W-:-:S03]  /*ac00*/  LOP3.LUT R6, R250, 0x40, RZ, 0x3c, !PT ;  /* 0x00000040fa067812 */ /* 0x000fc600078e3cff */
[----:B------:R-:W-:Y:S04]  /*ac10*/  LDGSTS.E [R251+0x14c00], desc[UR26][R198.64], P5 ;  /* 0x14c00000c6fb7fae */ /* 0x000fe8000a9a101a */
[----:B------:R-:W-:Y:S04]  /*ac20*/  LDGSTS.E [R251+0x15000], desc[UR26][R202.64], P5 ;  /* 0x15000000cafb7fae */ /* 0x000fe8000a9a101a */
[----:B------:R-:W-:Y:S04]  /*ac30*/  LDGSTS.E [R251+0x15400], desc[UR26][R206.64], P5 ;  /* 0x15400000cefb7fae */ /* 0x000fe8000a9a101a */
[----:B------:R-:W-:Y:S01]  /*ac40*/  LDGSTS.E [R251+0x15800], desc[UR26][R210.64], P5 ;  /* 0x15800000d2fb7fae */ /* 0x000fe2000a9a101a */
[----:B------:R-:W-:-:S03]  /*ac50*/  ISETP.NE.U32.AND P3, PT, R252, RZ, PT ;  /* 0x000000fffc00720c */ /* 0x000fc60003f65070 */
[----:B------:R-:W-:Y:S01]  /*ac60*/  LDGSTS.E [R251+0x15c00], desc[UR26][R214.64], P5 ;  /* 0x15c00000d6fb7fae */ /* 0x000fe2000a9a101a */
[----:B------:R-:W-:-:S03]  /*ac70*/  VIADD R252, R6, UR21 ;  /* 0x0000001506fc7c36 */ /* 0x000fc60008000000 */
        /* <DEDUP_REMOVED lines=16> */
[----:B---3--:R-:W-:Y:S04]  /*ad80*/  LDGSTS.E [R252+0x2200], desc[UR26][R54.64], P5 ;  /* 0x0220000036fc7fae */ /* 0x008fe8000a9a101a */
[----:B----4-:R-:W-:Y:S04]  /*ad90*/  LDGSTS.E [R252+0x2600], desc[UR26][R56.64], P5 ;  /* 0x0260000038fc7fae */ /* 0x010fe8000a9a101a */
[----:B------:R-:W3:Y:S04]  /*ada0*/  LDL.LU.64 R14, [R1+0x28] ;  /* 0x00002800010e7983 */ /* 0x000ee80000300a00 */
[----:B--2---:R-:W-:Y:S04]  /*adb0*/  LDGSTS.E [R252+0x2a00], desc[UR26][R58.64], P5 ;  /* 0x02a000003afc7fae */ /* 0x004fe8000a9a101a */
[----:B------:R-:W-:Y:S04]  /*adc0*/  LDGSTS.E [R252+0x2e00], desc[UR26][R60.64], P5 ;  /* 0x02e000003cfc7fae */ /* 0x000fe8000a9a101a */
[----:B------:R-:W-:Y:S04]  /*add0*/  LDGSTS.E [R252+0x3200], desc[UR26][R62.64], P5 ;  /* 0x032000003efc7fae */ /* 0x000fe8000a9a101a */
[----:B------:R-:W-:Y:S04]  /*ade0*/  LDGSTS.E [R252+0x3600], desc[UR26][R64.64], P5 ;  /* 0x0360000040fc7fae */ /* 0x000fe8000a9a101a */
[----:B------:R-:W-:Y:S04]  /*adf0*/  LDGSTS.E [R252+0x3a00], desc[UR26][R66.64], P5 ;  /* 0x03a0000042fc7fae */ /* 0x000fe8000a9a101a */
[----:B------:R-:W-:Y:S01]  /*ae00*/  LDGSTS.E [R252+0x3e00], desc[UR26][R68.64], P5 ;  /* 0x03e0000044fc7fae */ /* 0x000fe2000a9a101a */
[----:B------:R-:W-:Y:S01]  /*ae10*/  USHF.L.U32 UR9, UR12, 0x6, URZ ;  /* 0x000000060c097899 */ /* 0x000fe200080006ff */
[----:B------:R-:W-:-:S02]  /*ae20*/  LOP3.LUT R6, R2, 0x28, RZ, 0xfc, !PT ;  /* 0x0000002802067812 */ /* 0x000fc400078efcff */
        /* <DEDUP_REMOVED lines=48> */
[----:B------:R-:W-:Y:S01]  /*b130*/  ISETP.GE.AND P5, PT, R6, UR10, PT ;  /* 0x0000000a06007c0c */ /* 0x000fe2000bfa6270 */
[----:B------:R-:W-:-:S02]  /*b140*/  IMAD.U32 R6, RZ, RZ, UR9 ;  /* 0x00000009ff067e24 */ /* 0x000fc4000f8e00ff */
[----:B------:R-:W0:Y:S02]  /*b150*/  LDGDEPBAR ;  /* 0x00000000000079af */ /* 0x000e240000000000 */
[----:B------:R-:W-:-:S04]  /*b160*/  IMAD.WIDE R16, R6, 0x4, R8 ;  /* 0x0000000406107825 */ /* 0x000fc800078e0208 */
[----:B------:R-:W-:Y:S01]  /*b170*/  IMAD.U32 R8, RZ, RZ, UR9 ;  /* 0x00000009ff087e24 */ /* 0x000fe2000f8e00ff */
[----:B------:R3:W-:Y:S03]  /*b180*/  STL.64 [R1+0x128], R16 ;  /* 0x0001281001007387 */ /* 0x0007e60000100a00 */
[----:B------:R-:W-:Y:S02]  /*b190*/  IMAD.WIDE R248, R8, 0x4, R248 ;  /* 0x0000000408f87825 */ /* 0x000fe400078e02f8 */
[----:B------:R-:W2:Y:S01]  /*b1a0*/  LDL.LU.64 R8, [R1+0x20] ;  /* 0x0000200001087983 */ /* 0x000ea20000300a00 */
[----:B------:R-:W-:Y:S01]  /*b1b0*/  SEL R13, RZ, 0x4, P5 ;  /* 0x00000004ff0d7807 */ /* 0x000fe20002800000 */
[----:B------:R-:W-:Y:S01]  /*b1c0*/  BAR.SYNC.DEFER_BLOCKING 0x0 ;  /* 0x0000000000007b1d */ /* 0x000fe20000010000 */
[----:B------:R-:W-:Y:S02]  /*b1d0*/  PLOP3.LUT P5, PT, PT, PT, UP1, 0x80, 0x8 ;  /* 0x000000000008781c */ /* 0x000fe40003faf018 */
[----:B------:R-:W-:-:S02]  /*b1e0*/  LOP3.LUT R12, R2, 0xc, RZ, 0xfc, !PT ;  /* 0x0000000c020c7812 */ /* 0x000fc400078efcff */
[----:B------:R-:W-:Y:S02]  /*b1f0*/  SEL R13, R13, RZ, P5 ;  /* 0x000000ff0d0d7207 */ /* 0x000fe40002800000 */
[----:B------:R-:W-:-:S04]  /*b200*/  ISETP.GE.AND P5, PT, R12, UR10, PT ;  /* 0x0000000a0c007c0c */ /* 0x000fc8000bfa6270 */
[----:B------:R-:W-:Y:S02]  /*b210*/  SEL R6, RZ, 0x4, P5 ;  /* 0x00000004ff067807 */ /* 0x000fe40002800000 */
[----:B------:R-:W-:-:S04]  /*b220*/  PLOP3.LUT P5, PT, PT, PT, UP1, 0x80, 0x8 ;  /* 0x000000000008781c */ /* 0x000fc80003faf018 */
[----:B------:R-:W-:Y:S01]  /*b230*/  SEL R12, R6, RZ, P5 ;  /* 0x000000ff060c7207 */ /* 0x000fe20002800000 */
[----:B------:R-:W-:-:S05]  /*b240*/  VIADD R6, R3, UR21 ;  /* 0x0000001503067c36 */ /* 0x000fca0008000000 */
[----:B------:R-:W-:Y:S01]  /*b250*/  @!PT LDS RZ, [RZ] ;  /* 0x00000000fffff984 */ /* 0x000fe20000000800 */
[----:B------:R-:W-:Y:S01]  /*b260*/  @!PT LDS RZ, [RZ] ;  /* 0x00000000fffff984 */ /* 0x000fe20000000800 */
[----:B------:R-:W-:Y:S01]  /*b270*/  @!PT LDS RZ, [RZ] ;  /* 0x00000000fffff984 */ /* 0x000fe20000000800 */
[----:B------:R-:W-:Y:S01]  /*b280*/  LDGSTS.E [R6+0x64000], desc[UR26][R16.64], P4 ;  /* 0x6400000010067fae */ /* 0x000fe2000a1a101a */
[----:B------:R-:W-:Y:S02]  /*b290*/  ISETP.NE.U32.AND P4, PT, R13, RZ, PT ;  /* 0x000000ff0d00720c */ /* 0x000fe40003f85070 */
[----:B------:R-:W-:Y:S01]  /*b2a0*/  LOP3.LUT R13, R2, 0x2c, RZ, 0xfc, !PT ;  /* 0x0000002c020d7812 */ /* 0x000fe200078efcff */
[----:B------:R1:W-:Y:S03]  /*b2b0*/  LDGSTS.E [R6+0x66000], desc[UR26][R248.64], P6 ;  /* 0x66000000f8067fae */ /* 0x0003e6000b1a101a */
[----:B------:R-:W-:Y:S01]  /*b2c0*/  ISETP.GE.AND P6, PT, R13, UR10, PT ;  /* 0x0000000a0d007c0c */ /* 0x000fe2000bfc6270 */
[----:B-1----:R-:W-:-:S04]  /*b2d0*/  IMAD.U32 R6, RZ, RZ, UR9 ;  /* 0x00000009ff067e24 */ /* 0x002fc8000f8e00ff */
[----:B---3--:R-:W-:Y:S01]  /*b2e0*/  IMAD.WIDE R16, R6, 0x4, R14 ;  /* 0x0000000406107825 */ /* 0x008fe200078e020e */
[----:B------:R-:W-:Y:S02]  /*b2f0*/  SEL R6, RZ, 0x4, P6 ;  /* 0x00000004ff067807 */ /* 0x000fe40003000000 */
[----:B------:R-:W-:Y:S01]  /*b300*/  PLOP3.LUT P6, PT, PT, PT, UP1, 0x80, 0x8 ;  /* 0x000000000008781c */ /* 0x000fe20003fcf018 */
[----:B------:R1:W-:Y:S01]  /*b310*/  STL.64 [R1+0x5d8], R248 ;  /* 0x0005d8f801007387 */ /* 0x0003e20000100a00 */
[----:B------:R-:W-:Y:S01]  /*b320*/  ISETP.NE.U32.AND P5, PT, R12, RZ, PT ;  /* 0x000000ff0c00720c */ /* 0x000fe20003fa5070 */
[----:B------:R-:W-:Y:S01]  /*b330*/  IMAD.U32 R12, RZ, RZ, UR9 ;  /* 0x00000009ff0c7e24 */ /* 0x000fe2000f8e00ff */
[----:B-1----:R-:W-:Y:S02]  /*b340*/  SEL R248, R6, RZ, P6 ;  /* 0x000000ff06f87207 */ /* 0x002fe40003000000 */
[----:B------:R-:W-:Y:S02]  /*b350*/  LOP3.LUT R6, R3, 0x10, RZ, 0x3c, !PT ;  /* 0x0000001003067812 */ /* 0x000fe400078e3cff */
[----:B------:R-:W-:-:S03]  /*b360*/  LOP3.LUT R249, R2, 0x10, RZ, 0xfc, !PT ;  /* 0x0000001002f97812 */ /* 0x000fc600078efcff */
[----:B------:R-:W-:Y:S01]  /*b370*/  VIADD R6, R6, UR21 ;  /* 0x0000001506067c36 */ /* 0x000fe20008000000 */
[----:B------:R1:W-:Y:S01]  /*b380*/  STL.64 [R1+0xa0], R16 ;  /* 0x0000a01001007387 */ /* 0x0003e20000100a00 */
[----:B------:R-:W-:-:S03]  /*b390*/  IMAD.WIDE R10, R12, 0x4, R10 ;  /* 0x000000040c0a7825 */ /* 0x000fc600078e020a */
[----:B------:R-:W-:Y:S01]  /*b3a0*/  LDGSTS.E [R6+0x64000], desc[UR26][R16.64], P0 ;  /* 0x6400000010067fae */ /* 0x000fe200081a101a */
[----:B------:R-:W-:-:S03]  /*b3b0*/  ISETP.GE.AND P0, PT, R249, UR10, PT ;  /* 0x0000000af9007c0c */ /* 0x000fc6000bf06270 */
[----:B------:R-:W3:Y:S04]  /*b3c0*/  LDL.LU.64 R14, [R1+0x18] ;  /* 0x00001800010e7983 */ /* 0x000ee80000300a00 */
[----:B------:R-:W4:Y:S04]  /*b3d0*/  LDL.LU.64 R12, [R1+0x10] ;  /* 0x00001000010c7983 */ /* 0x000f280000300a00 */
[----:B-1----:R-:W3:Y:S04]  /*b3e0*/  LDL.LU.64 R16, [R1+0x6b0] ;  /* 0x0006b00001107983 */ /* 0x002ee80000300a00 */
[----:B------:R1:W-:Y:S04]  /*b3f0*/  STL.64 [R1+0x28], R10 ;  /* 0x0000280a01007387 */ /* 0x0003e80000100a00 */
[----:B------:R1:W-:Y:S01]  /*b400*/  LDGSTS.E [R6+0x66000], desc[UR26][R10.64], P3 ;  /* 0x660000000a067fae */ /* 0x0003e200099a101a */
[----:B------:R-:W-:-:S02]  /*b410*/  PLOP3.LUT P3, PT, PT, PT, UP1, 0x80, 0x8 ;  /* 0x000000000008781c */ /* 0x000fc40003f6f018 */
[----:B-1----:R-:W-:Y:S02]  /*b420*/  SEL R10, RZ, 0x4, P0 ;  /* 0x00000004ff0a7807 */ /* 0x002fe40000000000 */
[----:B------:R-:W-:Y:S02]  /*b430*/  ISETP.GE.AND P0, PT, R7, UR10, PT ;  /* 0x0000000a07007c0c */ /* 0x000fe4000bf06270 */
[----:B------:R-:W-:Y:S01]  /*b440*/  LOP3.LUT R7, R2, 0x30, RZ, 0xfc, !PT ;  /* 0x0000003002077812 */ /* 0x000fe200078efcff */
[----:B------:R-:W-:Y:S01]  /*b450*/  IMAD.U32 R11, RZ, RZ, UR9 ;  /* 0x00000009ff0b7e24 */ /* 0x000fe2000f8e00ff */
[----:B------:R-:W-:Y:S02]  /*b460*/  SEL R6, R10, RZ, P3 ;  /* 0x000000ff0a067207 */ /* 0x000fe40001800000 */
[----:B------:R-:W-:Y:S02]  /*b470*/  PLOP3.LUT P3, PT, PT, PT, UP1, 0x80, 0x8 ;  /* 0x000000000008781c */ /* 0x000fe40003f6f018 */
[----:B------:R-:W-:-:S02]  /*b480*/  SEL R10, RZ, 0x4, P0 ;  /* 0x00000004ff0a7807 */ /* 0x000fc40000000000 */
[----:B------:R-:W-:Y:S02]  /*b490*/  ISETP.GE.AND P0, PT, R7, UR10, PT ;  /* 0x0000000a07007c0c */ /* 0x000fe4000bf06270 */
[----:B------:R-:W-:Y:S02]  /*b4a0*/  SEL R10, R10, RZ, P3 ;  /* 0x000000ff0a0a7207 */ /* 0x000fe40001800000 */
[----:B------:R-:W-:Y:S02]  /*b4b0*/  PLOP3.LUT P3, PT, PT, PT, UP1, 0x80, 0x8 ;  /* 0x000000000008781c */ /* 0x000fe40003f6f018 */
[----:B------:R-:W-:Y:S02]  /*b4c0*/  ISETP.NE.U32.AND P6, PT, R248, RZ, PT ;  /* 0x000000fff800720c */ /* 0x000fe40003fc5070 */
[----:B------:R-:W3:Y:S01]  /*b4d0*/  LDL R248, [R1+0xe0] ;  /* 0x0000e00001f87983 */ /* 0x000ee20000100800 */
[----:B--2---:R-:W-:Y:S01]  /*b4e0*/  IMAD.WIDE R8, R11, 0x4, R8 ;  /* 0x000000040b087825 */ /* 0x004fe200078e0208 */
[----:B------:R-:W-:-:S02]  /*b4f0*/  SEL R11, RZ, 0x4, P0 ;  /* 0x00000004ff0b7807 */ /* 0x000fc40000000000 */
[----:B------:R-:W-:Y:S02]  /*b500*/  ISETP.NE.U32.AND P0, PT, R10, RZ, PT ;  /* 0x000000ff0a00720c */ /* 0x000fe40003f05070 */
[----:B------:R-:W-:Y:S02]  /*b510*/  SEL R10, R11, RZ, P3 ;  /* 0x000000ff0b0a7207 */ /* 0x000fe40001800000 */
[----:B------:R-:W-:-:S05]  /*b520*/  LOP3.LUT R11, R3, 0x20, RZ, 0x3c, !PT ;  /* 0x00000020030b7812 */ /* 0x000fca00078e3cff */
[----:B------:R-:W-:Y:S01]  /*b530*/  VIADD R11, R11, UR21 ;  /* 0x000000150b0b7c36 */ /* 0x000fe20008000000 */
[----:B------:R1:W-:Y:S04]  /*b540*/  STL.64 [R1+0x98], R8 ;  /* 0x0000980801007387 */ /* 0x0003e80000100a00 */
[----:B------:R2:W-:Y:S04]  /*b550*/  LDGSTS.E [R11+0x64000], desc[UR26][R8.64], P2 ;  /* 0x64000000080b7fae */ /* 0x0005e800091a101a */
[----:B-1----:R-:W2:Y:S01]  /*b560*/  LDL.LU.64 R8, [R1+0x6a8] ;  /* 0x0006a80001087983 */ /* 0x002ea20000300a00 */
[----:B------:R-:W-:Y:S01]  /*b570*/  ISETP.NE.U32.AND P3, PT, R10, RZ, PT ;  /* 0x000000ff0a00720c */ /* 0x000fe20003f65070 */
[----:B------:R-:W-:Y:S01]  /*b580*/  IMAD.U32 R10, RZ, RZ, UR9 ;  /* 0x00000009ff0a7e24 */ /* 0x000fe2000f8e00ff */
[----:B------:R-:W-:-:S02]  /*b590*/  ISETP.NE.U32.AND P2, PT, R6, RZ, PT ;  /* 0x000000ff0600720c */ /* 0x000fc40003f45070 */
[----:B------:R-:W-:Y:S01]  /*b5a0*/  LOP3.LUT R249, R2, 0x14, RZ, 0xfc, !PT ;  /* 0x0000001402f97812 */ /* 0x000fe200078efcff */
[----:B--2---:R-:W-:-:S04]  /*b5b0*/  IMAD.WIDE R6, R10, 0x4, R8 ;  /* 0x000000040a067825 */ /* 0x004fc800078e0208 */
[----:B------:R-:W-:Y:S02]  /*b5c0*/  IMAD.U32 R8, RZ, RZ, UR9 ;  /* 0x00000009ff087e24 */ /* 0x000fe4000f8e00ff */
[----:B------:R-:W-:Y:S01]  /*b5d0*/  IMAD.U32 R9, RZ, RZ, UR9 ;  /* 0x00000009ff097e24 */ /* 0x000fe2000f8e00ff */
[----:B------:R1:W-:Y:S01]  /*b5e0*/  STL.64 [R1+0x20], R6 ;  /* 0x0000200601007387 */ /* 0x0003e20000100a00 */
[----:B---3--:R-:W-:-:S04]  /*b5f0*/  IMAD.WIDE R14, R8, 0x4, R14 ;  /* 0x00000004080e7825 */ /* 0x008fc800078e020e */
[----:B----4-:R-:W-:-:S04]  /*b600*/  IMAD.WIDE R12, R9, 0x4, R12 ;  /* 0x00000004090c7825 */ /* 0x010fc800078e020c */
[----:B------:R-:W-:Y:S02]  /*b610*/  IMAD.MOV.U32 R8, RZ, RZ, R6 ;  /* 0x000000ffff087224 */ /* 0x000fe400078e0006 */
[----:B------:R-:W-:Y:S02]  /*b620*/  IMAD.MOV.U32 R9, RZ, RZ, R7 ;  /* 0x000000ffff097224 */ /* 0x000fe400078e0007 */
[----:B-1----:R-:W2:Y:S04]  /*b630*/  LDL.LU.64 R6, [R1+0x6a0] ;  /* 0x0006a00001067983 */ /* 0x002ea80000300a00 */
[----:B------:R1:W-:Y:S02]  /*b640*/  LDGSTS.E [R11+0x66000], desc[UR26][R8.64], P4 ;  /* 0x66000000080b7fae */ /* 0x0003e4000a1a101a */
[----:B-1----:R-:W1:Y:S01]  /*b650*/  S2R R11, SR_TID.X ;  /* 0x00000000000b7919 */ /* 0x002e620000002100 */
[----:B------:R-:W-:Y:S01]  /*b660*/  UIADD3 UR11, UPT, UPT, UR15, -0x80, URZ ;  /* 0xffffff800f0b7890 */ /* 0x000fe2000fffe0ff */
[----:B------:R1:W-:Y:S01]  /*b670*/  STL.64 [R1+0x30], R14 ;  /* 0x0000300e01007387 */ /* 0x0003e20000100a00 */
[----:B------:R-:W-:-:S03]  /*b680*/  ISETP.GE.AND P4, PT, R249, UR10, PT ;  /* 0x0000000af9007c0c */ /* 0x000fc6000bf86270 */
[----:B------:R1:W-:Y:S01]  /*b690*/  LDGSTS.E [R248+0x64000], desc[UR26][R14.64], P5 ;  /* 0x640000000ef87fae */ /* 0x0003e2000a9a101a */
[----:B------:R-:W-:Y:S02]  /*b6a0*/  PLOP3.LUT P5, PT, PT, PT, UP1, 0x80, 0x8 ;  /* 0x000000000008781c */ /* 0x000fe40003faf018 */
[----:B------:R-:W-:Y:S02]  /*b6b0*/  SEL R8, RZ, 0x4, P4 ;  /* 0x00000004ff087807 */ /* 0x000fe40002000000 */
[----:B------:R-:W-:Y:S01]  /*b6c0*/  ISETP.GE.AND P4, PT, R2, UR11, PT ;  /* 0x0000000b02007c0c */ /* 0x000fe2000bf86270 */
[----:B------:R-:W-:Y:S01]  /*b6d0*/  STL.64 [R1+0xb0], R12 ;  /* 0x0000b00c01007387 */ /* 0x000fe20000100a00 */
[----:B------:R-:W-:Y:S02]  /*b6e0*/  SEL R9, R8, RZ, P5 ;  /* 0x000000ff08097207 */ /* 0x000fe40002800000 */
[----:B------:R-:W-:Y:S01]  /*b6f0*/  SEL R8, RZ, 0x4, P4 ;  /* 0x00000004ff087807 */ /* 0x000fe20002000000 */
[----:B------:R-:W3:Y:S01]  /*b700*/  LDL R249, [R1+0xf8] ;  /* 0x0000f80001f97983 */ /* 0x000ee20000100800 */
[----:B-1----:R-:W-:-:S04]  /*b710*/  SHF.R.U32.HI R15, RZ, 0x6, R11 ;  /* 0x00000006ff0f7819 */ /* 0x002fc8000001160b */
[----:B------:R-:W-:-:S04]  /*b720*/  SGXT.U32 R15, R15, 0x2 ;  /* 0x000000020f0f781a */ /* 0x000fc80000000000 */
[----:B------:R-:W-:Y:S01]  /*b730*/  LOP3.LUT R15, R15, 0x34, RZ, 0xfc, !PT ;  /* 0x000000340f0f7812 */ /* 0x000fe200078efcff */
[----:B------:R1:W-:Y:S03]  /*b740*/  STL.64 [R1+0x5e0], R2 ;  /* 0x0005e00201007387 */ /* 0x0003e60000100a00 */
[----:B------:R-:W-:Y:S01]  /*b750*/  ISETP.GE.AND P4, PT, R15, UR10, PT ;  /* 0x0000000a0f007c0c */ /* 0x000fe2000bf86270 */
[----:B-1----:R-:W4:Y:S01]  /*b760*/  LDL.LU.64 R2, [R1+0x8] ;  /* 0x0000080001027983 */ /* 0x002f220000300a00 */
[----:B--2---:R-:W-:-:S03]  /*b770*/  IMAD.WIDE R14, R10, 0x4, R6 ;  /* 0x000000040a0e7825 */ /* 0x004fc600078e0206 */
[----:B------:R-:W2:Y:S04]  /*b780*/  LDL R10, [R1+0xe4] ;  /* 0x0000e400010a7983 */ /* 0x000ea80000100800 */
[----:B------:R1:W-:Y:S04]  /*b790*/  STL.64 [R1+0x10], R14 ;  /* 0x0000100e01007387 */ /* 0x0003e80000100a00 */
[----:B------:R1:W-:Y:S04]  /*b7a0*/  LDGSTS.E [R248+0x66000], desc[UR26][R14.64], P6 ;  /* 0x660000000ef87fae */ /* 0x0003e8000b1a101a */
[----:B-1----:R-:W3:Y:S01]  /*b7b0*/  LDL.LU.64 R14, [R1+0x698] ;  /* 0x00069800010e7983 */ /* 0x002ee20000300a00 */
[----:B------:R-:W-:Y:S01]  /*b7c0*/  UISETP.GT.AND UP3, UPT, UR5, 0xbf, UPT ;  /* 0x000000bf0500788c */ /* 0x000fe2000bf64270 */
[----:B------:R-:W-:-:S05]  /*b7d0*/  SEL R7, RZ, 0x4, P4 ;  /* 0x00000004ff077807 */ /* 0x000fca0002000000 */
[----:B------:R-:W-:-:S04]  /*b7e0*/  PLOP3.LUT P5, PT, PT, PT, UP3, 0x80, 0x8 ;  /* 0x000000000008781c */ /* 0x000fc80003faf038 */
[----:B------:R-:W-:Y:S02]  /*b7f0*/  SEL R6, R8, RZ, P5 ;  /* 0x000000ff08067207 */ /* 0x000fe40002800000 */
[----:B------:R-:W-:Y:S02]  /*b800*/  PLOP3.LUT P5, PT, PT, PT, UP1, 0x80, 0x8 ;  /* 0x000000000008781c */ /* 0x000fe40003faf018 */
[----:B------:R-:W-:Y:S02]  /*b810*/  ISETP.NE.U32.AND P4, PT, R6, RZ, PT ;  /* 0x000000ff0600720c */ /* 0x000fe40003f85070 */
[----:B------:R-:W-:Y:S02]  /*b820*/  SEL R6, R7, RZ, P5 ;  /* 0x000000ff07067207 */ /* 0x000fe40002800000 */
[----:B------:R-:W-:Y:S02]  /*b830*/  ISETP.NE.U32.AND P5, PT, R9, RZ, PT ;  /* 0x000000ff0900720c */ /* 0x000fe40003fa5070 */
[----:B------:R-:W-:Y:S01]  /*b840*/  ISETP.NE.U32.AND P6, PT, R6, RZ, PT ;  /* 0x000000ff0600720c */ /* 0x000fe20003fc5070 */
[----:B------:R-:W-:-:S02]  /*b850*/  IMAD.U32 R6, RZ, RZ, UR9 ;  /* 0x00000009ff067e24 */ /* 0x000fc4000f8e00ff */
[----:B------:R-:W-:Y:S01]  /*b860*/  IMAD.U32 R7, RZ, RZ, UR9 ;  /* 0x00000009ff077e24 */ /* 0x000fe2000f8e00ff */
[----:B------:R-:W-:-:S04]  /*b870*/  SHF.R.U32.HI R248, RZ, 0x6, R11 ;  /* 0x00000006fff87819 */ /* 0x000fc8000001160b */
[----:B------:R-:W-:Y:S01]  /*b880*/  SGXT.U32 R248, R248, 0x2 ;  /* 0x00000002f8f8781a */ /* 0x000fe20000000000 */
[----:B--2---:R-:W-:Y:S04]  /*b890*/  LDGSTS.E [R10+0x64000], desc[UR26][R12.64], P2 ;  /* 0x640000000c0a7fae */ /* 0x004fe800091a101a */
[----:B------:R-:W2:Y:S01]  /*b8a0*/  LDL.LU.64 R12, [R1+0x690] ;  /* 0x00069000010c7983 */ /* 0x000ea20000300a00 */
[----:B----4-:R-:W-:-:S04]  /*b8b0*/  IMAD.WIDE R2, R7, 0x4, R2 ;  /* 0x0000000407027825 */ /* 0x010fc800078e0202 */
[----:B---3--:R-:W-:Y:S01]  /*b8c0*/  IMAD.WIDE R8, R6, 0x4, R14 ;  /* 0x0000000406087825 */ /* 0x008fe200078e020e */
[----:B------:R-:W-:-:S04]  /*b8d0*/  LOP3.LUT R248, R248, 0x18, RZ, 0xfc, !PT ;  /* 0x00000018f8f87812 */ /* 0x000fc800078efcff */
[----:B------:R-:W-:Y:S04]  /*b8e0*/  STL.64 [R1+0x18], R8 ;  /* 0x0000180801007387 */ /* 0x000fe80000100a00 */
[----:B------:R-:W-:Y:S04]  /*b8f0*/  LDGSTS.E [R10+0x66000], desc[UR26][R8.64], P3 ;  /* 0x66000000080a7fae */ /* 0x000fe800099a101a */
[----:B------:R1:W-:Y:S04]  /*b900*/  STL.64 [R1+0x8], R2 ;  /* 0x0000080201007387 */ /* 0x0003e80000100a00 */
[----:B------:R1:W-:Y:S01]  /*b910*/  LDGSTS.E [R249+0x64000], desc[UR26][R2.64], P5 ;  /* 0x6400000002f97fae */ /* 0x0003e2000a9a101a */
[----:B------:R-:W-:-:S02]  /*b920*/  ISETP.GE.AND P2, PT, R248, UR10, PT ;  /* 0x0000000af8007c0c */ /* 0x000fc4000bf46270 */
[----:B------:R-:W-:Y:S01]  /*b930*/  SHF.R.U32.HI R248, RZ, 0x6, R11 ;  /* 0x00000006fff87819 */ /* 0x000fe2000001160b */
[----:B-1----:R-:W1:Y:S03]  /*b940*/  S2R R2, SR_TID.X ;  /* 0x0000000000027919 */ /* 0x002e660000002100 */
[----:B------:R-:W-:-:S04]  /*b950*/  SGXT.U32 R248, R248, 0x2 ;  /* 0x00000002f8f8781a */ /* 0x000fc80000000000 */
[----:B------:R-:W-:Y:S02]  /*b960*/  LOP3.LUT R248, R248, 0x38, RZ, 0xfc, !PT ;  /* 0x00000038f8f87812 */ /* 0x000fe400078efcff */
[----:B------:R-:W-:Y:S02]  /*b970*/  SEL R6, RZ, 0x4, P2 ;  /* 0x00000004ff067807 */ /* 0x000fe40001000000 */
[----:B------:R-:W-:Y:S02]  /*b980*/  ISETP.GE.AND P3, PT, R248, UR10, PT ;  /* 0x0000000af8007c0c */ /* 0x000fe4000bf66270 */
[----:B------:R-:W-:Y:S02]  /*b990*/  SHF.R.U32.HI R248, RZ, 0x6, R11 ;  /* 0x00000006fff87819 */ /* 0x000fe4000001160b */
[----:B------:R-:W-:Y:S02]  /*b9a0*/  PLOP3.LUT P2, PT, PT, PT, UP1, 0x80, 0x8 ;  /* 0x000000000008781c */ /* 0x000fe40003f4f018 */
[----:B------:R-:W-:-:S02]  /*b9b0*/  SGXT.U32 R248, R248, 0x2 ;  /* 0x00000002f8f8781a */ /* 0x000fc40000000000 */
[----:B------:R-:W-:Y:S02]  /*b9c0*/  SEL R6, R6, RZ, P2 ;  /* 0x000000ff06067207 */ /* 0x000fe40001000000 */
[----:B------:R-:W-:Y:S02]  /*b9d0*/  LOP3.LUT R248, R248, 0x1c, RZ, 0xfc, !PT ;  /* 0x0000001cf8f87812 */ /* 0x000fe400078efcff */
[----:B------:R-:W-:Y:S02]  /*b9e0*/  ISETP.NE.U32.AND P2, PT, R6, RZ, PT ;  /* 0x000000ff0600720c */ /* 0x000fe40003f45070 */
[----:B------:R-:W-:Y:S02]  /*b9f0*/  SEL R6, RZ, 0x4, P3 ;  /* 0x00000004ff067807 */ /* 0x000fe40001800000 */
[----:B------:R-:W-:Y:S02]  /*ba00*/  ISETP.GE.AND P3, PT, R248, UR10, PT ;  /* 0x0000000af8007c0c */ /* 0x000fe4000bf66270 */
[----:B------:R-:W-:-:S02]  /*ba10*/  PLOP3.LUT P5, PT, PT, PT, UP1, 0x80, 0x8 ;  /* 0x000000000008781c */ /* 0x000fc40003faf018 */
[----:B-1----:R-:W-:Y:S02]  /*ba20*/  SHF.R.U32.HI R248, RZ, 0x6, R2 ;  /* 0x00000006fff87819 */ /* 0x002fe40000011602 */
[----:B------:R-:W-:Y:S02]  /*ba30*/  SEL R7, R6, RZ, P5 ;  /* 0x000000ff06077207 */ /* 0x000fe40002800000 */
[----:B------:R-:W-:Y:S02]  /*ba40*/  SGXT.U32 R248, R248, 0x2 ;  /* 0x00000002f8f8781a */ /* 0x000fe40000000000 */
[----:B------:R-:W-:Y:S02]  /*ba50*/  PLOP3.LUT P5, PT, PT, PT, UP1, 0x80, 0x8 ;  /* 0x000000000008781c */ /* 0x000fe40003faf018 */
[----:B------:R-:W-:Y:S02]  /*ba60*/  SEL R6, RZ, 0x4, P3 ;  /* 0x00000004ff067807 */ /* 0x000fe40001800000 */
[----:B------:R-:W-:-:S02]  /*ba70*/  LOP3.LUT R248, R248, 0x3c, RZ, 0xfc, !PT ;  /* 0x0000003cf8f87812 */ /* 0x000fc400078efcff */
[----:B------:R-:W-:Y:S02]  /*ba80*/  ISETP.NE.U32.AND P3, PT, R7, RZ, PT ;  /* 0x000000ff0700720c */ /* 0x000fe40003f65070 */
[----:B------:R-:W-:Y:S01]  /*ba90*/  SEL R7, R6, RZ, P5 ;  /* 0x000000ff06077207 */ /* 0x000fe20002800000 */
[----:B------:R-:W-:Y:S01]  /*baa0*/  IMAD.U32 R6, RZ, RZ, UR9 ;  /* 0x00000009ff067e24 */ /* 0x000fe2000f8e00ff */
[----:B------:R-:W-:Y:S01]  /*bab0*/  ISETP.GE.AND P5, PT, R248, UR10, PT ;  /* 0x0000000af8007c0c */ /* 0x000fe2000bfa6270 */
[----:B------:R-:W-:Y:S02]  /*bac0*/  USHF.L.U32 UR10, UR13, 0x6, URZ ;  /* 0x000000060d0a7899 */ /* 0x000fe400080006ff */
[----:B--2---:R-:W-:Y:S01]  /*bad0*/  IMAD.WIDE R2, R6, 0x4, R12 ;  /* 0x0000000406027825 */ /* 0x004fe200078e020c */
[----:B------:R-:W-:Y:S02]  /*bae0*/  SEL R6, RZ, 0x4, P5 ;  /* 0x00000004ff067807 */ /* 0x000fe40002800000 */
[----:B------:R-:W-:-:S02]  /*baf0*/  PLOP3.LUT P5, PT, PT, PT, UP1, 0x80, 0x8 ;  /* 0x000000000008781c */ /* 0x000fc40003faf018 */
[----:B------:R1:W-:Y:S02]  /*bb00*/  LDGSTS.E [R249+0x66000], desc[UR26][R2.64], P6 ;  /* 0x6600000002f97fae */ /* 0x0003e4000b1a101a */
[----:B------:R-:W-:Y:S02]  /*bb10*/  SEL R6, R6, RZ, P5 ;  /* 0x000000ff06067207 */ /* 0x000fe40002800000 */
[----:B------:R-:W-:Y:S01]  /*bb20*/  ISETP.NE.U32.AND P5, PT, R7, RZ, PT ;  /* 0x000000ff0700720c */ /* 0x000fe20003fa5070 */
[----:B------:R-:W-:Y:S01]  /*bb30*/  IMAD.U32 R7, RZ, RZ, UR10 ;  /* 0x0000000aff077e24 */ /* 0x000fe2000f8e00ff */
[----:B------:R1:W-:Y:S03]  /*bb40*/  STL.64 [R1], R2 ;  /* 0x0000000201007387 */ /* 0x0003e60000100a00 */
[C---:B-1----:R-:W-:Y:S02]  /*bb50*/  IMAD.WIDE R2, R7.reuse, 0x4, R54 ;  /* 0x0000000407027825 */ /* 0x042fe400078e0236 */
[----:B------:R-:W2:Y:S04]  /*bb60*/  LDL.LU.64 R54, [R1+0x688] ;  /* 0x0006880001367983 */ /* 0x000ea80000300a00 */
[----:B------:R1:W-:Y:S02]  /*bb70*/  STL.64 [R1+0x118], R2 ;  /* 0x0001180201007387 */ /* 0x0003e40000100a00 */
[----:B-1----:R-:W-:-:S02]  /*bb80*/  IMAD.WIDE R2, R7, 0x4, R56 ;  /* 0x0000000407027825 */ /* 0x002fc400078e0238 */
[----:B------:R-:W3:Y:S04]  /*bb90*/  LDL.LU.64 R56, [R1+0x680] ;  /* 0x0006800001387983 */ /* 0x000ee80000300a00 */
[----:B------:R1:W-:Y:S02]  /*bba0*/  STL.64 [R1+0x110], R2 ;  /* 0x0001100201007387 */ /* 0x0003e40000100a00 */
[C---:B-1----:R-:W-:Y:S02]  /*bbb0*/  IMAD.WIDE R2, R7.reuse, 0x4, R58 ;  /* 0x0000000407027825 */ /* 0x042fe400078e023a */
[----:B------:R-:W4:Y:S04]  /*bbc0*/  LDL.LU.64 R58, [R1+0x678] ;  /* 0x00067800013a7983 */ /* 0x000f280000300a00 */
[----:B------:R1:W-:Y:S02]  /*bbd0*/  STL.64 [R1+0x108], R2 ;  /* 0x0001080201007387 */ /* 0x0003e40000100a00 */
[----:B-1----:R-:W-:-:S02]  /*bbe0*/  IMAD.WIDE R2, R7, 0x4, R60 ;  /* 0x0000000407027825 */ /* 0x002fc400078e023c */
[----:B------:R-:W4:Y:S04]  /*bbf0*/  LDL.LU.64 R60, [R1+0x670] ;  /* 0x00067000013c7983 */ /* 0x000f280000300a00 */
        /* <DEDUP_REMOVED lines=21> */
[----:B------:R-:W4:Y:S01]  /*bd50*/  LDL.LU.64 R8, [R1+0x90] ;  /* 0x0000900001087983 */ /* 0x000f220000300a00 */
[----:B------:R-:W-:-:S03]  /*bd60*/  IMAD.WIDE R248, R7, 0x4, R72 ;  /* 0x0000000407f87825 */ /* 0x000fc600078e0248 */
[----:B------:R-:W4:Y:S04]  /*bd70*/  LDL.LU.64 R10, [R1+0xa8] ;  /* 0x0000a800010a7983 */ /* 0x000f280000300a00 */
[----:B------:R-:W-:Y:S04]  /*bd80*/  STL.64 [R1+0x68], R2 ;  /* 0x0000680201007387 */ /* 0x000fe80000100a00 */
[----:B------:R1:W-:Y:S01]  /*bd90*/  STL.64 [R1+0x5e8], R2 ;  /* 0x0005e80201007387 */ /* 0x0003e20000100a00 */
[----:B------:R-:W-:-:S03]  /*bda0*/  IMAD.WIDE R72, R7, 0x4, R76 ;  /* 0x0000000407487825 */ /* 0x000fc600078e024c */
[----:B-1----:R-:W4:Y:S04]  /*bdb0*/  LDL.LU.64 R2, [R1+0xb8] ;  /* 0x0000b80001027983 */ /* 0x002f280000300a00 */
[----:B------:R-:W-:Y:S04]  /*bdc0*/  STL.64 [R1+0x60], R248 ;  /* 0x000060f801007387 */ /* 0x000fe80000100a00 */
[----:B------:R1:W-:Y:S04]  /*bdd0*/  STL.64 [R1+0x5f0], R248 ;  /* 0x0005f0f801007387 */ /* 0x0003e80000100a00 */
[----:B-1----:R-:W4:Y:S04]  /*bde0*/  LDL.LU.64 R248, [R1+0xc0] ;  /* 0x0000c00001f87983 */ /* 0x002f280000300a00 */
[----:B------:R-:W4:Y:S01]  /*bdf0*/  LDL R77, [R1+0xfc] ;  /* 0x0000fc00014d7983 */ /* 0x000f220000100800 */
[----:B------:R-:W-:Y:S01]  /*be00*/  IMAD.U32 R12, RZ, RZ, UR9 ;  /* 0x00000009ff0c7e24 */ /* 0x000fe2000f8e00ff */
[----:B------:R-:W-:Y:S01]  /*be10*/  ISETP.NE.U32.AND P6, PT, R6, RZ, PT ;  /* 0x000000ff0600720c */ /* 0x000fe20003fc5070 */
[----:B------:R-:W-:-:S04]  /*be20*/  IMAD.U32 R6, RZ, RZ, UR10 ;  /* 0x0000000aff067e24 */ /* 0x000fc8000f8e00ff */
[----:B------:R-:W-:-:S04]  /*be30*/  IMAD.WIDE R16, R6, 0x4, R16 ;  /* 0x0000000406107825 */ /* 0x000fc800078e0210 */
        /* <DEDUP_REMOVED lines=15> */
[----:B--2---:R-:W-:-:S04]  /*bf30*/  IMAD.WIDE R54, R6, 0x4, R54 ;  /* 0x0000000406367825 */ /* 0x004fc800078e0236 */
[----:B------:R-:W-:-:S04]  /*bf40*/  IMAD.WIDE R102, R6, 0x4, R102 ;  /* 0x0000000406667825 */ /* 0x000fc800078e0266 */
[----:B------:R-:W-:-:S04]  /*bf50*/  IMAD.WIDE R106, R6, 0x4, R106 ;  /* 0x00000004066a7825 */ /* 0x000fc800078e026a */
[----:B------:R-:W-:-:S04]  /*bf60*/  IMAD.WIDE R110, R6, 0x4, R110 ;  /* 0x00000004066e7825 */ /* 0x000fc800078e026e */
[----:B---3--:R-:W-:-:S04]  /*bf70*/  IMAD.WIDE R56, R6, 0x4, R56 ;  /* 0x0000000406387825 */ /* 0x008fc800078e0238 */
[----:B------:R-:W-:-:S04]  /*bf80*/  IMAD.WIDE R114, R6, 0x4, R114 ;  /* 0x0000000406727825 */ /* 0x000fc800078e0272 */
[----:B------:R-:W-:-:S04]  /*bf90*/  IMAD.WIDE R118, R6, 0x4, R118 ;  /* 0x0000000406767825 */ /* 0x000fc800078e0276 */
[----:B------:R-:W-:-:S04]  /*bfa0*/  IMAD.WIDE R122, R6, 0x4, R122 ;  /* 0x00000004067a7825 */ /* 0x000fc800078e027a */
[----:B------:R-:W-:-:S04]  /*bfb0*/  IMAD.WIDE R126, R6, 0x4, R126 ;  /* 0x00000004067e7825 */ /* 0x000fc800078e027e */
[----:B----4-:R-:W-:-:S04]  /*bfc0*/  IMAD.WIDE R58, R6, 0x4, R58 ;  /* 0x00000004063a7825 */ /* 0x010fc800078e023a */
        /* <DEDUP_REMOVED lines=30> */
[----:B------:R-:W-:Y:S02]  /*c1b0*/  IMAD.WIDE R12, R12, 0x4, R8 ;  /* 0x000000040c0c7825 */ /* 0x000fe400078e0208 */
[----:B------:R-:W1:Y:S02]  /*c1c0*/  S2R R9, SR_TID.X ;  /* 0x0000000000097919 */ /* 0x000e640000002100 */
        /* <DEDUP_REMOVED lines=8> */
[----:B------:R-:W-:Y:S02]  /*c250*/  IMAD.U32 R6, RZ, RZ, UR9 ;  /* 0x00000009ff067e24 */ /* 0x000fe4000f8e00ff */
[C---:B------:R-:W-:Y:S01]  /*c260*/  IMAD.WIDE R80, R7.reuse, 0x4, R80 ;  /* 0x0000000407507825 */ /* 0x040fe200078e0250 */
[----:B------:R-:W-:Y:S03]  /*c270*/  STL.64 [R1+0x58], R72 ;  /* 0x0000584801007387 */ /* 0x000fe60000100a00 */
[C---:B------:R-:W-:Y:S01]  /*c280*/  IMAD.WIDE R18, R7.reuse, 0x4, R18 ;  /* 0x0000000407127825 */ /* 0x040fe200078e0212 */
[----:B------:R-:W-:Y:S03]  /*c290*/  STL.64 [R1+0x5f8], R72 ;  /* 0x0005f84801007387 */ /* 0x000fe60000100a00 */
        /* <DEDUP_REMOVED lines=48> */
[----:B------:R-:W-:Y:S01]  /*c5a0*/  IMAD.WIDE R4, R7, 0x4, R4 ;  /* 0x0000000407047825 */ /* 0x000fe200078e0204 */
[----:B------:R-:W-:Y:S03]  /*c5b0*/  STL.64 [R1+0x50], R80 ;  /* 0x0000505001007387 */ /* 0x000fe60000100a00 */
[----:B------:R-:W-:Y:S01]  /*c5c0*/  IMAD.WIDE R6, R6, 0x4, R10 ;  /* 0x0000000406067825 */ /* 0x000fe200078e020a */
[----:B------:R-:W-:Y:S03]  /*c5d0*/  STL.64 [R1+0x600], R80 ;  /* 0x0006005001007387 */ /* 0x000fe60000100a00 */
[----:B------:R-:W-:Y:S02]  /*c5e0*/  IMAD.U32 R10, RZ, RZ, UR9 ;  /* 0x00000009ff0a7e24 */ /* 0x000fe4000f8e00ff */
[----:B------:R-:W-:Y:S01]  /*c5f0*/  IMAD.U32 R8, RZ, RZ, UR9 ;  /* 0x00000009ff087e24 */ /* 0x000fe2000f8e00ff */
[----:B------:R-:W-:Y:S01]  /*c600*/  STL.64 [R1+0x48], R84 ;  /* 0x0000485401007387 */ /* 0x000fe20000100a00 */
[----:B------:R-:W-:Y:S01]  /*c610*/  IMAD.WIDE R10, R10, 0x4, R2 ;  /* 0x000000040a0a7825 */ /* 0x000fe200078e0202 */
[----:B-1----:R-:W-:-:S02]  /*c620*/  SHF.R.U32.HI R3, RZ, 0x6, R9 ;  /* 0x00000006ff037819 */ /* 0x002fc40000011609 */
[----:B------:R-:W-:Y:S01]  /*c630*/  STL.64 [R1+0x608], R84 ;  /* 0x0006085401007387 */ /* 0x000fe20000100a00 */
[----:B------:R-:W-:-:S03]  /*c640*/  IMAD.WIDE R8, R8, 0x4, R248 ;  /* 0x0000000408087825 */ /* 0x000fc600078e02f8 */
[----:B------:R-:W-:Y:S04]  /*c650*/  STL.64 [R1+0x40], R88 ;  /* 0x0000405801007387 */ /* 0x000fe80000100a00 */
[----:B------:R-:W-:Y:S01]  /*c660*/  STL.64 [R1+0x610], R88 ;  /* 0x0006105801007387 */ /* 0x000fe20000100a00 */
[----:B------:R-:W-:-:S03]  /*c670*/  SGXT.U32 R3, R3, 0x2 ;  /* 0x000000020303781a */ /* 0x000fc60000000000 */
[----:B------:R-:W-:Y:S04]  /*c680*/  STL.64 [R1+0x38], R14 ;  /* 0x0000380e01007387 */ /* 0x000fe80000100a00 */
[----:B------:R-:W-:Y:S04]  /*c690*/  LDGSTS.E [R77+0x64000], desc[UR26][R12.64], P2 ;  /* 0x640000000c4d7fae */ /* 0x000fe800091a101a */
[----:B------:R-:W-:Y:S04]  /*c6a0*/  STL.64 [R1+0x618], R14 ;  /* 0x0006180e01007387 */ /* 0x000fe80000100a00 */
[----:B------:R-:W-:Y:S04]  /*c6b0*/  LDGSTS.E [R77+0x66000], desc[UR26][R10.64], P3 ;  /* 0x660000000a4d7fae */ /* 0x000fe800099a101a */
[----:B------:R-:W-:Y:S04]  /*c6c0*/  STL.64 [R1+0x620], R96 ;  /* 0x0006206001007387 */ /* 0x000fe80000100a00 */
[----:B------:R-:W-:Y:S04]  /*c6d0*/  LDGSTS.E [R0+0x64000], desc[UR26][R6.64], P5 ;  /* 0x6400000006007fae */ /* 0x000fe8000a9a101a */
[----:B------:R1:W-:Y:S04]  /*c6e0*/  STL.64 [R1+0x628], R100 ;  /* 0x0006286401007387 */ /* 0x0003e80000100a00 */
[----:B------:R-:W-:Y:S01]  /*c6f0*/  LDGSTS.E [R0+0x66000], desc[UR26][R8.64], P6 ;  /* 0x6600000008007fae */ /* 0x000fe2000b1a101a */
[----:B------:R-:W-:-:S03]  /*c700*/  LOP3.LUT R3, R3, 0x20, RZ, 0xfc, !PT ;  /* 0x0000002003037812 */ /* 0x000fc600078efcff */
[----:B------:R-:W0:Y:S04]  /*c710*/  LDGDEPBAR ;  /* 0x00000000000079af */ /* 0x000e280000000000 */
[----:B------:R-:W5:Y:S04]  /*c720*/  LDL.LU R0, [R1+0x630] ;  /* 0x0006300001007983 */ /* 0x000f680000300800 */
[----:B-1----:R-:W2:Y:S04]  /*c730*/  LDL.64 R100, [R1+0x118] ;  /* 0x0001180001647983 */ /* 0x002ea80000100a00 */
[----:B------:R-:W3:Y:S04]  /*c740*/  LDL.64 R96, [R1+0x110] ;  /* 0x0001100001607983 */ /* 0x000ee80000100a00 */
[----:B------:R-:W4:Y:S04]  /*c750*/  LDL.64 R14, [R1+0x108] ;  /* 0x00010800010e7983 */ /* 0x000f280000100a00 */
[----:B------:R-:W2:Y:S01]  /*c760*/  LDL.64 R88, [R1+0x100] ;  /* 0x0001000001587983 */ /* 0x000ea20000100a00 */
[----:B------:R-:W-:-:S03]  /*c770*/  ISETP.GE.AND P2, PT, R3, UR11, PT ;  /* 0x0000000b03007c0c */ /* 0x000fc6000bf46270 */
[----:B------:R-:W2:Y:S04]  /*c780*/  LDL.64 R84, [R1+0xf0] ;  /* 0x0000f00001547983 */ /* 0x000ea80000100a00 */
[----:B------:R-:W2:Y:S04]  /*c790*/  LDL.64 R80, [R1+0xe8] ;  /* 0x0000e80001507983 */ /* 0x000ea80000100a00 */
[----:B------:R-:W2:Y:S04]  /*c7a0*/  LDL.64 R72, [R1+0xd8] ;  /* 0x0000d80001487983 */ /* 0x000ea80000100a00 */
[----:B------:R-:W2:Y:S04]  /*c7b0*/  LDL.64 R248, [R1+0xd0] ;  /* 0x0000d00001f87983 */ /* 0x000ea80000100a00 */
[----:B------:R-:W3:Y:S04]  /*c7c0*/  LDL.64 R2, [R1+0x78] ;  /* 0x0000780001027983 */ /* 0x000ee80000100a00 */
        /* <DEDUP_REMOVED lines=72> */
[----:B------:R-:W4:Y:S04]  /*cc50*/  LDL.64 R92, [R1+0x70] ;  /* 0x00007000015c7983 */ /* 0x000f280000100a00 */
[----:B--2---:R-:W-:Y:S04]  /*cc60*/  LDGSTS.E [R252+0x22200], desc[UR26][R100.64], P0 ;  /* 0x2220000064fc7fae */ /* 0x004fe800081a101a */
[----:B---3--:R-:W-:Y:S04]  /*cc70*/  LDGSTS.E [R252+0x22600], desc[UR26][R96.64], P0 ;  /* 0x2260000060fc7fae */ /* 0x008fe800081a101a */
[----:B----4-:R-:W-:Y:S04]  /*cc80*/  LDGSTS.E [R252+0x22a00], desc[UR26][R14.64], P0 ;  /* 0x22a000000efc7fae */ /* 0x010fe800081a101a */
[----:B------:R-:W2:Y:S04]  /*cc90*/  LDL.LU.64 R100, [R1+0x628] ;  /* 0x0006280001647983 */ /* 0x000ea80000300a00 */
[----:B------:R-:W3:Y:S04]  /*cca0*/  LDL.LU.64 R96, [R1+0x620] ;  /* 0x0006200001607983 */ /* 0x000ee80000300a00 */
[----:B------:R-:W4:Y:S04]  /*ccb0*/  LDL.LU.64 R14, [R1+0x618] ;  /* 0x00061800010e7983 */ /* 0x000f280000300a00 */
[----:B------:R-:W-:Y:S04]  /*ccc0*/  LDGSTS.E [R252+0x22e00], desc[UR26][R88.64], P0 ;  /* 0x22e0000058fc7fae */ /* 0x000fe800081a101a */
[----:B------:R-:W-:Y:S04]  /*ccd0*/  LDGSTS.E [R252+0x23200], desc[UR26][R84.64], P0 ;  /* 0x2320000054fc7fae */ /* 0x000fe800081a101a */
[----:B------:R-:W-:Y:S04]  /*cce0*/  LDGSTS.E [R252+0x23600], desc[UR26][R80.64], P0 ;  /* 0x2360000050fc7fae */ /* 0x000fe800081a101a */
[----:B------:R-:W2:Y:S04]  /*ccf0*/  LDL.LU.64 R88, [R1+0x610] ;  /* 0x0006100001587983 */ /* 0x000ea80000300a00 */
[----:B------:R-:W2:Y:S04]  /*cd00*/  LDL.LU.64 R84, [R1+0x608] ;  /* 0x0006080001547983 */ /* 0x000ea80000300a00 */
[----:B------:R-:W2:Y:S04]  /*cd10*/  LDL.LU.64 R80, [R1+0x600] ;  /* 0x0006000001507983 */ /* 0x000ea80000300a00 */
[----:B------:R-:W-:Y:S04]  /*cd20*/  LDGSTS.E [R252+0x23a00], desc[UR26][R72.64], P0 ;  /* 0x23a0000048fc7fae */ /* 0x000fe800081a101a */
[----:B------:R-:W-:Y:S04]  /*cd30*/  LDGSTS.E [R252+0x23e00], desc[UR26][R248.64], P0 ;  /* 0x23e00000f8fc7fae */ /* 0x000fe800081a101a */
[----:B------:R-:W-:Y:S04]  /*cd40*/  LDGSTS.E [R252+0x24200], desc[UR26][R2.64], P0 ;  /* 0x2420000002fc7fae */ /* 0x000fe800081a101a */
[----:B------:R-:W2:Y:S04]  /*cd50*/  LDL.LU.64 R72, [R1+0x5f8] ;  /* 0x0005f80001487983 */ /* 0x000ea80000300a00 */
[----:B------:R-:W2:Y:S04]  /*cd60*/  LDL.LU.64 R248, [R1+0x5f0] ;  /* 0x0005f00001f87983 */ /* 0x000ea80000300a00 */
[----:B------:R-:W2:Y:S04]  /*cd70*/  LDL.LU.64 R2, [R1+0x5e8] ;  /* 0x0005e80001027983 */ /* 0x000ea80000300a00 */
[----:B------:R-:W-:Y:S04]  /*cd80*/  LDGSTS.E [R252+0x24600], desc[UR26][R92.64], P0 ;  /* 0x246000005cfc7fae */ /* 0x000fe800081a101a */
[----:B--2---:R-:W-:Y:S04]  /*cd90*/  LDGSTS.E [R252+0x24a00], desc[UR26][R2.64], P0 ;  /* 0x24a0000002fc7fae */ /* 0x004fe800081a101a */
[----:B------:R-:W-:Y:S04]  /*cda0*/  LDGSTS.E [R252+0x24e00], desc[UR26][R248.64], P0 ;  /* 0x24e00000f8fc7fae */ /* 0x000fe800081a101a */
[----:B------:R-:W-:Y:S04]  /*cdb0*/  LDGSTS.E [R252+0x25200], desc[UR26][R72.64], P0 ;  /* 0x2520000048fc7fae */ /* 0x000fe800081a101a */
[----:B------:R-:W5:Y:S04]  /*cdc0*/  LDL.LU.64 R2, [R1+0x5e0] ;  /* 0x0005e00001027983 */ /* 0x000f680000300a00 */
[----:B------:R-:W2:Y:S04]  /*cdd0*/  LDL.LU.64 R248, [R1+0x5d8] ;  /* 0x0005d80001f87983 */ /* 0x000ea80000300a00 */
[----:B------:R-:W2:Y:S04]  /*cde0*/  LDL.LU.64 R72, [R1+0x128] ;  /* 0x0001280001487983 */ /* 0x000ea80000300a00 */
[----:B------:R-:W-:Y:S04]  /*cdf0*/  LDGSTS.E [R252+0x25600], desc[UR26][R80.64], P0 ;  /* 0x2560000050fc7fae */ /* 0x000fe800081a101a */
[----:B------:R-:W-:Y:S04]  /*ce00*/  LDGSTS.E [R252+0x25a00], desc[UR26][R84.64], P0 ;  /* 0x25a0000054fc7fae */ /* 0x000fe800081a101a */
[----:B------:R-:W-:Y:S04]  /*ce10*/  LDGSTS.E [R252+0x25e00], desc[UR26][R88.64], P0 ;  /* 0x25e0000058fc7fae */ /* 0x000fe800081a101a */
[----:B----4-:R1:W-:Y:S04]  /*ce20*/  LDGSTS.E [R252+0x26200], desc[UR26][R14.64], P0 ;  /* 0x262000000efc7fae */ /* 0x0103e800081a101a */
[----:B---3--:R3:W-:Y:S04]  /*ce30*/  LDGSTS.E [R252+0x26600], desc[UR26][R96.64], P0 ;  /* 0x2660000060fc7fae */ /* 0x0087e800081a101a */
[----:B------:R3:W-:Y:S04]  /*ce40*/  LDGSTS.E [R252+0x26a00], desc[UR26][R100.64], P0 ;  /* 0x26a0000064fc7fae */ /* 0x0007e800081a101a */
        /* <DEDUP_REMOVED lines=25> */
[----:B------:R3:W-:Y:S01]  /*cfe0*/  LDGSTS.E [R252+0x35200], desc[UR26][R204.64], P0 ;  /* 0x35200000ccfc7fae */ /* 0x0007e200081a101a */
[----:B------:R-:W-:-:S03]  /*cff0*/  PLOP3.LUT P3, PT, PT, PT, UP3, 0x80, 0x8 ;  /* 0x000000000008781c */ /* 0x000fc60003f6f038 */
[----:B------:R3:W-:Y:S01]  /*d000*/  LDGSTS.E [R252+0x35600], desc[UR26][R208.64], P0 ;  /* 0x35600000d0fc7fae */ /* 0x0007e200081a101a */
[----:B-1----:R-:W-:-:S03]  /*d010*/  SEL R14, RZ, 0x4, P2 ;  /* 0x00000004ff0e7807 */ /* 0x002fc60001000000 */
[----:B------:R3:W-:Y:S04]  /*d020*/  LDGSTS.E [R252+0x35a00], desc[UR26][R212.64], P0 ;  /* 0x35a00000d4fc7fae */ /* 0x0007e800081a101a */
[----:B------:R3:W-:Y:S01]  /*d030*/  LDGSTS.E [R252+0x35e00], desc[UR26][R216.64], P0 ;  /* 0x35e00000d8fc7fae */ /* 0x0007e200081a101a */
[----:B------:R-:W-:-:S03]  /*d040*/  USHF.R.S32.HI UR8, URZ, 0x1f, UR9 ;  /* 0x0000001fff087899 */ /* 0x000fc60008011409 */
[----:B------:R3:W-:Y:S01]  /*d050*/  LDGSTS.E [R252+0x36200], desc[UR26][R220.64], P0 ;  /* 0x36200000dcfc7fae */ /* 0x0007e200081a101a */
[----:B------:R-:W-:-:S03]  /*d060*/  USHF.L.U32 UR19, UR9, 0x2, URZ ;  /* 0x0000000209137899 */ /* 0x000fc600080006ff */
[----:B------:R3:W-:Y:S01]  /*d070*/  LDGSTS.E [R252+0x36600], desc[UR26][R224.64], P0 ;  /* 0x36600000e0fc7fae */ /* 0x0007e200081a101a */
[----:B------:R-:W-:-:S03]  /*d080*/  SEL R14, R14, RZ, P3 ;  /* 0x000000ff0e0e7207 */ /* 0x000fc60001800000 */
[----:B------:R3:W-:Y:S04]  /*d090*/  LDGSTS.E [R252+0x36a00], desc[UR26][R228.64], P0 ;  /* 0x36a00000e4fc7fae */ /* 0x0007e800081a101a */
[----:B------:R3:W-:Y:S01]  /*d0a0*/  LDGSTS.E [R252+0x36e00], desc[UR26][R232.64], P0 ;  /* 0x36e00000e8fc7fae */ /* 0x0007e200081a101a */
[----:B------:R-:W-:-:S03]  /*d0b0*/  USHF.L.U64.HI UR18, UR9, 0x2, UR8 ;  /* 0x0000000209127899 */ /* 0x000fc60008010208 */
[----:B------:R3:W-:Y:S04]  /*d0c0*/  LDGSTS.E [R252+0x37200], desc[UR26][R236.64], P0 ;  /* 0x37200000ecfc7fae */ /* 0x0007e800081a101a */
[----:B------:R3:W-:Y:S04]  /*d0d0*/  LDGSTS.E [R252+0x37600], desc[UR26][R240.64], P0 ;  /* 0x37600000f0fc7fae */ /* 0x0007e800081a101a */
[----:B------:R3:W-:Y:S04]  /*d0e0*/  LDGSTS.E [R252+0x37a00], desc[UR26][R244.64], P0 ;  /* 0x37a00000f4fc7fae */ /* 0x0007e800081a101a */
[----:B------:R3:W-:Y:S01]  /*d0f0*/  LDGSTS.E [R252+0x37e00], desc[UR26][R4.64], P0 ;  /* 0x37e0000004fc7fae */ /* 0x0007e200081a101a */
[----:B------:R-:W-:-:S03]  /*d100*/  ISETP.NE.U32.AND P0, PT, R14, RZ, PT ;  /* 0x000000ff0e00720c */ /* 0x000fc60003f05070 */
[----:B------:R-:W0:Y:S01]  /*d110*/  LDGDEPBAR ;  /* 0x00000000000079af */ /* 0x000e220000000000 */
[----:B------:R-:W-:Y:S01]  /*d120*/  UISETP.NE.U32.AND UP1, UPT, UR16, URZ, UPT ;  /* 0x000000ff1000728c */ /* 0x000fe2000bf25070 */
[----:B--2---:R-:W-:Y:S01]  /*d130*/  IADD3 R14, P2, PT, R72, UR19, RZ ;  /* 0x00000013480e7c10 */ /* 0x004fe2000ff5e0ff */
[----:B------:R-:W-:-:S04]  /*d140*/  DEPBAR.LE SB0, 0x2 ;  /* 0x000080800000791a */ /* 0x000fc80000000000 */
[----:B------:R-:W-:Y:S01]  /*d150*/  IADD3.X R15, PT, PT, R73, UR18, RZ, P2, !PT ;  /* 0x00000012490f7c10 */ /* 0x000fe200097fe4ff */
[----:B------:R-:W-:Y:S01]  /*d160*/  BAR.SYNC.DEFER_BLOCKING 0x0 ;  /* 0x0000000000007b1d */ /* 0x000fe20000010000 */
[----:B------:R-:W-:-:S04]  /*d170*/  IADD3 R72, P2, PT, R248, UR19, RZ ;  /* 0x00000013f8487c10 */ /* 0x000fc8000ff5e0ff */
[----:B------:R-:W-:Y:S02]  /*d180*/  IADD3.X R73, PT, PT, R249, UR18, RZ, P2, !PT ;  /* 0x00000012f9497c10 */ /* 0x000fe400097fe4ff */
[----:B------:R3:W5:Y:S01]  /*d190*/  LDL.LU.64 R248, [R1+0x5d0] ;  /* 0x0005d00001f87983 */ /* 0x0007620000300a00 */
[----:B------:R-:W-:-:S09]  /*d1a0*/  UISETP.LT.OR UP2, UPT, UR5, 0x40, UP1 ;  /* 0x000000400500788c */ /* 0x000fd20008f41670 */
[----:B---3--:R-:W-:Y:S05]  /*d1b0*/  BRA.U UP2, `(.L_x_6) ;  /* 0x0000000502507547 */ /* 0x008fea000b800000 */
[----:B------:R-:W-:Y:S02]  /*d1c0*/  UIADD3 UR23, UPT, UPT, UR21, 0x60000, URZ ;  /* 0x0006000015177890 */ /* 0x000fe4000fffe0ff */
[----:B------:R-:W-:Y:S02]  /*d1d0*/  USHF.R.U32.HI UR50, URZ, 0x4, UR21 ;  /* 0x00000004ff327899 */ /* 0x000fe40008011615 */
[----:B------:R-:W-:Y:S02]  /*d1e0*/  USHF.R.U32.HI UR52, URZ, 0x4, UR23 ;  /* 0x00000004ff347899 */ /* 0x000fe40008011617 */
[----:B------:R-:W-:Y:S02]  /*d1f0*/  USGXT.U32 UR50, UR50, 0xe ;  /* 0x0000000e3232789a */ /* 0x000fe40008000000 */
[----:B------:R-:W-:Y:S02]  /*d200*/  USGXT.U32 UR52, UR52, 0xe ;  /* 0x0000000e3434789a */ /* 0x000fe40008000000 */
[----:B------:R-:W-:-:S02]  /*d210*/  UIADD3 UR56, UP4, UPT, UR50, 0x2, URZ ;  /* 0x0000000232387890 */ /* 0x000fc4000ff9e0ff */
[----:B------:R-:W-:Y:S01]  /*d220*/  UIADD3 UR48, UP2, UPT, UR52, 0x2, URZ ;  /* 0x0000000234307890 */ /* 0x000fe2000ff5e0ff */
[----:B------:R-:W-:Y:S01]  /*d230*/  UMOV UR6, URZ ;  /* 0x000000ff00067c82 */ /* 0x000fe20008000000 */
[----:B------:R-:W-:Y:S02]  /*d240*/  UMOV UR7, URZ ;  /* 0x000000ff00077c82 */ /* 0x000fe40008000000 */
[----:B------:R-:W-:Y:S02]  /*d250*/  UIADD3.X UR49, UPT, UPT, UR6, 0x40004040, URZ, UP2, !UPT ;  /* 0x4000404006317890 */ /* 0x000fe400097fe4ff */
[----:B------:R-:W-:Y:S02]  /*d260*/  UIADD3.X UR57, UPT, UPT, UR7, 0x40004040, URZ, UP4, !UPT ;  /* 0x4000404007397890 */ /* 0x000fe4000a7fe4ff */
[----:B------:R-:W-:Y:S02]  /*d270*/  UIADD3.64 UR44, UPT, UPT, UR48, 0x2, URZ ;  /* 0x00000002302c7897 */ /* 0x000fe4000fffe0ff */
[----:B------:R-:W-:-:S02]  /*d280*/  UIADD3.64 UR42, UPT, UPT, UR56, 0x2, URZ ;  /* 0x00000002382a7897 */ /* 0x000fc4000fffe0ff */
[----:B------:R-:W-:Y:S02]  /*d290*/  UIADD3.64 UR34, UPT, UPT, UR56, 0x4, URZ ;  /* 0x0000000438227897 */ /* 0x000fe4000fffe0ff */
[----:B------:R-:W-:Y:S01]  /*d2a0*/  UIADD3.64 UR40, UPT, UPT, UR48, 0x4, URZ ;  /* 0x0000000430287897 */ /* 0x000fe2000fffe0ff */
[----:B------:R-:W-:Y:S01]  /*d2b0*/  UMOV UR24, 0x0 ;  /* 0x0000000000187882 */ /* 0x000fe20000000000 */
[----:B------:R-:W-:Y:S01]  /*d2c0*/  UMOV UR25, 0x4400910 ;  /* 0x0440091000197882 */ /* 0x000fe20000000000 */
[----:B------:R-:W-:Y:S01]  /*d2d0*/  UMOV UR51, 0x40004040 ;  /* 0x4000404000337882 */ /* 0x000fe20000000000 */
[----:B------:R-:W-:Y:S01]  /*d2e0*/  UIADD3.64 UR68, UPT, UPT, UR56, 0x7fe, URZ ;  /* 0x000007fe38447897 */ /* 0x000fe2000fffe0ff */
[----:B------:R-:W-:Y:S01]  /*d2f0*/  UMOV UR53, 0x40004040 ;  /* 0x4000404000357882 */ /* 0x000fe20000000000 */
[----:B------:R-:W-:Y:S01]  /*d300*/  UIADD3.64 UR36, UPT, UPT, UR48, 0x1fe, URZ ;  /* 0x000001fe30247897 */ /* 0x000fe2000fffe0ff */
[----:B------:R1:W-:Y:S01]  /*d310*/  UTCHMMA gdesc[UR52], gdesc[UR50], tmem[UR20], tmem[UR24], idesc[UR25], !UPT ;  /* 0x00ff1832340075ea */ /* 0x0003e2000f800014 */
[----:B------:R-:W-:-:S02]  /*d320*/  UIADD3.64 UR64, UPT, UPT, UR56, 0x800, URZ ;  /* 0x0000080038407897 */ /* 0x000fc4000fffe0ff */
[----:B------:R-:W-:Y:S02]  /*d330*/  UIADD3.64 UR32, UPT, UPT, UR48, 0x200, URZ ;  /* 0x0000020030207897 */ /* 0x000fe4000fffe0ff */
[----:B------:R-:W-:Y:S02]  /*d340*/  UIADD3.64 UR60, UPT, UPT, UR56, 0x802, URZ ;  /* 0x00000802383c7897 */ /* 0x000fe4000fffe0ff */
[----:B------:R-:W-:Y:S01]  /*d350*/  UIADD3.64 UR28, UPT, UPT, UR48, 0x202, URZ ;  /* 0x00000202301c7897 */ /* 0x000fe2000fffe0ff */
[----:B------:R-:W-:Y:S01]  /*d360*/  UMOV UR46, 0x0 ;  /* 0x00000000002e7882 */ /* 0x000fe20000000000 */
[----:B------:R-:W-:Y:S01]  /*d370*/  UMOV UR47, 0x4400910 ;  /* 0x04400910002f7882 */ /* 0x000fe20000000000 */
[----:B------:R-:W-:Y:S02]  /*d380*/  UIADD3.64 UR6, UPT, UPT, UR56, 0x804, URZ ;  /* 0x0000080438067897 */ /* 0x000fe4000fffe0ff */
[----:B------:R2:W-:Y:S01]  /*d390*/  UTCHMMA gdesc[UR48], gdesc[UR56], tmem[UR20], tmem[UR46], idesc[UR47], UPT ;  /* 0x00ff2e38300075ea */ /* 0x0005e2000b800014 */
[----:B-1----:R-:W-:Y:S01]  /*d3a0*/  UIADD3.64 UR24, UPT, UPT, UR48, 0x204, URZ ;  /* 0x0000020430187897 */ /* 0x002fe2000fffe0ff */
[----:B------:R-:W-:Y:S01]  /*d3b0*/  UMOV UR38, 0x0 ;  /* 0x0000000000267882 */ /* 0x000fe20000000000 */
[----:B------:R-:W-:Y:S01]  /*d3c0*/  UMOV UR39, 0x4400910 ;  /* 0x0440091000277882 */ /* 0x000fe20000000000 */
[----:B------:R-:W-:-:S02]  /*d3d0*/  UIADD3 UR13, UPT, UPT, UR20, 0x100000, URZ ;  /* 0x00100000140d7890 */ /* 0x000fc4000fffe0ff */
[----:B------:R1:W-:Y:S01]  /*d3e0*/  UTCHMMA gdesc[UR44], gdesc[UR42], tmem[UR20], tmem[UR38], idesc[UR39], UPT ;  /* 0x00ff262a2c0075ea */ /* 0x0003e2000b800014 */
[----:B------:R-:W-:Y:S02]  /*d3f0*/  UIADD3.64 UR54, UPT, UPT, UR56, 0xffe, URZ ;  /* 0x00000ffe38367897 */ /* 0x000fe4000fffe0ff */
[----:B------:R-:W-:Y:S02]  /*d400*/  UIADD3 UR16, UPT, UPT, UR20, 0x100000, URZ ;  /* 0x0010000014107890 */ /* 0x000fe4000fffe0ff */
[----:B------:R-:W-:Y:S01]  /*d410*/  UIADD3.64 UR50, UPT, UPT, UR56, 0x1000, URZ ;  /* 0x0000100038327897 */ /* 0x000fe2000fffe0ff */
[----:B------:R-:W-:Y:S01]  /*d420*/  UMOV UR30, 0x0 ;  /* 0x00000000001e7882 */ /* 0x000fe20000000000 */
[----:B------:R-:W-:Y:S01]  /*d430*/  UMOV UR31, 0x4400910 ;  /* 0x04400910001f7882 */ /* 0x000fe20000000000 */
[----:B------:R-:W-:Y:S02]  /*d440*/  UIADD3 UR17, UPT, UPT, UR20, 0x100000, URZ ;  /* 0x0010000014117890 */ /* 0x000fe4000fffe0ff */
[----:B------:R3:W-:Y:S01]  /*d450*/  UTCHMMA gdesc[UR40], gdesc[UR34], tmem[UR20], tmem[UR30], idesc[UR31], UPT ;  /* 0x00ff1e22280075ea */ /* 0x0007e2000b800014 */
[----:B--2---:R-:W-:Y:S01]  /*d460*/  UIADD3.64 UR46, UPT, UPT, UR56, 0x1002, URZ ;  /* 0x00001002382e7897 */ /* 0x004fe2000fffe0ff */
[----:B------:R-:W-:Y:S01]  /*d470*/  UMOV UR66, 0x0 ;  /* 0x0000000000427882 */ /* 0x000fe20000000000 */
[----:B------:R-:W-:Y:S01]  /*d480*/  UMOV UR67, 0x4400910 ;  /* 0x0440091000437882 */ /* 0x000fe20000000000 */
[----:B------:R-:W-:-:S02]  /*d490*/  UIADD3 UR22, UPT, UPT, UR20, 0x100000, URZ ;  /* 0x0010000014167890 */ /* 0x000fc4000fffe0ff */
[----:B------:R2:W-:Y:S01]  /*d4a0*/  UTCHMMA gdesc[UR36], gdesc[UR68], tmem[UR20], tmem[UR66], idesc[UR67], UPT ;  /* 0x00ff4244240075ea */ /* 0x0005e2000b800014 */
[----:B-1----:R-:W-:Y:S01]  /*d4b0*/  UIADD3.64 UR42, UPT, UPT, UR56, 0x1004, URZ ;  /* 0x00001004382a7897 */ /* 0x002fe2000fffe0ff */
[----:B------:R-:W-:Y:S01]  /*d4c0*/  UMOV UR70, 0x0 ;  /* 0x0000000000467882 */ /* 0x000fe20000000000 */
[----:B------:R-:W-:Y:S01]  /*d4d0*/  UMOV UR71, 0x4400910 ;  /* 0x0440091000477882 */ /* 0x000fe20000000000 */
[----:B------:R-:W-:Y:S02]  /*d4e0*/  UIADD3 UR23, UPT, UPT, UR20, 0x100000, URZ ;  /* 0x0010000014177890 */ /* 0x000fe4000fffe0ff */
[----:B------:R1:W-:Y:S01]  /*d4f0*/  UTCHMMA gdesc[UR32], gdesc[UR64], tmem[UR20], tmem[UR70], idesc[UR71], UPT ;  /* 0x00ff4640200075ea */ /* 0x0003e2000b800014 */
[----:B------:R-:W-:Y:S01]  /*d500*/  UIADD3.64 UR38, UPT, UPT, UR56, 0x17fe, URZ ;  /* 0x000017fe38267897 */ /* 0x000fe2000fffe0ff */
[----:B------:R-:W-:Y:S01]  /*d510*/  UMOV UR72, 0x0 ;  /* 0x0000000000487882 */ /* 0x000fe20000000000 */
[----:B------:R-:W-:Y:S01]  /*d520*/  UMOV UR73, 0x4400910 ;  /* 0x0440091000497882 */ /* 0x000fe20000000000 */
[----:B------:R-:W-:-:S02]  /*d530*/  UIADD3 UR58, UPT, UPT, UR20, 0x100000, URZ ;  /* 0x00100000143a7890 */ /* 0x000fc4000fffe0ff */
[----:B------:R-:W-:Y:S01]  /*d540*/  UTCHMMA gdesc[UR28], gdesc[UR60], tmem[UR20], tmem[UR72], idesc[UR73], UPT ;  /* 0x00ff483c1c0075ea */ /* 0x000fe2000b800014 */
[----:B---3--:R-:W-:Y:S01]  /*d550*/  UIADD3.64 UR34, UPT, UPT, UR56, 0x1800, URZ ;  /* 0x0000180038227897 */ /* 0x008fe2000fffe0ff */
[----:B------:R-:W-:Y:S01]  /*d560*/  UMOV UR74, 0x0 ;  /* 0x00000000004a7882 */ /* 0x000fe20000000000 */
[----:B------:R-:W-:Y:S01]  /*d570*/  UMOV UR75, 0x4400910 ;  /* 0x04400910004b7882 */ /* 0x000fe20000000000 */
[----:B------:R-:W-:Y:S02]  /*d580*/  UIADD3 UR59, UPT, UPT, UR20, 0x100000, URZ ;  /* 0x00100000143b7890 */ /* 0x000fe4000fffe0ff */
[----:B------:R3:W-:Y:S01]  /*d590*/  UTCHMMA gdesc[UR24], gdesc[UR6], tmem[UR20], tmem[UR74], idesc[UR75], UPT ;  /* 0x00ff4a06180075ea */ /* 0x0007e2000b800014 */
[----:B------:R-:W-:Y:S01]  /*d5a0*/  UIADD3.64 UR30, UPT, UPT, UR56, 0x1802, URZ ;  /* 0x00001802381e7897 */ /* 0x000fe2000fffe0ff */
[----:B------:R4:W-:Y:S01]  /*d5b0*/  UTCHMMA gdesc[UR52], gdesc[UR54], tmem[UR13], tmem[UR70], idesc[UR71], !UPT ;  /* 0x00ff4636340075ea */ /* 0x0009e2000f80000d */
[----:B------:R-:W-:Y:S02]  /*d5c0*/  UIADD3 UR62, UPT, UPT, UR20, 0x100000, URZ ;  /* 0x00100000143e7890 */ /* 0x000fe4000fffe0ff */
[----:B------:R-:W-:Y:S01]  /*d5d0*/  UIADD3.64 UR56, UPT, UPT, UR56, 0x1804, URZ ;  /* 0x0000180438387897 */ /* 0x000fe2000fffe0ff */
[----:B--2---:R-:W-:Y:S01]  /*d5e0*/  UMOV UR68, 0x0 ;  /* 0x0000000000447882 */ /* 0x004fe20000000000 */
[----:B------:R-:W-:Y:S01]  /*d5f0*/  UMOV UR69, 0x4400910 ;  /* 0x0440091000457882 */ /* 0x000fe20000000000 */
[----:B-1----:R-:W-:Y:S01]  /*d600*/  UMOV UR64, 0x0 ;  /* 0x0000000000407882 */ /* 0x002fe20000000000 */
[----:B------:R4:W-:Y:S01]  /*d610*/  UTCHMMA gdesc[UR48], gdesc[UR50], tmem[UR16], tmem[UR68], idesc[UR69], UPT ;  /* 0x00ff4432300075ea */ /* 0x0009e2000b800010 */
[----:B------:R-:W-:Y:S01]  /*d620*/  UMOV UR65, 0x4400910 ;  /* 0x0440091000417882 */ /* 0x000fe20000000000 */
[----:B------:R4:W-:Y:S01]  /*d630*/  UTCHMMA gdesc[UR44], gdesc[UR46], tmem[UR17], tmem[UR66], idesc[UR67], UPT ;  /* 0x00ff422e2c0075ea */ /* 0x0009e2000b800011 */
[----:B------:R4:W-:Y:S01]  /*d640*/  UTCHMMA gdesc[UR40], gdesc[UR42], tmem[UR22], tmem[UR64], idesc[UR65], UPT ;  /* 0x00ff402a280075ea */ /* 0x0009e2000b800016 */
[----:B---3--:R-:W-:Y:S01]  /*d650*/  UMOV UR6, UR14 ;  /* 0x0000000e00067c82 */ /* 0x008fe20008000000 */
[----:B------:R-:W-:Y:S01]  /*d660*/  UMOV UR7, URZ ;  /* 0x000000ff00077c82 */ /* 0x000fe20008000000 */
[----:B------:R4:W-:Y:S01]  /*d670*/  UTCHMMA gdesc[UR36], gdesc[UR38], tmem[UR23], tmem[UR70], idesc[UR71], UPT ;  /* 0x00ff4626240075ea */ /* 0x0009e2000b800017 */
[----:B------:R-:W-:Y:S01]  /*d680*/  UMOV UR76, 0x0 ;  /* 0x00000000004c7882 */ /* 0x000fe20000000000 */
[----:B------:R-:W-:Y:S01]  /*d690*/  UMOV UR77, 0x4400910 ;  /* 0x04400910004d7882 */ /* 0x000fe20000000000 */
[----:B------:R4:W-:Y:S01]  /*d6a0*/  UTCHMMA gdesc[UR32], gdesc[UR34], tmem[UR58], tmem[UR68], idesc[UR69], UPT ;  /* 0x00ff4422200075ea */ /* 0x0009e2000b80003a */
[----:B------:R-:W-:Y:S01]  /*d6b0*/  UMOV UR63, UR6 ;  /* 0x00000006003f7c82 */ /* 0x000fe20008000000 */
[----:B------:R4:W-:Y:S01]  /*d6c0*/  UTCHMMA gdesc[UR28], gdesc[UR30], tmem[UR59], tmem[UR66], idesc[UR67], UPT ;  /* 0x00ff421e1c0075ea */ /* 0x0009e2000b80003b */
[----:B------:R4:W-:Y:S01]  /*d6d0*/  UTCHMMA gdesc[UR24], gdesc[UR56], tmem[UR62], tmem[UR76], idesc[UR77], UPT ;  /* 0x00ff4c38180075ea */ /* 0x0009e2000b80003e */
[----:B------:R4:W-:Y:S01]  /*d6e0*/  UTCBAR [UR63], URZ ;  /* 0x000000ff3f0073e9 */ /* 0x0009e200080000ff */
[----:B------:R-:W-:Y:S01]  /*d6f0*/  NOP ;  /* 0x0000000000007918 */ /* 0x000fe20000000000 */
.L_x_6:
[----:B------:R-:W2:Y:S04]  /*d700*/  LDL.LU R92, [R1+0x57c] ;  /* 0x00057c00015c7983 */ /* 0x000ea80000300800 */
[----:B------:R-:W3:Y:S04]  /*d710*/  LDL.LU.64 R88, [R1+0xa0] ;  /* 0x0000a00001587983 */ /* 0x000ee80000300a00 */
[----:B----4-:R-:W4:Y:S04]  /*d720*/  LDL.LU.64 R84, [R1+0x28] ;  /* 0x0000280001547983 */ /* 0x010f280000300a00 */
[----:B------:R-:W3:Y:S01]  /*d730*/  LDL.LU R81, [R1+0xc8] ;  /* 0x0000c80001517983 */ /* 0x000ee20000300800 */
[----:B------:R-:W1:Y:S01]  /*d740*/  S2R R80, SR_TID.X ;  /* 0x0000000000507919 */ /* 0x000e620000002100 */
[----:B------:R-:W-:Y:S06]  /*d750*/  BAR.SYNC.DEFER_BLOCKING 0x0 ;  /* 0x0000000000007b1d */ /* 0x000fec0000010000 */
[----:B-----5:R-:W-:Y:S04]  /*d760*/  STL [R1+0x5e8], R0 ;  /* 0x0005e80001007387 */ /* 0x020fe80000100800 */
[----:B------:R-:W-:Y:S04]  /*d770*/  STL.64 [R1+0x5d8], R248 ;  /* 0x0005d8f801007387 */ /* 0x000fe80000100a00 */
[----:B------:R1:W-:Y:S02]  /*d780*/  STL.64 [R1+0x5d0], R2 ;  /* 0x0005d00201007387 */ /* 0x0003e40000100a00 */
[----:B-1----:R-:W-:-:S02]  /*d790*/  SHF.R.U32.HI R76, RZ, 0x6, R80 ;  /* 0x00000006ff4c7819 */ /* 0x002fc40000011650 */
[----:B------:R-:W4:Y:S01]  /*d7a0*/  LDL.LU.64 R2, [R1+0x98] ;  /* 0x0000980001027983 */ /* 0x000f220000300a00 */
[----:B------:R-:W-:Y:S02]  /*d7b0*/  SHF.R.U32.HI R80, RZ, 0x6, R80 ;  /* 0x00000006ff507819 */ /* 0x000fe40000011650 */
[----:B------:R-:W-:Y:S01]  /*d7c0*/  SGXT.U32 R76, R76, 0x2 ;  /* 0x000000024c4c781a */ /* 0x000fe20000000000 */
[----:B------:R-:W4:Y:S01]  /*d7d0*/  LDL.LU.64 R248, [R1+0x20] ;  /* 0x0000200001f87983 */ /* 0x000f220000300a00 */
[----:B------:R-:W-:Y:S02]  /*d7e0*/  SGXT.U32 R80, R80, 0x2 ;  /* 0x000000025050781a */ /* 0x000fe40000000000 */
[----:B------:R-:W-:Y:S02]  /*d7f0*/  LOP3.LUT R76, R76, 0x24, RZ, 0xfc, !PT ;  /* 0x000000244c4c7812 */ /* 0x000fe400078efcff */
[----:B------:R-:W-:Y:S02]  /*d800*/  LOP3.LUT R80, R80, 0x4, RZ, 0xfc, !PT ;  /* 0x0000000450507812 */ /* 0x000fe400078efcff */
[----:B------:R-:W-:-:S02]  /*d810*/  ISETP.GE.AND P2, PT, R76, UR11, PT ;  /* 0x0000000b4c007c0c */ /* 0x000fc4000bf46270 */
[----:B------:R-:W-:Y:S01]  /*d820*/  PLOP3.LUT P3, PT, PT, PT, UP3, 0x80, 0x8 ;  /* 0x000000000008781c */ /* 0x000fe20003f6f038 */
[----:B------:R-:W1:Y:S01]  /*d830*/  S2R R0, SR_TID.X ;  /* 0x0000000000007919 */ /* 0x000e620000002100 */
[----:B------:R-:W-:Y:S01]  /*d840*/  @!PT LDS RZ, [RZ] ;  /* 0x00000000fffff984 */ /* 0x000fe20000000800 */
[----:B------:R-:W-:Y:S01]  /*d850*/  @!PT LDS RZ, [RZ] ;  /* 0x00000000fffff984 */ /* 0x000fe20000000800 */
[----:B------:R-:W-:Y:S01]  /*d860*/  @!PT LDS RZ, [RZ] ;  /* 0x00000000fffff984 */ /* 0x000fe20000000800 */
[----:B--2---:R2:W-:Y:S01]  /*d870*/  LDGSTS.E [R92+0x68000], desc[UR26][R14.64], P4 ;  /* 0x680000000e5c7fae */ /* 0x0045e2000a1a101a */
[----:B------:R-:W-:-:S03]  /*d880*/  PLOP3.LUT P4, PT, PT, PT, UP3, 0x80, 0x8 ;  /* 0x000000000008781c */ /* 0x000fc60003f8f038 */
[----:B------:R4:W-:Y:S01]  /*d890*/  LDGSTS.E [R92+0x6a000], desc[UR26][R72.64], P0 ;  /* 0x6a000000485c7fae */ /* 0x0009e200081a101a */
[----:B------:R-:W-:Y:S02]  /*d8a0*/  ISETP.GE.AND P0, PT, R80, UR11, PT ;  /* 0x0000000b50007c0c */ /* 0x000fe4000bf06270 */
[----:B--2---:R-:W-:Y:S01]  /*d8b0*/  SEL R14, RZ, 0x4, P2 ;  /* 0x00000004ff0e7807 */ /* 0x004fe20001000000 */
[----:B------:R-:W2:Y:S01]  /*d8c0*/  LDL.LU R92, [R1+0xcc] ;  /* 0x0000cc00015c7983 */ /* 0x000ea20000300800 */
[----:B------:R-:W-:Y:S02]  /*d8d0*/  SEL R15, RZ, 0x4, P0 ;  /* 0x00000004ff0f7807 */ /* 0x000fe40000000000 */
[----:B------:R-:W-:Y:S02]  /*d8e0*/  SEL R14, R14, RZ, P4 ;  /* 0x000000ff0e0e7207 */ /* 0x000fe40002000000 */
[----:B------:R-:W-:Y:S02]  /*d8f0*/  SEL R15, R15, RZ, P3 ;  /* 0x000000ff0f0f7207 */ /* 0x000fe40001800000 */
[----:B------:R-:W-:-:S02]  /*d900*/  ISETP.NE.U32.AND P2, PT, R14, RZ, PT ;  /* 0x000000ff0e00720c */ /* 0x000fc40003f45070 */
[----:B---3--:R-:W-:Y:S02]  /*d910*/  IADD3 R14, P3, PT, R88, UR19, RZ ;  /* 0x00000013580e7c10 */ /* 0x008fe4000ff7e0ff */
[----:B------:R-:W-:Y:S02]  /*d920*/  ISETP.NE.U32.AND P0, PT, R15, RZ, PT ;  /* 0x000000ff0f00720c */ /* 0x000fe40003f05070 */
[----:B------:R-:W-:Y:S02]  /*d930*/  IADD3.X R15, PT, PT, R89, UR18, RZ, P3, !PT ;  /* 0x00000012590f7c10 */ /* 0x000fe40009ffe4ff */
[----:B----4-:R-:W-:Y:S01]  /*d940*/  IADD3 R72, P3, PT, R84, UR19, RZ ;  /* 0x0000001354487c10 */ /* 0x010fe2000ff7e0ff */
[----:B------:R-:W3:Y:S03]  /*d950*/  LDL.LU.64 R88, [R1+0x30] ;  /* 0x0000300001587983 */ /* 0x000ee60000300a00 */
[----:B------:R-:W-:-:S02]  /*d960*/  IADD3.X R73, PT, PT, R85, UR18, RZ, P3, !PT ;  /* 0x0000001255497c10 */ /* 0x000fc40009ffe4ff */
[----:B------:R-:W4:Y:S04]  /*d970*/  LDL.LU.64 R84, [R1+0x10] ;  /* 0x0000100001547983 */ /* 0x000f280000300a00 */
[----:B------:R1:W-:Y:S04]  /*d980*/  LDGSTS.E [R81+0x68000], desc[UR26][R14.64], P0 ;  /* 0x680000000e517fae */ /* 0x0003e800081a101a */
[----:B------:R1:W-:Y:S04]  /*d990*/  LDGSTS.E [R81+0x6a000], desc[UR26][R72.64], P2 ;  /* 0x6a00000048517fae */ /* 0x0003e800091a101a */
[----:B------:R-:W4:Y:S01]  /*d9a0*/  LDL.LU R81, [R1+0xe0] ;  /* 0x0000e00001517983 */ /* 0x000f220000300800 */
[----:B-1----:R-:W-:-:S02]  /*d9b0*/  SHF.R.U32.HI R76, RZ, 0x6, R0 ;  /* 0x00000006ff4c7819 */ /* 0x002fc40000011600 */
[----:B------:R-:W-:Y:S02]  /*d9c0*/  SHF.R.U32.HI R80, RZ, 0x6, R0 ;  /* 0x00000006ff507819 */ /* 0x000fe40000011600 */
[----:B------:R-:W-:Y:S02]  /*d9d0*/  SGXT.U32 R76, R76, 0x2 ;  /* 0x000000024c4c781a */ /* 0x000fe40000000000 */
[----:B------:R-:W-:Y:S02]  /*d9e0*/  SGXT.U32 R80, R80, 0x2 ;  /* 0x000000025050781a */ /* 0x000fe40000000000 */
[----:B------:R-:W-:Y:S02]  /*d9f0*/  LOP3.LUT R76, R76, 0x28, RZ, 0xfc, !PT ;  /* 0x000000284c4c7812 */ /* 0x000fe400078efcff */
[----:B------:R-:W-:Y:S02]  /*da00*/  LOP3.LUT R80, R80, 0x8, RZ, 0xfc, !PT ;  /* 0x0000000850507812 */ /* 0x000fe400078efcff */
[----:B------:R-:W-:-:S02]  /*da10*/  ISETP.GE.AND P2, PT, R76, UR11, PT ;  /* 0x0000000b4c007c0c */ /* 0x000fc4000bf46270 */
[----:B------:R-:W-:Y:S02]  /*da20*/  ISETP.GE.AND P0, PT, R80, UR11, PT ;  /* 0x0000000b50007c0c */ /* 0x000fe4000bf06270 */
[----:B------:R-:W-:Y:S02]  /*da30*/  PLOP3.LUT P4, PT, PT, PT, UP3, 0x80, 0x8 ;  /* 0x000000000008781c */ /* 0x000fe40003f8f038 */
[----:B------:R-:W-:Y:S02]  /*da40*/  SEL R14, RZ, 0x4, P2 ;  /* 0x00000004ff0e7807 */ /* 0x000fe40001000000 */
[----:B------:R-:W-:Y:S02]  /*da50*/  PLOP3.LUT P3, PT, PT, PT, UP3, 0x80, 0x8 ;  /* 0x000000000008781c */ /* 0x000fe40003f6f038 */
[----:B------:R-:W-:Y:S02]  /*da60*/  SEL R15, RZ, 0x4, P0 ;  /* 0x00000004ff0f7807 */ /* 0x000fe40000000000 */
[----:B------:R-:W-:-:S02]  /*da70*/  SEL R14, R14, RZ, P4 ;  /* 0x000000ff0e0e7207 */ /* 0x000fc40002000000 */
[----:B------:R-:W-:Y:S02]  /*da80*/  SEL R15, R15, RZ, P3 ;  /* 0x000000ff0f0f7207 */ /* 0x000fe40001800000 */
[----:B------:R-:W-:Y:S02]  /*da90*/  ISETP.NE.U32.AND P2, PT, R14, RZ, PT ;  /* 0x000000ff0e00720c */ /* 0x000fe40003f45070 */
[----:B------:R-:W-:Y:S02]  /*daa0*/  ISETP.NE.U32.AND P0, PT, R15, RZ, PT ;  /* 0x000000ff0f00720c */ /* 0x000fe40003f05070 */
[----:B------:R-:W-:Y:S02]  /*dab0*/  IADD3 R14, P3, PT, R2, UR19, RZ ;  /* 0x00000013020e7c10 */ /* 0x000fe4000ff7e0ff */
[----:B------:R-:W-:Y:S02]  /*dac0*/  SHF.R.U32.HI R76, RZ, 0x6, R0 ;  /* 0x00000006ff4c7819 */ /* 0x000fe40000011600 */
[----:B------:R-:W-:-:S02]  /*dad0*/  IADD3.X R15, PT, PT, R3, UR18, RZ, P3, !PT ;  /* 0x00000012030f7c10 */ /* 0x000fc40009ffe4ff */
[----:B------:R-:W-:Y:S01]  /*dae0*/  IADD3 R72, P3, PT, R248, UR19, RZ ;  /* 0x00000013f8487c10 */ /* 0x000fe2000ff7e0ff */
[----:B------:R-:W4:Y:S01]  /*daf0*/  LDL.LU.64 R2, [R1+0xb0] ;  /* 0x0000b00001027983 */ /* 0x000f220000300a00 */
[----:B------:R-:W-:Y:S02]  /*db00*/  SHF.R.U32.HI R80, RZ, 0x6, R0 ;  /* 0x00000006ff507819 */ /* 0x000fe40000011600 */
[----:B------:R-:W-:Y:S02]  /*db10*/  SGXT.U32 R76, R76, 0x2 ;  /* 0x000000024c4c781a */ /* 0x000fe40000000000 */
[----:B------:R-:W-:Y:S02]  /*db20*/  IADD3.X R73, PT, PT, R249, UR18, RZ, P3, !PT ;  /* 0x00000012f9497c10 */ /* 0x000fe40009ffe4ff */
[----:B------:R-:W4:Y:S01]  /*db30*/  LDL.LU.64 R248, [R1+0x18] ;  /* 0x0000180001f87983 */ /* 0x000f220000300a00 */
[----:B------:R-:W-:Y:S02]  /*db40*/  SGXT.U32 R80, R80, 0x2 ;  /* 0x000000025050781a */ /* 0x000fe40000000000 */
[----:B------:R-:W-:-:S02]  /*db50*/  LOP3.LUT R76, R76, 0x2c, RZ, 0xfc, !PT ;  /* 0x0000002c4c4c7812 */ /* 0x000fc400078efcff */
[----:B------:R-:W-:Y:S02]  /*db60*/  LOP3.LUT R80, R80, 0xc, RZ, 0xfc, !PT ;  /* 0x0000000c50507812 */ /* 0x000fe400078efcff */
[----:B------:R-:W-:Y:S02]  /*db70*/  PLOP3.LUT P4, PT, PT, PT, UP3, 0x80, 0x8 ;  /* 0x000000000008781c */ /* 0x000fe40003f8f038 */
[----:B------:R-:W-:Y:S01]  /*db80*/  PLOP3.LUT P3, PT, PT, PT, UP3, 0x80, 0x8 ;  /* 0x000000000008781c */ /* 0x000fe20003f6f038 */
[----:B--2---:R1:W-:Y:S04]  /*db90*/  LDGSTS.E [R92+0x68000], desc[UR26][R14.64], P0 ;  /* 0x680000000e5c7fae */ /* 0x0043e800081a101a */
[----:B------:R4:W-:Y:S01]  /*dba0*/  LDGSTS.E [R92+0x6a000], desc[UR26][R72.64], P2 ;  /* 0x6a000000485c7fae */ /* 0x0009e200091a101a */
[----:B------:R-:W-:-:S02]  /*dbb0*/  ISETP.GE.AND P2, PT, R76, UR11, PT ;  /* 0x0000000b4c007c0c */ /* 0x000fc4000bf46270 */
[----:B------:R-:W-:Y:S02]  /*dbc0*/  ISETP.GE.AND P0, PT, R80, UR11, PT ;  /* 0x0000000b50007c0c */ /* 0x000fe4000bf06270 */
[----:B-1----:R-:W-:Y:S01]  /*dbd0*/  SEL R14, RZ, 0x4, P2 ;  /* 0x00000004ff0e7807 */ /* 0x002fe20001000000 */
        /* <DEDUP_REMOVED lines=11> */
[----:B------:R-:W4:Y:S04]  /*dc90*/  LDL.LU.64 R84, [R1] ;  /* 0x0000000001547983 */ /* 0x000f280000300a00 */
[----:B------:R1:W-:Y:S04]  /*dca0*/  LDGSTS.E [R81+0x68000], desc[UR26][R14.64], P0 ;  /* 0x680000000e517fae */ /* 0x0003e800081a101a */
[----:B------:R1:W-:Y:S04]  /*dcb0*/  LDGSTS.E [R81+0x6a000], desc[UR26][R72.64], P2 ;  /* 0x6a00000048517fae */ /* 0x0003e800091a101a */
[----:B------:R-:W4:Y:S01]  /*dcc0*/  LDL.LU R81, [R1+0xf8] ;  /* 0x0000f80001517983 */ /* 0x000f220000300800 */
[----:B------:R-:W-:-:S02]  /*dcd0*/  SHF.R.U32.HI R76, RZ, 0x6, R0 ;  /* 0x00000006ff4c7819 */ /* 0x000fc40000011600 */
        /* <DEDUP_REMOVED lines=8> */
[----:B-1----:R-:W-:Y:S02]  /*dd60*/  SEL R14, RZ, 0x4, P2 ;  /* 0x00000004ff0e7807 */ /* 0x002fe40001000000 */
        /* <DEDUP_REMOVED lines=9> */
[----:B------:R-:W-:Y:S02]  /*de00*/  SHF.R.U32.HI R80, RZ, 0x6, R0 ;  /* 0x00000006ff507819 */ /* 0x000fe40000011600 */
[----:B------:R-:W-:Y:S02]  /*de10*/  IADD3 R72, P3, PT, R248, UR19, RZ ;  /* 0x00000013f8487c10 */ /* 0x000fe4000ff7e0ff */
[----:B------:R-:W-:Y:S02]  /*de20*/  SGXT.U32 R76, R76, 0x2 ;  /* 0x000000024c4c781a */ /* 0x000fe40000000000 */
[----:B------:R-:W-:Y:S02]  /*de30*/  SGXT.U32 R80, R80, 0x2 ;  /* 0x000000025050781a */ /* 0x000fe40000000000 */
[----:B------:R-:W-:Y:S02]  /*de40*/  IADD3.X R73, PT, PT, R249, UR18, RZ, P3, !PT ;  /* 0x00000012f9497c10 */ /* 0x000fe40009ffe4ff */
[----:B------:R-:W-:-:S02]  /*de50*/  LOP3.LUT R76, R76, 0x34, RZ, 0xfc, !PT ;  /* 0x000000344c4c7812 */ /* 0x000fc400078efcff */
[----:B------:R-:W-:Y:S02]  /*de60*/  LOP3.LUT R80, R80, 0x14, RZ, 0xfc, !PT ;  /* 0x0000001450507812 */ /* 0x000fe400078efcff */
[----:B------:R-:W-:Y:S02]  /*de70*/  PLOP3.LUT P4, PT, PT, PT, UP3, 0x80, 0x8 ;  /* 0x000000000008781c */ /* 0x000fe40003f8f038 */
[----:B------:R-:W-:Y:S01]  /*de80*/  PLOP3.LUT P3, PT, PT, PT, UP3, 0x80, 0x8 ;  /* 0x000000000008781c */ /* 0x000fe20003f6f038 */
[----:B------:R-:W-:Y:S02]  /*de90*/  USHF.R.S32.HI UR6, URZ, 0x1f, UR10 ;  /* 0x0000001fff067899 */ /* 0x000fe4000801140a */
[----:B------:R-:W-:Y:S02]  /*dea0*/  USHF.L.U32 UR17, UR10, 0x2, URZ ;  /* 0x000000020a117899 */ /* 0x000fe400080006ff */
[----:B------:R-:W-:-:S04]  /*deb0*/  USHF.L.U64.HI UR16, UR10, 0x2, UR6 ;  /* 0x000000020a107899 */ /* 0x000fc80008010206 */
[----:B------:R-:W-:-:S04]  /*dec0*/  IADD3 R2, P5, PT, R20, UR17, RZ ;  /* 0x0000001114027c10 */ /* 0x000fc8000ffbe0ff */
[----:B------:R-:W-:-:S05]  /*ded0*/  IADD3.X R3, PT, PT, R21, UR16, RZ, P5, !PT ;  /* 0x0000001015037c10 */ /* 0x000fca000affe4ff */
[----:B------:R1:W-:Y:S02]  /*dee0*/  STL.64 [R1+0xa0], R2 ;  /* 0x0000a00201007387 */ /* 0x0003e40000100a00 */
[----:B-1----:R-:W-:-:S04]  /*def0*/  IADD3 R2, P5, PT, R28, UR17, RZ ;  /* 0x000000111c027c10 */ /* 0x002fc8000ffbe0ff */
[----:B------:R-:W-:Y:S01]  /*df00*/  IADD3.X R3, PT, PT, R29, UR16, RZ, P5, !PT ;  /* 0x000000101d037c10 */ /* 0x000fe2000affe4ff */
[----:B--2---:R1:W-:Y:S01]  /*df10*/  LDGSTS.E [R92+0x68000], desc[UR26][R14.64], P0 ;  /* 0x680000000e5c7fae */ /* 0x0043e200081a101a */
[----:B------:R-:W-:-:S03]  /*df20*/  ISETP.GE.AND P0, PT, R80, UR11, PT ;  /* 0x0000000b50007c0c */ /* 0x000fc6000bf06270 */
[----:B------:R4:W-:Y:S01]  /*df30*/  LDGSTS.E [R92+0x6a000], desc[UR26][R72.64], P2 ;  /* 0x6a000000485c7fae */ /* 0x0009e200091a101a */
[----:B------:R-:W-:-:S04]  /*df40*/  ISETP.GE.AND P2, PT, R76, UR11, PT ;  /* 0x0000000b4c007c0c */ /* 0x000fc8000bf46270 */
[----:B-1----:R-:W-:Y:S02]  /*df50*/  SEL R14, RZ, 0x4, P2 ;  /* 0x00000004ff0e7807 */ /* 0x002fe40001000000 */
[----:B------:R-:W-:Y:S02]  /*df60*/  SEL R15, RZ, 0x4, P0 ;  /* 0x00000004ff0f7807 */ /* 0x000fe40000000000 */
[----:B------:R-:W-:Y:S02]  /*df70*/  SEL R14, R14, RZ, P4 ;  /* 0x000000ff0e0e7207 */ /* 0x000fe40002000000 */
[----:B------:R-:W-:Y:S02]  /*df80*/  SEL R15, R15, RZ, P3 ;  /* 0x000000ff0f0f7207 */ /* 0x000fe40001800000 */
[----:B------:R-:W-:Y:S02]  /*df90*/  ISETP.NE.U32.AND P2, PT, R14, RZ, PT ;  /* 0x000000ff0e00720c */ /* 0x000fe40003f45070 */
[----:B------:R-:W-:-:S02]  /*dfa0*/  ISETP.NE.U32.AND P0, PT, R15, RZ, PT ;  /* 0x000000ff0f00720c */ /* 0x000fc40003f05070 */
[----:B---3--:R-:W-:Y:S02]  /*dfb0*/  IADD3 R14, P3, PT, R88, UR19, RZ ;  /* 0x00000013580e7c10 */ /* 0x008fe4000ff7e0ff */
[----:B------:R-:W-:Y:S02]  /*dfc0*/  SHF.R.U32.HI R76, RZ, 0x6, R0 ;  /* 0x00000006ff4c7819 */ /* 0x000fe40000011600 */
[----:B------:R-:W-:Y:S02]  /*dfd0*/  IADD3.X R15, PT, PT, R89, UR18, RZ, P3, !PT ;  /* 0x00000012590f7c10 */ /* 0x000fe40009ffe4ff */
[----:B----4-:R-:W-:Y:S02]  /*dfe0*/  IADD3 R72, P3, PT, R84, UR19, RZ ;  /* 0x0000001354487c10 */ /* 0x010fe4000ff7e0ff */
[----:B------:R-:W-:Y:S02]  /*dff0*/  SGXT.U32 R76, R76, 0x2 ;  /* 0x000000024c4c781a */ /* 0x000fe40000000000 */
[----:B------:R-:W-:-:S02]  /*e000*/  IADD3.X R73, PT, PT, R85, UR18, RZ, P3, !PT ;  /* 0x0000001255497c10 */ /* 0x000fc40009ffe4ff */
[----:B------:R-:W-:Y:S02]  /*e010*/  LOP3.LUT R76, R76, 0x38, RZ, 0xfc, !PT ;  /* 0x000000384c4c7812 */ /* 0x000fe400078efcff */
[----:B------:R-:W-:Y:S01]  /*e020*/  SHF.R.U32.HI R80, RZ, 0x6, R0 ;  /* 0x00000006ff507819 */ /* 0x000fe20000011600 */
[----:B------:R1:W-:Y:S04]  /*e030*/  LDGSTS.E [R81+0x68000], desc[UR26][R14.64], P0 ;  /* 0x680000000e517fae */ /* 0x0003e800081a101a */
[----:B------:R-:W-:Y:S01]  /*e040*/  LDGSTS.E [R81+0x6a000], desc[UR26][R72.64], P2 ;  /* 0x6a00000048517fae */ /* 0x000fe200091a101a */
[----:B------:R-:W-:Y:S02]  /*e050*/  ISETP.GE.AND P2, PT, R76, UR11, PT ;  /* 0x0000000b4c007c0c */ /* 0x000fe4000bf46270 */
[----:B------:R-:W2:Y:S01]  /*e060*/  S2R R76, SR_TID.X ;  /* 0x00000000004c7919 */ /* 0x000ea20000002100 */
[----:B------:R-:W-:-:S04]  /*e070*/  SGXT.U32 R80, R80, 0x2 ;  /* 0x000000025050781a */ /* 0x000fc80000000000 */
[----:B------:R-:W-:-:S04]  /*e080*/  LOP3.LUT R80, R80, 0x18, RZ, 0xfc, !PT ;  /* 0x0000001850507812 */ /* 0x000fc800078efcff */
[----:B------:R-:W-:Y:S02]  /*e090*/  ISETP.GE.AND P0, PT, R80, UR11, PT ;  /* 0x0000000b50007c0c */ /* 0x000fe4000bf06270 */
[----:B------:R-:W-:Y:S02]  /*e0a0*/  PLOP3.LUT P3, PT, PT, PT, UP3, 0x80, 0x8 ;  /* 0x000000000008781c */ /* 0x000fe40003f6f038 */
[----:B-1----:R-:W-:-:S04]  /*e0b0*/  SEL R15, RZ, 0x4, P0 ;  /* 0x00000004ff0f7807 */ /* 0x002fc80000000000 */
[----:B------:R-:W-:Y:S02]  /*e0c0*/  SEL R15, R15, RZ, P3 ;  /* 0x000000ff0f0f7207 */ /* 0x000fe40001800000 */
[----:B------:R-:W-:Y:S02]  /*e0d0*/  PLOP3.LUT P4, PT, PT, PT, UP3, 0x80, 0x8 ;  /* 0x000000000008781c */ /* 0x000fe40003f8f038 */
[----:B------:R-:W-:Y:S02]  /*e0e0*/  SEL R14, RZ, 0x4, P2 ;  /* 0x00000004ff0e7807 */ /* 0x000fe40001000000 */
[----:B------:R-:W-:Y:S02]  /*e0f0*/  ISETP.NE.U32.AND P0, PT, R15, RZ, PT ;  /* 0x000000ff0f00720c */ /* 0x000fe40003f05070 */
[----:B------:R-:W-:Y:S02]  /*e100*/  SEL R14, R14, RZ, P4 ;  /* 0x000000ff0e0e7207 */ /* 0x000fe40002000000 */
[----:B------:R-:W-:-:S02]  /*e110*/  IADD3 R12, P3, PT, R12, UR19, RZ ;  /* 0x000000130c0c7c10 */ /* 0x000fc4000ff7e0ff */
[----:B------:R-:W-:Y:S02]  /*e120*/  ISETP.NE.U32.AND P2, PT, R14, RZ, PT ;  /* 0x000000ff0e00720c */ /* 0x000fe40003f45070 */
[----:B------:R-:W-:Y:S02]  /*e130*/  IADD3.X R13, PT, PT, R13, UR18, RZ, P3, !PT ;  /* 0x000000120d0d7c10 */ /* 0x000fe40009ffe4ff */
[----:B--2---:R-:W-:Y:S02]  /*e140*/  LOP3.LUT R76, R76, 0x3f, RZ, 0xc0, !PT ;  /* 0x0000003f4c4c7812 */ /* 0x004fe400078ec0ff */
[----:B------:R-:W-:Y:S01]  /*e150*/  IADD3 R10, P3, PT, R10, UR19, RZ ;  /* 0x000000130a0a7c10 */ /* 0x000fe2000ff7e0ff */
[----:B------:R-:W-:Y:S01]  /*e160*/  LDGSTS.E [R77+0x68000], desc[UR26][R12.64], P0 ;  /* 0x680000000c4d7fae */ /* 0x000fe200081a101a */
[----:B------:R-:W-:Y:S02]  /*e170*/  ISETP.GE.AND P0, PT, R76, UR11, PT ;  /* 0x0000000b4c007c0c */ /* 0x000fe4000bf06270 */
[----:B------:R-:W-:-:S02]  /*e180*/  SHF.R.U32.HI R76, RZ, 0x6, R0 ;  /* 0x00000006ff4c7819 */ /* 0x000fc40000011600 */
[----:B------:R-:W-:Y:S02]  /*e190*/  IADD3.X R11, PT, PT, R11, UR18, RZ, P3, !PT ;  /* 0x000000120b0b7c10 */ /* 0x000fe40009ffe4ff */
[----:B------:R-:W-:-:S03]  /*e1a0*/  SGXT.U32 R76, R76, 0x2 ;  /* 0x000000024c4c781a */ /* 0x000fc60000000000 */
[----:B------:R1:W-:Y:S01]  /*e1b0*/  LDGSTS.E [R77+0x6a000], desc[UR26][R10.64], P2 ;  /* 0x6a0000000a4d7fae */ /* 0x0003e200091a101a */
[----:B------:R-:W-:Y:S02]  /*e1c0*/  PLOP3.LUT P2, PT, PT, PT, UP3, 0x80, 0x8 ;  /* 0x000000000008781c */ /* 0x000fe40003f4f038 */
[----:B------:R-:W-:Y:S02]  /*e1d0*/  LOP3.LUT R76, R76, 0x1c, RZ, 0xfc, !PT ;  /* 0x0000001c4c4c7812 */ /* 0x000fe400078efcff */
[----:B-1----:R-:W-:-:S04]  /*e1e0*/  SEL R10, RZ, 0x4, P0 ;  /* 0x00000004ff0a7807 */ /* 0x002fc80000000000 */
[----:B------:R-:W-:Y:S02]  /*e1f0*/  SEL R10, R10, RZ, P2 ;  /* 0x000000ff0a0a7207 */ /* 0x000fe40001000000 */
[----:B------:R-:W-:Y:S02]  /*e200*/  ISETP.GE.AND P2, PT, R76, UR11, PT ;  /* 0x0000000b4c007c0c */ /* 0x000fe4000bf46270 */
[----:B------:R-:W-:Y:S02]  /*e210*/  SHF.R.U32.HI R76, RZ, 0x6, R0 ;  /* 0x00000006ff4c7819 */ /* 0x000fe40000011600 */
[----:B------:R-:W-:Y:S02]  /*e220*/  ISETP.NE.U32.AND P0, PT, R10, RZ, PT ;  /* 0x000000ff0a00720c */ /* 0x000fe40003f05070 */
[----:B------:R-:W-:Y:S02]  /*e230*/  SGXT.U32 R76, R76, 0x2 ;  /* 0x000000024c4c781a */ /* 0x000fe40000000000 */
[----:B------:R-:W-:-:S02]  /*e240*/  PLOP3.LUT P3, PT, PT, PT, UP3, 0x80, 0x8 ;  /* 0x000000000008781c */ /* 0x000fc40003f6f038 */
[----:B------:R-:W-:Y:S02]  /*e250*/  SEL R10, RZ, 0x4, P2 ;  /* 0x00000004ff0a7807 */ /* 0x000fe40001000000 */
[----:B------:R-:W-:Y:S02]  /*e260*/  LOP3.LUT R76, R76, 0x3c, RZ, 0xfc, !PT ;  /* 0x0000003c4c4c7812 */ /* 0x000fe400078efcff */
[----:B------:R-:W-:Y:S02]  /*e270*/  SEL R10, R10, RZ, P3 ;  /* 0x000000ff0a0a7207 */ /* 0x000fe40001800000 */
[----:B------:R-:W-:Y:S02]  /*e280*/  ISETP.GE.AND P3, PT, R76, UR11, PT ;  /* 0x0000000b4c007c0c */ /* 0x000fe4000bf66270 */
[----:B------:R-:W-:Y:S02]  /*e290*/  ISETP.NE.U32.AND P2, PT, R10, RZ, PT ;  /* 0x000000ff0a00720c */ /* 0x000fe40003f45070 */
[----:B------:R-:W-:-:S02]  /*e2a0*/  PLOP3.LUT P4, PT, PT, PT, UP3, 0x80, 0x8 ;  /* 0x000000000008781c */ /* 0x000fc40003f8f038 */
[----:B------:R-:W-:-:S04]  /*e2b0*/  SEL R10, RZ, 0x4, P3 ;  /* 0x00000004ff0a7807 */ /* 0x000fc80001800000 */
[----:B------:R-:W-:Y:S02]  /*e2c0*/  SEL R10, R10, RZ, P4 ;  /* 0x000000ff0a0a7207 */ /* 0x000fe40002000000 */
[----:B------:R-:W-:Y:S02]  /*e2d0*/  IADD3 R12, P4, PT, R16, UR17, RZ ;  /* 0x00000011100c7c10 */ /* 0x000fe4000ff9e0ff */
[----:B------:R-:W-:Y:S02]  /*e2e0*/  ISETP.NE.U32.AND P3, PT, R10, RZ, PT ;  /* 0x000000ff0a00720c */ /* 0x000fe40003f65070 */
[----:B------:R-:W-:Y:S02]  /*e2f0*/  IADD3.X R13, PT, PT, R17, UR16, RZ, P4, !PT ;  /* 0x00000010110d7c10 */ /* 0x000fe4000a7fe4ff */
[----:B------:R-:W-:-:S04]  /*e300*/  IADD3 R10, P4, PT, R24, UR17, RZ ;  /* 0x00000011180a7c10 */ /* 0x000fc8000ff9e0ff */
[----:B------:R-:W-:Y:S01]  /*e310*/  IADD3.X R11, PT, PT, R25, UR16, RZ, P4, !PT ;  /* 0x00000010190b7c10 */ /* 0x000fe2000a7fe4ff */
[----:B------:R-:W-:Y:S04]  /*e320*/  STL.64 [R1+0xa8], R12 ;  /* 0x0000a80c01007387 */ /* 0x000fe80000100a00 */
[----:B------:R1:W-:Y:S04]  /*e330*/  STL.64 [R1+0x98], R10 ;  /* 0x0000980a01007387 */ /* 0x0003e80000100a00 */
[----:B------:R2:W-:Y:S01]  /*e340*/  STL.64 [R1+0x90], R2 ;  /* 0x0000900201007387 */ /* 0x0005e20000100a00 */
[----:B-1----:R-:W-:-:S02]  /*e350*/  IADD3 R10, P4, PT, R32, UR17, RZ ;  /* 0x00000011200a7c10 */ /* 0x002fc4000ff9e0ff */
[----:B--2---:R-:W-:Y:S02]  /*e360*/  IADD3 R2, P5, PT, R36, UR17, RZ ;  /* 0x0000001124027c10 */ /* 0x004fe4000ffbe0ff */
[----:B------:R-:W-:Y:S02]  /*e370*/  IADD3.X R11, PT, PT, R33, UR16, RZ, P4, !PT ;  /* 0x00000010210b7c10 */ /* 0x000fe4000a7fe4ff */
[----:B------:R-:W-:-:S03]  /*e380*/  IADD3.X R3, PT, PT, R37, UR16, RZ, P5, !PT ;  /* 0x0000001025037c10 */ /* 0x000fc6000affe4ff */
[----:B------:R1:W-:Y:S04]  /*e390*/  STL.64 [R1+0x88], R10 ;  /* 0x0000880a01007387 */ /* 0x0003e80000100a00 */
[----:B------:R2:W-:Y:S01]  /*e3a0*/  STL.64 [R1+0x80], R2 ;  /* 0x0000800201007387 */ /* 0x0005e20000100a00 */
[----:B-1----:R-:W-:Y:S02]  /*e3b0*/  IADD3 R10, P4, PT, R40, UR17, RZ ;  /* 0x00000011280a7c10 */ /* 0x002fe4000ff9e0ff */
[----:B--2---:R-:W-:Y:S02]  /*e3c0*/  IADD3 R2, P5, PT, R44, UR17, RZ ;  /* 0x000000112c027c10 */ /* 0x004fe4000ffbe0ff */
[----:B------:R-:W-:Y:S02]  /*e3d0*/  IADD3.X R11, PT, PT, R41, UR16, RZ, P4, !PT ;  /* 0x00000010290b7c10 */ /* 0x000fe4000a7fe4ff */
[----:B------:R-:W-:-:S03]  /*e3e0*/  IADD3.X R3, PT, PT, R45, UR16, RZ, P5, !PT ;  /* 0x000000102d037c10 */ /* 0x000fc6000affe4ff */
[----:B------:R-:W-:Y:S04]  /*e3f0*/  STL.64 [R1+0x30], R10 ;  /* 0x0000300a01007387 */ /* 0x000fe80000100a00 */
[----:B------:R1:W-:Y:S02]  /*e400*/  STL.64 [R1+0x28], R2 ;  /* 0x0000280201007387 */ /* 0x0003e40000100a00 */
[----:B-1----:R-:W-:Y:S02]  /*e410*/  IADD3 R2, P5, PT, R22, UR17, RZ ;  /* 0x0000001116027c10 */ /* 0x002fe4000ffbe0ff */
[----:B------:R-:W-:Y:S02]  /*e420*/  IADD3 R10, P4, PT, R18, UR17, RZ ;  /* 0x00000011120a7c10 */ /* 0x000fe4000ff9e0ff */
[----:B------:R-:W-:-:S02]  /*e430*/  IADD3.X R3, PT, PT, R23, UR16, RZ, P5, !PT ;  /* 0x0000001017037c10 */ /* 0x000fc4000affe4ff */
[----:B------:R-:W-:Y:S02]  /*e440*/  IADD3 R248, P5, PT, R30, UR17, RZ ;  /* 0x000000111ef87c10 */ /* 0x000fe4000ffbe0ff */
[----:B------:R-:W-:Y:S01]  /*e450*/  IADD3.X R11, PT, PT, R19, UR16, RZ, P4, !PT ;  /* 0x00000010130b7c10 */ /* 0x000fe2000a7fe4ff */
[----:B------:R1:W-:Y:S01]  /*e460*/  STL.64 [R1+0x18], R2 ;  /* 0x0000180201007387 */ /* 0x0003e20000100a00 */
[----:B------:R-:W-:-:S03]  /*e470*/  IADD3.X R249, PT, PT, R31, UR16, RZ, P5, !PT ;  /* 0x000000101ff97c10 */ /* 0x000fc6000affe4ff */
[----:B------:R2:W-:Y:S01]  /*e480*/  STL.64 [R1+0x20], R10 ;  /* 0x0000200a01007387 */ /* 0x0005e20000100a00 */
[----:B-1----:R-:W-:-:S03]  /*e490*/  IADD3 R2, P4, PT, R26, UR17, RZ ;  /* 0x000000111a027c10 */ /* 0x002fc6000ff9e0ff */
[----:B------:R1:W-:Y:S01]  /*e4a0*/  STL.64 [R1+0x5e0], R248 ;  /* 0x0005e0f801007387 */ /* 0x0003e20000100a00 */
[----:B------:R-:W-:Y:S02]  /*e4b0*/  IADD3.X R3, PT, PT, R27, UR16, RZ, P4, !PT ;  /* 0x000000101b037c10 */ /* 0x000fe4000a7fe4ff */
[----:B--2---:R-:W-:Y:S01]  /*e4c0*/  IADD3 R10, P5, PT, R38, UR17, RZ ;  /* 0x00000011260a7c10 */ /* 0x004fe2000ffbe0ff */
[----:B-1----:R-:W2:Y:S04]  /*e4d0*/  LDL.LU.64 R248, [R1+0x38] ;  /* 0x0000380001f87983 */ /* 0x002ea80000300a00 */
[----:B------:R1:W-:Y:S01]  /*e4e0*/  STL.64 [R1+0x10], R2 ;  /* 0x0000100201007387 */ /* 0x0003e20000100a00 */
[----:B------:R-:W-:Y:S02]  /*e4f0*/  IADD3.X R11, PT, PT, R39, UR16, RZ, P5, !PT ;  /* 0x00000010270b7c10 */ /* 0x000fe4000affe4ff */
[----:B------:R-:W-:-:S02]  /*e500*/  IADD3 R14, P5, PT, R46, UR17, RZ ;  /* 0x000000112e0e7c10 */ /* 0x000fc4000ffbe0ff */
[----:B-1----:R-:W-:-:S04]  /*e510*/  IADD3 R2, P4, PT, R34, UR17, RZ ;  /* 0x0000001122027c10 */ /* 0x002fc8000ff9e0ff */
[----:B------:R-:W-:Y:S02]  /*e520*/  IADD3.X R3, PT, PT, R35, UR16, RZ, P4, !PT ;  /* 0x0000001023037c10 */ /* 0x000fe4000a7fe4ff */
[----:B------:R-:W-:Y:S02]  /*e530*/  IADD3 R12, P4, PT, R42, UR17, RZ ;  /* 0x000000112a0c7c10 */ /* 0x000fe4000ff9e0ff */
[----:B------:R-:W-:Y:S02]  /*e540*/  IADD3.X R15, PT, PT, R47, UR16, RZ, P5, !PT ;  /* 0x000000102f0f7c10 */ /* 0x000fe4000affe4ff */
[----:B------:R-:W-:Y:S02]  /*e550*/  IADD3.X R13, PT, PT, R43, UR16, RZ, P4, !PT ;  /* 0x000000102b0d7c10 */ /* 0x000fe4000a7fe4ff */
[----:B------:R-:W-:Y:S02]  /*e560*/  IADD3 R16, P4, PT, R48, UR17, RZ ;  /* 0x0000001130107c10 */ /* 0x000fe4000ff9e0ff */
[----:B------:R-:W-:-:S02]  /*e570*/  IADD3 R18, P5, PT, R50, UR17, RZ ;  /* 0x0000001132127c10 */ /* 0x000fc4000ffbe0ff */
[----:B------:R-:W-:Y:S02]  /*e580*/  IADD3.X R17, PT, PT, R49, UR16, RZ, P4, !PT ;  /* 0x0000001031117c10 */ /* 0x000fe4000a7fe4ff */
[----:B------:R-:W-:Y:S02]  /*e590*/  IADD3.X R19, PT, PT, R51, UR16, RZ, P5, !PT ;  /* 0x0000001033137c10 */ /* 0x000fe4000affe4ff */
[----:B------:R-:W-:Y:S02]  /*e5a0*/  IADD3 R20, P4, PT, R52, UR17, RZ ;  /* 0x0000001134147c10 */ /* 0x000fe4000ff9e0ff */
[----:B------:R-:W-:Y:S02]  /*e5b0*/  IADD3 R22, P5, PT, R54, UR17, RZ ;  /* 0x0000001136167c10 */ /* 0x000fe4000ffbe0ff */
[----:B------:R-:W-:Y:S02]  /*e5c0*/  IADD3.X R21, PT, PT, R53, UR16, RZ, P4, !PT ;  /* 0x0000001035157c10 */ /* 0x000fe4000a7fe4ff */
[----:B------:R-:W-:-:S02]  /*e5d0*/  IADD3.X R23, PT, PT, R55, UR16, RZ, P5, !PT ;  /* 0x0000001037177c10 */ /* 0x000fc4000affe4ff */
[----:B------:R-:W-:Y:S02]  /*e5e0*/  IADD3 R24, P4, PT, R56, UR17, RZ ;  /* 0x0000001138187c10 */ /* 0x000fe4000ff9e0ff */
        /* <DEDUP_REMOVED lines=59> */
[----:B------:R-:W-:Y:S01]  /*e9a0*/  IADD3 R84, P4, PT, R162, UR17, RZ ;  /* 0x00000011a2547c10 */ /* 0x000fe2000ff9e0ff */
[----:B------:R-:W3:Y:S01]  /*e9b0*/  LDL.LU.64 R158, [R1+0x40] ;  /* 0x00004000019e7983 */ /* 0x000ee20000300a00 */
[----:B------:R-:W-:Y:S02]  /*e9c0*/  IADD3 R86, P5, PT, R166, UR17, RZ ;  /* 0x00000011a6567c10 */ /* 0x000fe4000ffbe0ff */
[----:B------:R-:W-:Y:S02]  /*e9d0*/  IADD3.X R85, PT, PT, R163, UR16, RZ, P4, !PT ;  /* 0x00000010a3557c10 */ /* 0x000fe4000a7fe4ff */
[----:B------:R-:W-:Y:S01]  /*e9e0*/  IADD3.X R87, PT, PT, R167, UR16, RZ, P5, !PT ;  /* 0x00000010a7577c10 */ /* 0x000fe2000affe4ff */
[----:B------:R-:W4:Y:S01]  /*e9f0*/  LDL.LU.64 R162, [R1+0x50] ;  /* 0x0000500001a27983 */ /* 0x000f220000300a00 */
[----:B------:R-:W-:Y:S02]  /*ea00*/  IADD3 R88, P4, PT, R170, UR17, RZ ;  /* 0x00000011aa587c10 */ /* 0x000fe4000ff9e0ff */
[----:B------:R-:W-:Y:S01]  /*ea10*/  IADD3 R90, P5, PT, R174, UR17, RZ ;  /* 0x00000011ae5a7c10 */ /* 0x000fe2000ffbe0ff */
[----:B------:R-:W2:Y:S01]  /*ea20*/  LDL.LU.64 R166, [R1+0x58] ;  /* 0x0000580001a67983 */ /* 0x000ea20000300a00 */
[----:B------:R-:W-:-:S02]  /*ea30*/  IADD3.X R89, PT, PT, R171, UR16, RZ, P4, !PT ;  /* 0x00000010ab597c10 */ /* 0x000fc4000a7fe4ff */
[----:B------:R-:W-:Y:S01]  /*ea40*/  IADD3.X R91, PT, PT, R175, UR16, RZ, P5, !PT ;  /* 0x00000010af5b7c10 */ /* 0x000fe2000affe4ff */
[----:B------:R-:W2:Y:S01]  /*ea50*/  LDL.LU.64 R170, [R1+0x60] ;  /* 0x0000600001aa7983 */ /* 0x000ea20000300a00 */
[----:B------:R-:W-:Y:S02]  /*ea60*/  IADD3 R92, P4, PT, R178, UR17, RZ ;  /* 0x00000011b25c7c10 */ /* 0x000fe4000ff9e0ff */
[----:B------:R-:W-:Y:S01]  /*ea70*/  IADD3 R94, P5, PT, R182, UR17, RZ ;  /* 0x00000011b65e7c10 */ /* 0x000fe2000ffbe0ff */
[----:B------:R-:W2:Y:S01]  /*ea80*/  LDL.LU.64 R174, [R1+0x68] ;  /* 0x0000680001ae7983 */ /* 0x000ea20000300a00 */
[----:B------:R-:W-:Y:S02]  /*ea90*/  IADD3.X R93, PT, PT, R179, UR16, RZ, P4, !PT ;  /* 0x00000010b35d7c10 */ /* 0x000fe4000a7fe4ff */
[----:B------:R-:W-:Y:S01]  /*eaa0*/  IADD3.X R95, PT, PT, R183, UR16, RZ, P5, !PT ;  /* 0x00000010b75f7c10 */ /* 0x000fe2000affe4ff */
[----:B------:R-:W2:Y:S01]  /*eab0*/  LDL.LU.64 R178, [R1+0x70] ;  /* 0x0000700001b27983 */ /* 0x000ea20000300a00 */
[----:B------:R-:W-:-:S02]  /*eac0*/  IADD3 R98, P4, PT, R186, UR17, RZ ;  /* 0x00000011ba627c10 */ /* 0x000fc4000ff9e0ff */
[----:B------:R-:W-:Y:S01]  /*ead0*/  IADD3 R102, P5, PT, R190, UR17, RZ ;  /* 0x00000011be667c10 */ /* 0x000fe2000ffbe0ff */
[----:B------:R-:W2:Y:S01]  /*eae0*/  LDL.LU.64 R182, [R1+0x78] ;  /* 0x0000780001b67983 */ /* 0x000ea20000300a00 */
[----:B------:R-:W-:Y:S02]  /*eaf0*/  IADD3.X R99, PT, PT, R187, UR16, RZ, P4, !PT ;  /* 0x00000010bb637c10 */ /* 0x000fe4000a7fe4ff */
[----:B------:R-:W-:Y:S01]  /*eb00*/  IADD3.X R103, PT, PT, R191, UR16, RZ, P5, !PT ;  /* 0x00000010bf677c10 */ /* 0x000fe2000affe4ff */
[----:B------:R-:W2:Y:S01]  /*eb10*/  LDL.LU.64 R186, [R1+0xd0] ;  /* 0x0000d00001ba7983 */ /* 0x000ea20000300a00 */
        /* <DEDUP_REMOVED lines=17> */
[----:B------:R-:W2:Y:S04]  /*ec30*/  LDL.LU.64 R210, [R1+0x110] ;  /* 0x0001100001d27983 */ /* 0x000ea80000300a00 */
[----:B------:R-:W3:Y:S01]  /*ec40*/  LDL.LU.64 R214, [R1+0x118] ;  /* 0x0001180001d67983 */ /* 0x000ee20000300a00 */
[----:B------:R-:W-:-:S04]  /*ec50*/  IADD3 R134, P5, PT, R222, UR17, RZ ;  /* 0x00000011de867c10 */ /* 0x000fc8000ffbe0ff */
[----:B------:R-:W-:Y:S02]  /*ec60*/  IADD3.X R135, PT, PT, R223, UR16, RZ, P5, !PT ;  /* 0x00000010df877c10 */ /* 0x000fe4000affe4ff */
[----:B------:R-:W-:-:S04]  /*ec70*/  IADD3 R142, P5, PT, R230, UR17, RZ ;  /* 0x00000011e68e7c10 */ /* 0x000fc8000ffbe0ff */
[----:B------:R-:W-:Y:S02]  /*ec80*/  IADD3.X R143, PT, PT, R231, UR16, RZ, P5, !PT ;  /* 0x00000010e78f7c10 */ /* 0x000fe4000affe4ff */
[----:B------:R-:W4:Y:S04]  /*ec90*/  LDL.LU.64 R230, [R1+0x48] ;  /* 0x0000480001e67983 */ /* 0x000f280000300a00 */
[----:B------:R-:W4:Y:S01]  /*eca0*/  LDL.LU R0, [R1+0x130] ;  /* 0x0001300001007983 */ /* 0x000f220000300800 */
[----:B------:R-:W-:-:S04]  /*ecb0*/  IADD3 R130, P4, PT, R218, UR17, RZ ;  /* 0x00000011da827c10 */ /* 0x000fc8000ff9e0ff */
[----:B------:R-:W-:Y:S02]  /*ecc0*/  IADD3.X R131, PT, PT, R219, UR16, RZ, P4, !PT ;  /* 0x00000010db837c10 */ /* 0x000fe4000a7fe4ff */
[----:B------:R-:W-:-:S04]  /*ecd0*/  IADD3 R138, P4, PT, R226, UR17, RZ ;  /* 0x00000011e28a7c10 */ /* 0x000fc8000ff9e0ff */
[----:B------:R-:W-:Y:S02]  /*ece0*/  IADD3.X R139, PT, PT, R227, UR16, RZ, P4, !PT ;  /* 0x00000010e38b7c10 */ /* 0x000fe4000a7fe4ff */
[----:B------:R-:W-:Y:S02]  /*ecf0*/  IADD3 R146, P4, PT, R234, UR17, RZ ;  /* 0x00000011ea927c10 */ /* 0x000fe4000ff9e0ff */
[----:B------:R-:W-:Y:S02]  /*ed00*/  IADD3 R150, P5, PT, R238, UR17, RZ ;  /* 0x00000011ee967c10 */ /* 0x000fe4000ffbe0ff */
[----:B------:R-:W-:Y:S02]  /*ed10*/  IADD3.X R147, PT, PT, R235, UR16, RZ, P4, !PT ;  /* 0x00000010eb937c10 */ /* 0x000fe4000a7fe4ff */
[----:B------:R-:W-:Y:S02]  /*ed20*/  IADD3 R154, P4, PT, R242, UR17, RZ ;  /* 0x00000011f29a7c10 */ /* 0x000fe4000ff9e0ff */
[----:B------:R-:W-:-:S02]  /*ed30*/  IADD3.X R151, PT, PT, R239, UR16, RZ, P5, !PT ;  /* 0x00000010ef977c10 */ /* 0x000fc4000affe4ff */
[----:B------:R-:W-:Y:S02]  /*ed40*/  IADD3 R226, P5, PT, R246, UR17, RZ ;  /* 0x00000011f6e27c10 */ /* 0x000fe4000ffbe0ff */
[----:B------:R-:W-:Y:S02]  /*ed50*/  IADD3.X R155, PT, PT, R243, UR16, RZ, P4, !PT ;  /* 0x00000010f39b7c10 */ /* 0x000fe4000a7fe4ff */
[----:B------:R-:W-:Y:S02]  /*ed60*/  IADD3.X R227, PT, PT, R247, UR16, RZ, P5, !PT ;  /* 0x00000010f7e37c10 */ /* 0x000fe4000affe4ff */
[----:B--2---:R-:W-:Y:S02]  /*ed70*/  IADD3 R218, P5, PT, R210, UR17, RZ ;  /* 0x00000011d2da7c10 */ /* 0x004fe4000ffbe0ff */
[----:B---3--:R-:W-:Y:S02]  /*ed80*/  IADD3 R222, P4, PT, R214, UR17, RZ ;  /* 0x00000011d6de7c10 */ /* 0x008fe4000ff9e0ff */
[----:B------:R-:W-:-:S02]  /*ed90*/  IADD3.X R219, PT, PT, R211, UR16, RZ, P5, !PT ;  /* 0x00000010d3db7c10 */ /* 0x000fc4000affe4ff */
        /* <DEDUP_REMOVED lines=22> */
[----:B----4-:R-:W-:Y:S02]  /*ef00*/  IADD3 R170, P5, PT, R162, UR17, RZ ;  /* 0x00000011a2aa7c10 */ /* 0x010fe4000ffbe0ff */
        /* <DEDUP_REMOVED lines=9> */
[----:B------:R-:W-:Y:S01]  /*efa0*/  IADD3 R100, P4, PT, R100, UR17, RZ ;  /* 0x0000001164647c10 */ /* 0x000fe2000ff9e0ff */
[----:B------:R-:W2:Y:S01]  /*efb0*/  LDL.LU.64 R248, [R1+0xa8] ;  /* 0x0000a80001f87983 */ /* 0x000ea20000300a00 */
[----:B------:R-:W-:Y:S02]  /*efc0*/  IADD3.X R97, PT, PT, R97, UR16, RZ, P5, !PT ;  /* 0x0000001061617c10 */ /* 0x000fe4000affe4ff */
[----:B------:R-:W-:Y:S01]  /*efd0*/  IADD3 R104, P5, PT, R104, UR17, RZ ;  /* 0x0000001168687c10 */ /* 0x000fe2000ffbe0ff */
[----:B------:R-:W3:Y:S01]  /*efe0*/  LDL.LU.64 R246, [R1+0x80] ;  /* 0x0000800001f67983 */ /* 0x000ee20000300a00 */
[----:B------:R-:W-:-:S02]  /*eff0*/  IADD3.X R101, PT, PT, R101, UR16, RZ, P4, !PT ;  /* 0x0000001065657c10 */ /* 0x000fc4000a7fe4ff */
[----:B------:R-:W-:Y:S01]  /*f000*/  IADD3 R108, P4, PT, R108, UR17, RZ ;  /* 0x000000116c6c7c10 */ /* 0x000fe2000ff9e0ff */
[----:B------:R-:W4:Y:S01]  /*f010*/  LDL.LU.64 R242, [R1+0x30] ;  /* 0x0000300001f27983 */ /* 0x000f220000300a00 */
[----:B------:R-:W-:Y:S02]  /*f020*/  IADD3.X R105, PT, PT, R105, UR16, RZ, P5, !PT ;  /* 0x0000001069697c10 */ /* 0x000fe4000affe4ff */
[----:B------:R-:W-:Y:S01]  /*f030*/  IADD3 R112, P5, PT, R112, UR17, RZ ;  /* 0x0000001170707c10 */ /* 0x000fe2000ffbe0ff */
[----:B------:R-:W3:Y:S01]  /*f040*/  LDL.LU.64 R238, [R1+0x28] ;  /* 0x0000280001ee7983 */ /* 0x000ee20000300a00 */
        /* <DEDUP_REMOVED lines=67> */
[----:B------:R-:W-:Y:S01]  /*f480*/  IADD3 R8, P5, PT, R8, UR19, RZ ;  /* 0x0000001308087c10 */ /* 0x000fe2000ffbe0ff */
[----:B------:R-:W3:Y:S01]  /*f490*/  LDL.LU.64 R240, [R1+0x88] ;  /* 0x0000880001f07983 */ /* 0x000ee20000300a00 */
[----:B------:R-:W-:-:S02]  /*f4a0*/  IADD3.X R7, PT, PT, R7, UR18, RZ, P4, !PT ;  /* 0x0000001207077c10 */ /* 0x000fc4000a7fe4ff */
[----:B------:R-:W-:Y:S02]  /*f4b0*/  IADD3 R236, P4, PT, R244, UR17, RZ ;  /* 0x00000011f4ec7c10 */ /* 0x000fe4000ff9e0ff */
[----:B------:R-:W-:Y:S01]  /*f4c0*/  IADD3.X R9, PT, PT, R9, UR18, RZ, P5, !PT ;  /* 0x0000001209097c10 */ /* 0x000fe2000affe4ff */
[----:B------:R1:W-:Y:S01]  /*f4d0*/  LDGSTS.E [R0+0x68000], desc[UR26][R6.64], P2 ;  /* 0x6800000006007fae */ /* 0x0003e200091a101a */
[----:B------:R-:W-:-:S03]  /*f4e0*/  IADD3.X R237, PT, PT, R245, UR16, RZ, P4, !PT ;  /* 0x00000010f5ed7c10 */ /* 0x000fc6000a7fe4ff */
[----:B------:R-:W3:Y:S04]  /*f4f0*/  LDL.LU.64 R244, [R1+0x90] ;  /* 0x0000900001f47983 */ /* 0x000ee80000300a00 */
[----:B------:R1:W-:Y:S04]  /*f500*/  LDGSTS.E [R0+0x6a000], desc[UR26][R8.64], P3 ;  /* 0x6a00000008007fae */ /* 0x0003e800099a101a */
[----:B------:R-:W3:Y:S04]  /*f510*/  LDL.LU.64 R6, [R1+0x98] ;  /* 0x0000980001067983 */ /* 0x000ee80000300a00 */
[----:B------:R-:W0:Y:S04]  /*f520*/  LDGDEPBAR ;  /* 0x00000000000079af */ /* 0x000e280000000000 */
[----:B------:R1:W5:Y:S04]  /*f530*/  LDL.LU R0, [R1+0x5e8] ;  /* 0x0005e80001007983 */ /* 0x0003680000300800 */
[----:B------:R-:W3:Y:S04]  /*f540*/  LDL.LU.64 R8, [R1+0xa0] ;  /* 0x0000a00001087983 */ /* 0x000ee80000300a00 */
[----:B--2---:R1:W-:Y:S04]  /*f550*/  LDGSTS.E [R251+0x40000], desc[UR26][R248.64], P0 ;  /* 0x40000000f8fb7fae */ /* 0x0043e800081a101a */
[----:B------:R-:W2:Y:S04]  /*f560*/  LDL.LU.64 R248, [R1+0x5e0] ;  /* 0x0005e00001f87983 */ /* 0x000ea80000300a00 */
[----:B---3--:R1:W-:Y:S04]  /*f570*/  LDGSTS.E [R251+0x40400], desc[UR26][R8.64], P0 ;  /* 0x4040000008fb7fae */ /* 0x0083e800081a101a */
[----:B------:R1:W-:Y:S04]  /*f580*/  LDGSTS.E [R251+0x40800], desc[UR26][R6.64], P0 ;  /* 0x4080000006fb7fae */ /* 0x0003e800081a101a */
[----:B------:R1:W-:Y:S04]  /*f590*/  LDGSTS.E [R251+0x40c00], desc[UR26][R244.64], P0 ;  /* 0x40c00000f4fb7fae */ /* 0x0003e800081a101a */
[----:B------:R1:W-:Y:S04]  /*f5a0*/  LDGSTS.E [R251+0x41000], desc[UR26][R240.64], P0 ;  /* 0x41000000f0fb7fae */ /* 0x0003e800081a101a */
[----:B------:R1:W-:Y:S04]  /*f5b0*/  LDGSTS.E [R251+0x41400], desc[UR26][R246.64], P0 ;  /* 0x41400000f6fb7fae */ /* 0x0003e800081a101a */
[----:B----4-:R1:W-:Y:S04]  /*f5c0*/  LDGSTS.E [R251+0x41800], desc[UR26][R242.64], P0 ;  /* 0x41800000f2fb7fae */ /* 0x0103e800081a101a */
[----:B------:R1:W-:Y:S04]  /*f5d0*/  LDGSTS.E [R251+0x41c00], desc[UR26][R238.64], P0 ;  /* 0x41c00000eefb7fae */ /* 0x0003e800081a101a */
[----:B------:R-:W3:Y:S04]  /*f5e0*/  LDL.LU.64 R246, [R1+0x20] ;  /* 0x0000200001f67983 */ /* 0x000ee80000300a00 */
[----:B------:R-:W4:Y:S04]  /*f5f0*/  LDL.LU.64 R242, [R1+0x18] ;  /* 0x0000180001f27983 */ /* 0x000f280000300a00 */
[----:B------:R-:W2:Y:S04]  /*f600*/  LDL.LU.64 R238, [R1+0x10] ;  /* 0x0000100001ee7983 */ /* 0x000ea80000300a00 */
        /* <DEDUP_REMOVED lines=56> */
[----:B---3--:R1:W-:Y:S04]  /*f990*/  LDGSTS.E [R252+0x40200], desc[UR26][R246.64], P0 ;  /* 0x40200000f6fc7fae */ /* 0x0083e800081a101a */
[----:B----4-:R1:W-:Y:S04]  /*f9a0*/  LDGSTS.E [R252+0x40600], desc[UR26][R242.64], P0 ;  /* 0x40600000f2fc7fae */ /* 0x0103e800081a101a */
[----:B--2---:R1:W-:Y:S04]  /*f9b0*/  LDGSTS.E [R252+0x40a00], desc[UR26][R238.64], P0 ;  /* 0x40a00000eefc7fae */ /* 0x0043e800081a101a */
[----:B------:R1:W-:Y:S04]  /*f9c0*/  LDGSTS.E [R252+0x40e00], desc[UR26][R248.64], P0 ;  /* 0x40e00000f8fc7fae */ /* 0x0003e800081a101a */
[----:B------:R1:W-:Y:S04]  /*f9d0*/  LDGSTS.E [R252+0x41200], desc[UR26][R2.64], P0 ;  /* 0x4120000002fc7fae */ /* 0x0003e800081a101a */
[----:B------:R1:W-:Y:S04]  /*f9e0*/  LDGSTS.E [R252+0x41600], desc[UR26][R10.64], P0 ;  /* 0x416000000afc7fae */ /* 0x0003e800081a101a */
[----:B------:R1:W5:Y:S04]  /*f9f0*/  LDL.LU.64 R248, [R1+0x5d8] ;  /* 0x0005d80001f87983 */ /* 0x0003680000300a00 */
[----:B------:R1:W5:Y:S04]  /*fa00*/  LDL.LU.64 R2, [R1+0x5d0] ;  /* 0x0005d00001027983 */ /* 0x0003680000300a00 */
        /* <DEDUP_REMOVED lines=45> */
[----:B------:R-:W-:-:S03]  /*fce0*/  IADD3 R4, P5, PT, R4, UR17, RZ ;  /* 0x0000001104047c10 */ /* 0x000fc6000ffbe0ff */
[----:B------:R1:W-:Y:S04]  /*fcf0*/  LDGSTS.E [R252+0x54e00], desc[UR26][R200.64], P0 ;  /* 0x54e00000c8fc7fae */ /* 0x0003e800081a101a */
[----:B------:R1:W-:Y:S04]  /*fd00*/  LDGSTS.E [R252+0x55200], desc[UR26][R204.64], P0 ;  /* 0x55200000ccfc7fae */ /* 0x0003e800081a101a */
[----:B------:R1:W-:Y:S04]  /*fd10*/  LDGSTS.E [R252+0x55600], desc[UR26][R208.64], P0 ;  /* 0x55600000d0fc7fae */ /* 0x0003e800081a101a */
[----:B------:R1:W-:Y:S01]  /*fd20*/  LDGSTS.E [R252+0x55a00], desc[UR26][R212.64], P0 ;  /* 0x55a00000d4fc7fae */ /* 0x0003e200081a101a */
[----:B------:R-:W-:-:S03]  /*fd30*/  IADD3.X R5, PT, PT, R5, UR16, RZ, P5, !PT ;  /* 0x0000001005057c10 */ /* 0x000fc6000affe4ff */
        /* <DEDUP_REMOVED lines=9> */
[----:B------:R-:W0:Y:S01]  /*fdd0*/  LDGDEPBAR ;  /* 0x00000000000079af */ /* 0x000e220000000000 */
[----:B------:R-:W-:-:S02]  /*fde0*/  UISETP.GE.AND UP3, UPT, UR5, 0x80, UPT ;  /* 0x000000800500788c */ /* 0x000fc4000bf66270 */
[----:B------:R-:W-:Y:S01]  /*fdf0*/  UISETP.GE.AND UP2, UPT, UR5, 0x40, UPT ;  /* 0x000000400500788c */ /* 0x000fe2000bf46270 */
[----:B------:R-:W-:-:S06]  /*fe00*/  UMOV UR24, URZ ;  /* 0x000000ff00187c82 */ /* 0x000fcc0008000000 */
[----:B-1----:R-:W-:Y:S05]  /*fe10*/  BRA.U !UP3, `(.L_x_7) ;  /* 0x000000650b647547 */ /* 0x002fea000b800000 */
[----:B------:R-:W2:Y:S01]  /*fe20*/  LDL.LU R6, [R1+0x134] ;  /* 0x0001340001067983 */ /* 0x000ea20000300800 */
[----:B-----5:R-:W-:Y:S01]  /*fe30*/  SHF.R.S32.HI R4, RZ, 0x1f, R248 ;  /* 0x0000001fff047819 */ /* 0x020fe200000114f8 */
[----:B------:R-:W1:Y:S02]  /*fe40*/  LDCU UR7, c[0x0][0x3a8] ;  /* 0x00007500ff0777ac */ /* 0x000e640008000800 */
[----:B------:R-:W3:Y:S01]  /*fe50*/  LDL.LU R8, [R1+0x138] ;  /* 0x0001380001087983 */ /* 0x000ee20000300800 */
[----:B------:R-:W4:Y:S03]  /*fe60*/  LDCU UR4, c[0x0][0x3a8] ;  /* 0x00007500ff0477ac */ /* 0x000f260008000800 */
[----:B------:R-:W2:Y:S01]  /*fe70*/  LDL.LU R244, [R1+0x13c] ;  /* 0x00013c0001f47983 */ /* 0x000ea20000300800 */
[----:B------:R-:W1:Y:S03]  /*fe80*/  LDCU UR11, c[0x0][0x3a8] ;  /* 0x00007500ff0b77ac */ /* 0x000e660008000800 */
[----:B------:R-:W3:Y:S01]  /*fe90*/  LDL.LU R245, [R1+0x140] ;  /* 0x0001400001f57983 */ /* 0x000ee20000300800 */
[----:B------:R-:W1:Y:S03]  /*fea0*/  LDCU.128 UR28, c[0x0][0x380] ;  /* 0x00007000ff1c77ac */ /* 0x000e660008000c00 */
[----:B------:R-:W4:Y:S04]  /*feb0*/  LDL.LU R240, [R1+0x144] ;  /* 0x0001440001f07983 */ /* 0x000f280000300800 */
[----:B------:R-:W4:Y:S04]  /*fec0*/  LDL.LU R241, [R1+0x148] ;  /* 0x0001480001f17983 */ /* 0x000f280000300800 */
[----:B------:R-:W4:Y:S04]  /*fed0*/  LDL.LU R246, [R1+0x14c] ;  /* 0x00014c0001f67983 */ /* 0x000f280000300800 */
[----:B------:R-:W4:Y:S04]  /*fee0*/  LDL.LU R242, [R1+0x150] ;  /* 0x0001500001f27983 */ /* 0x000f280000300800 */
[----:B------:R-:W4:Y:S04]  /*fef0*/  LDL.LU R243, [R1+0x154] ;  /* 0x0001540001f37983 */ /* 0x000f280000300800 */
[----:B------:R-:W4:Y:S04]  /*ff00*/  LDL.LU R238, [R1+0x158] ;  /* 0x0001580001ee7983 */ /* 0x000f280000300800 */
[----:B------:R-:W4:Y:S04]  /*ff10*/  LDL.LU R247, [R1+0x15c] ;  /* 0x00015c0001f77983 */ /* 0x000f280000300800 */
[----:B------:R-:W4:Y:S01]  /*ff20*/  LDL.LU R239, [R1+0x360] ;  /* 0x0003600001ef7983 */ /* 0x000f220000300800 */
[----:B------:R-:W1:Y:S03]  /*ff30*/  S2R R26, SR_TID.X ;  /* 0x00000000001a7919 */ /* 0x000e660000002100 */
[----:B------:R1:W-:Y:S04]  /*ff40*/  STL [R1+0x5d4], R250 ;  /* 0x0005d4fa01007387 */ /* 0x0003e80000100800 */
[----:B------:R1:W-:Y:S04]  /*ff50*/  STL [R1+0x5d0], R3 ;  /* 0x0005d00301007387 */ /* 0x0003e80000100800 */
[----:B------:R1:W-:Y:S04]  /*ff60*/  STL [R1+0x5cc], R0 ;  /* 0x0005cc0001007387 */ /* 0x0003e80000100800 */
[----:B------:R-:W4:Y:S04]  /*ff70*/  LDL.LU R35, [R1+0x174] ;  /* 0x0001740001237983 */ /* 0x000f280000300800 */
[----:B------:R-:W4:Y:S01]  /*ff80*/  LDL.LU R33, [R1+0x170] ;  /* 0x0001700001217983 */ /* 0x000f220000300800 */
[----:B------:R-:W1:Y:S01]  /*ff90*/  S2R R7, SR_TID.X ;  /* 0x0000000000077919 */ /* 0x000e620000002100 */
[----:B--2---:R-:W-:-:S04]  /*ffa0*/  IADD3 R11, P6, PT, R248, R244, RZ ;  /* 0x000000f4f80b7210 */ /* 0x004fc80007fde0ff */
[----:B------:R-:W-:Y:S02]  /*ffb0*/  LEA.HI.X.SX32 R10, R244, R4, 0x1, P6 ;  /* 0x00000004f40a7211 */ /* 0x000fe400030f0eff */
[C---:B---3--:R-:W-:Y:S02]  /*ffc0*/  IADD3 R9, P5, PT, R248.reuse, R8, RZ ;  /* 0x00000008f8097210 */ /* 0x048fe40007fbe0ff */
[C---:B------:R-:W-:Y:S02]  /*ffd0*/  IADD3 R13, P0, PT, R248.reuse, R245, RZ ;  /* 0x000000f5f80d7210 */ /* 0x040fe40007f1e0ff */
[----:B----4-:R-:W-:Y:S02]  /*ffe0*/  IADD3 R15, P2, PT, R248, R240, RZ ;  /* 0x000000f0f80f7210 */ /* 0x010fe40007f5e0ff */
[-C--:B------:R-:W-:Y:S02]  /*fff0*/  LEA.HI.X.SX32 R8, R8, R4.reuse, 0x1, P5 ;  /* 0x0000000408087211 */ /* 0x080fe400028f0eff */
[----:B------:R-:W-:-:S02]  /*10000*/  LEA.HI.X.SX32 R12, R245, R4, 0x1, P0 ;  /* 0x00000004f50c7211 */ /* 0x000fc400000f0eff */
[----:B------:R-:W-:-:S04]  /*10010*/  IADD3 R23, P6, PT, R248, R243, RZ ;  /* 0x000000f3f8177210 */ /* 0x000fc80007fde0ff */
[----:B------:R-:W-:Y:S02]  /*10020*/  LEA.HI.X.SX32 R22, R243, R4, 0x1, P6 ;  /* 0x00000004f3167211 */ /* 0x000fe400030f0eff */
[----:B-1----:R-:W-:Y:S02]  /*10030*/  SHF.R.U32.HI R243, RZ, 0x6, R26 ;  /* 0x00000006fff37819 */ /* 0x002fe4000001161a */
[C---:B------:R-:W-:Y:S02]  /*10040*/  IADD3 R21, P5, PT, R248.reuse, R242, RZ ;  /* 0x000000f2f8157210 */ /* 0x040fe40007fbe0ff */
[----:B------:R-:W-:Y:S02]  /*10050*/  SGXT.U32 R243, R243, 0x2 ;  /* 0x00000002f3f3781a */ /* 0x000fe40000000000 */
[C---:B------:R-:W-:Y:S02]  /*10060*/  IADD3 R25, P0, PT, R248.reuse, R238, RZ ;  /* 0x000000eef8197210 */ /* 0x040fe40007f1e0ff */
[----:B------:R-:W-:-:S02]  /*10070*/  IADD3 R17, P3, PT, R248, R241, RZ ;  /* 0x000000f1f8117210 */ /* 0x000fc40007f7e0ff */
[-C--:B------:R-:W-:Y:S02]  /*10080*/  LEA.HI.X.SX32 R14, R240, R4.reuse, 0x1, P2 ;  /* 0x00000004f00e7211 */ /* 0x080fe400010f0eff */
[----:B------:R-:W-:Y:S02]  /*10090*/  IADD3 R27, P2, PT, R248, R247, RZ ;  /* 0x000000f7f81b7210 */ /* 0x000fe40007f5e0ff */
[----:B------:R-:W-:Y:S02]  /*100a0*/  LOP3.LUT R243, R243, 0x34, RZ, 0xfc, !PT ;  /* 0x00000034f3f37812 */ /* 0x000fe400078efcff */
[-C--:B------:R-:W-:Y:S02]  /*100b0*/  LEA.HI.X.SX32 R20, R242, R4.reuse, 0x1, P5 ;  /* 0x00000004f2147211 */ /* 0x080fe400028f0eff */
[-C--:B------:R-:W-:Y:S02]  /*100c0*/  LEA.HI.X.SX32 R24, R238, R4.reuse, 0x1, P0 ;  /* 0x00000004ee187211 */ /* 0x080fe400000f0eff */
[----:B------:R-:W-:-:S02]  /*100d0*/  LEA.HI.X.SX32 R16, R241, R4, 0x1, P3 ;  /* 0x00000004f1107211 */ /* 0x000fc400018f0eff */
[--C-:B------:R-:W-:Y:S02]  /*100e0*/  SHF.R.U32.HI R238, RZ, 0x6, R26.reuse ;  /* 0x00000006ffee7819 */ /* 0x100fe4000001161a */
[----:B------:R-:W-:Y:S02]  /*100f0*/  SHF.R.U32.HI R242, RZ, 0x6, R26 ;  /* 0x00000006fff27819 */ /* 0x000fe4000001161a */
[----:B------:R-:W-:Y:S02]  /*10100*/  IADD3 R29, P3, PT, R248, R239, RZ ;  /* 0x000000eff81d7210 */ /* 0x000fe40007f7e0ff */
[-C--:B------:R-:W-:Y:S01]  /*10110*/  LEA.HI.X.SX32 R26, R247, R4.reuse, 0x1, P2 ;  /* 0x00000004f71a7211 */ /* 0x080fe200010f0eff */
[----:B------:R-:W-:Y:S01]  /*10120*/  IMAD R31, R243, UR7, RZ ;  /* 0x00000007f31f7c24 */ /* 0x000fe2000f8e02ff */
[----:B------:R-:W2:Y:S01]  /*10130*/  LDL.LU R247, [R1+0x160] ;  /* 0x0001600001f77983 */ /* 0x000ea20000300800 */
[----:B------:R-:W-:-:S03]  /*10140*/  LEA.HI.X.SX32 R28, R239, R4, 0x1, P3 ;  /* 0x00000004ef1c7211 */ /* 0x000fc600018f0eff */
[----:B------:R-:W3:Y:S04]  /*10150*/  LDL.LU R245, [R1+0x164] ;  /* 0x0001640001f57983 */ /* 0x000ee80000300800 */
[----:B------:R-:W4:Y:S04]  /*10160*/  LDL.LU R243, [R1+0x168] ;  /* 0x0001680001f37983 */ /* 0x000f280000300800 */
[----:B------:R-:W4:Y:S04]  /*10170*/  LDL.LU R241, [R1+0x16c] ;  /* 0x00016c0001f17983 */ /* 0x000f280000300800 */
[----:B------:R-:W4:Y:S01]  /*10180*/  LDL.LU R239, [R1+0x178] ;  /* 0x0001780001ef7983 */ /* 0x000f220000300800 */
[----:B------:R-:W-:-:S02]  /*10190*/  SHF.R.U32.HI R7, RZ, 0x6, R7 ;  /* 0x00000006ff077819 */ /* 0x000fc40000011607 */
[----:B------:R-:W-:Y:S01]  /*101a0*/  SGXT.U32 R242, R242, 0x2 ;  /* 0x00000002f2f2781a */ /* 0x000fe20000000000 */
[----:B------:R-:W4:Y:S01]  /*101b0*/  LDL.LU R39, [R1+0x17c] ;  /* 0x00017c0001277983 */ /* 0x000f220000300800 */
[----:B------:R-:W-:Y:S02]  /*101c0*/  SGXT.U32 R7, R7, 0x2 ;  /* 0x000000020707781a */ /* 0x000fe40000000000 */
[----:B------:R-:W-:Y:S01]  /*101d0*/  SGXT.U32 R238, R238, 0x2 ;  /* 0x00000002eeee781a */ /* 0x000fe20000000000 */
[----:B------:R-:W4:Y:S01]  /*101e0*/  LDL.LU R36, [R1+0x180] ;  /* 0x0001800001247983 */ /* 0x000f220000300800 */
[----:B------:R-:W-:-:S05]  /*101f0*/  LOP3.LUT R7, R7, 0x3c, RZ, 0xfc, !PT ;  /* 0x0000003c07077812 */ /* 0x000fca00078efcff */
[----:B------:R-:W-:Y:S01]  /*10200*/  IMAD R5, R7, UR12, RZ ;  /* 0x0000000c07057c24 */ /* 0x000fe2000f8e02ff */
[----:B------:R-:W-:Y:S02]  /*10210*/  IADD3 R7, P4, PT, R248, R6, RZ ;  /* 0x00000006f8077210 */ /* 0x000fe40007f9e0ff */
[----:B------:R-:W-:Y:S02]  /*10220*/  LOP3.LUT R242, R242, 0x38, RZ, 0xfc, !PT ;  /* 0x00000038f2f27812 */ /* 0x000fe400078efcff */
[----:B------:R-:W-:Y:S02]  /*10230*/  LEA.HI.X.SX32 R6, R6, R4, 0x1, P4 ;  /* 0x0000000406067211 */ /* 0x000fe400020f0eff */
[----:B------:R-:W-:Y:S02]  /*10240*/  IADD3 R19, P4, PT, R248, R246, RZ ;  /* 0x000000f6f8137210 */ /* 0x000fe40007f9e0ff */
[----:B------:R-:W-:Y:S01]  /*10250*/  LOP3.LUT R238, R238, 0x30, RZ, 0xfc, !PT ;  /* 0x00000030eeee7812 */ /* 0x000fe200078efcff */
[----:B------:R-:W-:Y:S01]  /*10260*/  IMAD R32, R242, UR4, RZ ;  /* 0x00000004f2207c24 */ /* 0x000fe2000f8e02ff */
[----:B------:R-:W-:-:S02]  /*10270*/  LEA.HI.X.SX32 R18, R246, R4, 0x1, P4 ;  /* 0x00000004f6127211 */ /* 0x000fc400020f0eff */
[----:B------:R-:W4:Y:S01]  /*10280*/  LDL.LU R246, [R1+0x184] ;  /* 0x0001840001f67983 */ /* 0x000f220000300800 */
[----:B------:R-:W-:Y:S01]  /*10290*/  IMAD R30, R238, UR11, RZ ;  /* 0x0000000bee1e7c24 */ /* 0x000fe2000f8e02ff */
[C---:B------:R-:W-:Y:S02]  /*102a0*/  IADD3 R117, P0, PT, R248.reuse, R5, RZ ;  /* 0x00000005f8757210 */ /* 0x040fe40007f1e0ff */
[----:B------:R-:W4:Y:S01]  /*102b0*/  LDL.LU R244, [R1+0x188] ;  /* 0x0001880001f47983 */ /* 0x000f220000300800 */
[----:B------:R-:W-:-:S03]  /*102c0*/  IADD3 R119, P2, PT, R248, R32, RZ ;  /* 0x00000020f8777210 */ /* 0x000fc60007f5e0ff */
[----:B------:R-:W4:Y:S01]  /*102d0*/  LDL.LU R242, [R1+0x18c] ;  /* 0x00018c0001f27983 */ /* 0x000f220000300800 */
[----:B------:R-:W-:-:S03]  /*102e0*/  IADD3 R121, P3, PT, R248, R31, RZ ;  /* 0x0000001ff8797210 */ /* 0x000fc60007f7e0ff */
[----:B------:R-:W4:Y:S01]  /*102f0*/  LDL.LU R240, [R1+0x190] ;  /* 0x0001900001f07983 */ /* 0x000f220000300800 */
[----:B------:R-:W-:-:S03]  /*10300*/  IADD3 R123, P4, PT, R248, R30, RZ ;  /* 0x0000001ef87b7210 */ /* 0x000fc60007f9e0ff */
[----:B------:R-:W4:Y:S01]  /*10310*/  LDL.LU R238, [R1+0x194] ;  /* 0x0001940001ee7983 */ /* 0x000f220000300800 */
[----:B------:R-:W-:-:S03]  /*10320*/  LEA.HI.X.SX32 R250, R5, R4, 0x1, P0 ;  /* 0x0000000405fa7211 */ /* 0x000fc600000f0eff */
[----:B------:R-:W4:Y:S01]  /*10330*/  LDL.LU R37, [R1+0x198] ;  /* 0x0001980001257983 */ /* 0x000f220000300800 */
[----:B------:R-:W-:-:S03]  /*10340*/  LEA.HI.X.SX32 R3, R32, R4, 0x1, P2 ;  /* 0x0000000420037211 */ /* 0x000fc600010f0eff */
[----:B------:R-:W4:Y:S01]  /*10350*/  LDL.LU R34, [R1+0x19c] ;  /* 0x00019c0001227983 */ /* 0x000f220000300800 */
[----:B------:R-:W-:-:S03]  /*10360*/  LEA.HI.X.SX32 R0, R31, R4, 0x1, P3 ;  /* 0x000000041f007211 */ /* 0x000fc600018f0eff */
[----:B------:R-:W-:Y:S01]  /*10370*/  STL [R1+0x5e0], R117 ;  /* 0x0005e07501007387 */ /* 0x000fe20000100800 */
[----:B------:R-:W-:-:S03]  /*10380*/  LEA.HI.X.SX32 R2, R30, R4, 0x1, P4 ;  /* 0x000000041e027211 */ /* 0x000fc600020f0eff */
[----:B------:R-:W-:Y:S01]  /*10390*/  STL [R1+0x5dc], R119 ;  /* 0x0005dc7701007387 */ /* 0x000fe20000100800 */
[----:B------:R-:W-:Y:S02]  /*103a0*/  SHF.R.S32.HI R4, RZ, 0x1f, R249 ;  /* 0x0000001fff047819 */ /* 0x000fe400000114f9 */
[C---:B------:R-:W-:Y:S01]  /*103b0*/  IADD3 R5, P4, PT, R249.reuse, R35, RZ ;  /* 0x00000023f9057210 */ /* 0x040fe20007f9e0ff */
[----:B------:R-:W-:Y:S01]  /*103c0*/  STL [R1+0x5d8], R121 ;  /* 0x0005d87901007387 */ /* 0x000fe20000100800 */
[----:B------:R-:W-:-:S03]  /*103d0*/  IADD3 R108, P3, PT, R249, R33, RZ ;  /* 0x00000021f96c7210 */ /* 0x000fc60007f7e0ff */
[----:B------:R-:W-:Y:S01]  /*103e0*/  STL [R1+0x5e4], R123 ;  /* 0x0005e47b01007387 */ /* 0x000fe20000100800 */
[----:B------:R-:W-:-:S03]  /*103f0*/  LEA.HI.X.SX32 R118, R35, R4, 0x1, P4 ;  /* 0x0000000423767211 */ /* 0x000fc600020f0eff */
[----:B------:R-:W-:Y:S01]  /*10400*/  STL [R1+0x5e8], R250 ;  /* 0x0005e8fa01007387 */ /* 0x000fe20000100800 */
[----:B------:R-:W-:-:S03]  /*10410*/  LEA.HI.X.SX32 R116, R33, R4, 0x1, P3 ;  /* 0x0000000421747211 */ /* 0x000fc600018f0eff */
[----:B------:R-:W-:Y:S04]  /*10420*/  STL [R1+0x5ec], R3 ;  /* 0x0005ec0301007387 */ /* 0x000fe80000100800 */
[----:B------:R-:W-:Y:S04]  /*10430*/  STL [R1+0x5f0], R0 ;  /* 0x0005f00001007387 */ /* 0x000fe80000100800 */
[----:B------:R-:W-:Y:S04]  /*10440*/  STL [R1+0x5f4], R2 ;  /* 0x0005f40201007387 */ /* 0x000fe80000100800 */
[----:B------:R-:W4:Y:S04]  /*10450*/  LDL.LU R35, [R1+0x1a0] ;  /* 0x0001a00001237983 */ /* 0x000f280000300800 */
[----:B------:R-:W4:Y:S01]  /*10460*/  LDL.LU R33, [R1+0x1a4] ;  /* 0x0001a40001217983 */ /* 0x000f220000300800 */
[----:B--2---:R-:W-:-:S02]  /*10470*/  IADD3 R104, P2, PT, R249, R247, RZ ;  /* 0x000000f7f9687210 */ /* 0x004fc40007f5e0ff */
[----:B---3--:R-:W-:Y:S02]  /*10480*/  IADD3 R100, P0, PT, R249, R245, RZ ;  /* 0x000000f5f9647210 */ /* 0x008fe40007f1e0ff */
[-C--:B------:R-:W-:Y:S02]  /*10490*/  LEA.HI.X.SX32 R114, R247, R4.reuse, 0x1, P2 ;  /* 0x00000004f7727211 */ /* 0x080fe400010f0eff */
[----:B----4-:R-:W-:Y:S01]  /*104a0*/  IADD3 R96, P6, PT, R249, R243, RZ ;  /* 0x000000f3f9607210 */ /* 0x010fe20007fde0ff */
[----:B------:R-:W2:Y:S01]  /*104b0*/  LDL.LU R247, [R1+0x1a8] ;  /* 0x0001a80001f77983 */ /* 0x000ea20000300800 */
[-C--:B------:R-:W-:Y:S02]  /*104c0*/  LEA.HI.X.SX32 R112, R245, R4.reuse, 0x1, P0 ;  /* 0x00000004f5707211 */ /* 0x080fe400000f0eff */
[----:B------:R-:W-:Y:S01]  /*104d0*/  IADD3 R92, P5, PT, R249, R241, RZ ;  /* 0x000000f1f95c7210 */ /* 0x000fe20007fbe0ff */
[----:B------:R-:W3:Y:S01]  /*104e0*/  LDL.LU R245, [R1+0x1ac] ;  /* 0x0001ac0001f57983 */ /* 0x000ee20000300800 */
[----:B------:R-:W-:-:S02]  /*104f0*/  LEA.HI.X.SX32 R110, R243, R4, 0x1, P6 ;  /* 0x00000004f36e7211 */ /* 0x000fc400030f0eff */
[----:B------:R-:W-:Y:S01]  /*10500*/  IADD3 R88, P4, PT, R249, R239, RZ ;  /* 0x000000eff9587210 */ /* 0x000fe20007f9e0ff */
[----:B------:R-:W4:Y:S01]  /*10510*/  LDL.LU R243, [R1+0x1b0] ;  /* 0x0001b00001f37983 */ /* 0x000f220000300800 */
[-C--:B------:R-:W-:Y:S02]  /*10520*/  LEA.HI.X.SX32 R106, R241, R4.reuse, 0x1, P5 ;  /* 0x00000004f16a7211 */ /* 0x080fe400028f0eff */
[----:B------:R-:W-:Y:S01]  /*10530*/  LEA.HI.X.SX32 R102, R239, R4, 0x1, P4 ;  /* 0x00000004ef667211 */ /* 0x000fe200020f0eff */
[----:B------:R-:W3:Y:S04]  /*10540*/  LDL.LU R241, [R1+0x1b4] ;  /* 0x0001b40001f17983 */ /* 0x000ee80000300800 */
[----:B------:R-:W3:Y:S04]  /*10550*/  LDL.LU R239, [R1+0x1b8] ;  /* 0x0001b80001ef7983 */ /* 0x000ee80000300800 */
[----:B------:R-:W3:Y:S04]  /*10560*/  LDL.LU R53, [R1+0x1bc] ;  /* 0x0001bc0001357983 */ /* 0x000ee80000300800 */
[----:B------:R-:W3:Y:S01]  /*10570*/  LDL.LU R51, [R1+0x1c0] ;  /* 0x0001c00001337983 */ /* 0x000ee20000300800 */
[----:B------:R-:W-:-:S02]  /*10580*/  IADD3 R86, P3, PT, R249, R39, RZ ;  /* 0x00000027f9567210 */ /* 0x000fc40007f7e0ff */
[----:B------:R-:W-:Y:S02]  /*10590*/  IADD3 R82, P2, PT, R249, R36, RZ ;  /* 0x00000024f9527210 */ /* 0x000fe40007f5e0ff */
[----:B------:R-:W-:Y:S02]  /*105a0*/  LEA.HI.X.SX32 R98, R39, R4, 0x1, P3 ;  /* 0x0000000427627211 */ /* 0x000fe400018f0eff */
[C---:B------:R-:W-:Y:S02]  /*105b0*/  IADD3 R80, P0, PT, R249.reuse, R246, RZ ;  /* 0x000000f6f9507210 */ /* 0x040fe40007f1e0ff */
[C---:B------:R-:W-:Y:S02]  /*105c0*/  IADD3 R76, P6, PT, R249.reuse, R244, RZ ;  /* 0x000000f4f94c7210 */ /* 0x040fe40007fde0ff */
[----:B------:R-:W-:Y:S02]  /*105d0*/  LEA.HI.X.SX32 R90, R246, R4, 0x1, P0 ;  /* 0x00000004f65a7211 */ /* 0x000fe400000f0eff */
[----:B------:R-:W-:Y:S01]  /*105e0*/  IADD3 R74, P5, PT, R249, R242, RZ ;  /* 0x000000f2f94a7210 */ /* 0x000fe20007fbe0ff */
[----:B------:R-:W4:Y:S01]  /*105f0*/  LDL.LU R246, [R1+0x1c4] ;  /* 0x0001c40001f67983 */ /* 0x000f220000300800 */
[----:B------:R-:W-:-:S02]  /*10600*/  LEA.HI.X.SX32 R84, R244, R4, 0x1, P6 ;  /* 0x00000004f4547211 */ /* 0x000fc400030f0eff */
[C---:B------:R-:W-:Y:S01]  /*10610*/  IADD3 R70, P4, PT, R249.reuse, R240, RZ ;  /* 0x000000f0f9467210 */ /* 0x040fe20007f9e0ff */
[----:B------:R-:W4:Y:S01]  /*10620*/  LDL.LU R244, [R1+0x1c8] ;  /* 0x0001c80001f47983 */ /* 0x000f220000300800 */
[----:B------:R-:W-:Y:S02]  /*10630*/  LEA.HI.X.SX32 R94, R36, R4, 0x1, P2 ;  /* 0x00000004245e7211 */ /* 0x000fe400010f0eff */
[C---:B------:R-:W-:Y:S02]  /*10640*/  IADD3 R66, P3, PT, R249.reuse, R238, RZ ;  /* 0x000000eef9427210 */ /* 0x040fe40007f7e0ff */
[-C--:B------:R-:W-:Y:S02]  /*10650*/  LEA.HI.X.SX32 R78, R242, R4.reuse, 0x1, P5 ;  /* 0x00000004f24e7211 */ /* 0x080fe400028f0eff */
[----:B------:R-:W-:Y:S01]  /*10660*/  IADD3 R62, P2, PT, R249, R37, RZ ;  /* 0x00000025f93e7210 */ /* 0x000fe20007f5e0ff */
[----:B------:R-:W4:Y:S01]  /*10670*/  LDL.LU R242, [R1+0x1cc] ;  /* 0x0001cc0001f27983 */ /* 0x000f220000300800 */
[----:B------:R-:W-:-:S02]  /*10680*/  LEA.HI.X.SX32 R72, R240, R4, 0x1, P4 ;  /* 0x00000004f0487211 */ /* 0x000fc400020f0eff */
[-C--:B------:R-:W-:Y:S01]  /*10690*/  LEA.HI.X.SX32 R68, R238, R4.reuse, 0x1, P3 ;  /* 0x00000004ee447211 */ /* 0x080fe200018f0eff */
[----:B------:R-:W4:Y:S01]  /*106a0*/  LDL.LU R240, [R1+0x1d0] ;  /* 0x0001d00001f07983 */ /* 0x000f220000300800 */
[----:B------:R-:W-:-:S03]  /*106b0*/  LEA.HI.X.SX32 R64, R37, R4, 0x1, P2 ;  /* 0x0000000425407211 */ /* 0x000fc600010f0eff */
[----:B------:R-:W4:Y:S04]  /*106c0*/  LDL.LU R238, [R1+0x1d4] ;  /* 0x0001d40001ee7983 */ /* 0x000f280000300800 */
[----:B------:R-:W4:Y:S04]  /*106d0*/  LDL.LU R47, [R1+0x1d8] ;  /* 0x0001d800012f7983 */ /* 0x000f280000300800 */
[----:B------:R-:W4:Y:S04]  /*106e0*/  LDL.LU R41, [R1+0x1dc] ;  /* 0x0001dc0001297983 */ /* 0x000f280000300800 */
[----:B------:R-:W4:Y:S01]  /*106f0*/  LDL.LU R37, [R1+0x1e0] ;  /* 0x0001e00001257983 */ /* 0x000f220000300800 */
[----:B------:R-:W-:-:S02]  /*10700*/  IADD3 R54, P6, PT, R249, R35, RZ ;  /* 0x00000023f9367210 */ /* 0x000fc40007fde0ff */
[----:B------:R-:W-:Y:S02]  /*10710*/  IADD3 R50, P5, PT, R249, R33, RZ ;  /* 0x00000021f9327210 */ /* 0x000fe40007fbe0ff */
[-C--:B------:R-:W-:Y:S02]  /*10720*/  LEA.HI.X.SX32 R56, R35, R4.reuse, 0x1, P6 ;  /* 0x0000000423387211 */ /* 0x080fe400030f0eff */
[----:B------:R-:W-:Y:S02]  /*10730*/  LEA.HI.X.SX32 R52, R33, R4, 0x1, P5 ;  /* 0x0000000421347211 */ /* 0x000fe400028f0eff */
[----:B------:R-:W4:Y:S04]  /*10740*/  LDL.LU R33, [R1+0x1e4] ;  /* 0x0001e40001217983 */ /* 0x000f280000300800 */
[----:B------:R-:W4:Y:S04]  /*10750*/  LDL.LU R35, [R1+0x1e8] ;  /* 0x0001e80001237983 */ /* 0x000f280000300800 */
[----:B------:R-:W4:Y:S04]  /*10760*/  LDL.LU R39, [R1+0x1ec] ;  /* 0x0001ec0001277983 */ /* 0x000f280000300800 */
[----:B------:R-:W4:Y:S04]  /*10770*/  LDL.LU R43, [R1+0x1f0] ;  /* 0x0001f000012b7983 */ /* 0x000f280000300800 */
[----:B------:R-:W4:Y:S04]  /*10780*/  LDL.LU R45, [R1+0x1f4] ;  /* 0x0001f400012d7983 */ /* 0x000f280000300800 */
[----:B------:R-:W4:Y:S04]  /*10790*/  LDL.LU R49, [R1+0x1f8] ;  /* 0x0001f80001317983 */ /* 0x000f280000300800 */
[----:B------:R-:W4:Y:S01]  /*107a0*/  LDL.LU R63, [R1+0x1fc] ;  /* 0x0001fc00013f7983 */ /* 0x000f220000300800 */
[----:B--2---:R-:W-:-:S04]  /*107b0*/  IADD3 R46, P4, PT, R249, R247, RZ ;  /* 0x000000f7f92e7210 */ /* 0x004fc80007f9e0ff */
[----:B------:R-:W-:Y:S02]  /*107c0*/  LEA.HI.X.SX32 R48, R247, R4, 0x1, P4 ;  /* 0x00000004f7307211 */ /* 0x000fe400020f0eff */
[----:B---3--:R-:W-:-:S04]  /*107d0*/  IADD3 R247, P4, PT, R249, R51, RZ ;  /* 0x00000033f9f77210 */ /* 0x008fc80007f9e0ff */
[----:B------:R-:W-:Y:S02]  /*107e0*/  LEA.HI.X.SX32 R248, R51, R4, 0x1, P4 ;  /* 0x0000000433f87211 */ /* 0x000fe400020f0eff */
[----:B------:R-:W2:Y:S04]  /*107f0*/  LDL.LU R51, [R1+0x200] ;  /* 0x0002000001337983 */ /* 0x000ea80000300800 */
[----:B------:R-:W3:Y:S04]  /*10800*/  LDL.LU R55, [R1+0x204] ;  /* 0x0002040001377983 */ /* 0x000ee80000300800 */
[----:B------:R-:W3:Y:S04]  /*10810*/  LDL.LU R61, [R1+0x208] ;  /* 0x00020800013d7983 */ /* 0x000ee80000300800 */
[----:B------:R-:W3:Y:S04]  /*10820*/  LDL.LU R59, [R1+0x20c] ;  /* 0x00020c00013b7983 */ /* 0x000ee80000300800 */
[----:B------:R-:W3:Y:S01]  /*10830*/  LDL.LU R57, [R1+0x210] ;  /* 0x0002100001397983 */ /* 0x000ee20000300800 */
[----:B------:R-:W-:-:S02]  /*10840*/  IADD3 R58, P0, PT, R249, R34, RZ ;  /* 0x00000022f93a7210 */ /* 0x000fc40007f1e0ff */
[C---:B------:R-:W-:Y:S02]  /*10850*/  IADD3 R42, P3, PT, R249.reuse, R245, RZ ;  /* 0x000000f5f92a7210 */ /* 0x040fe40007f7e0ff */
[C---:B----4-:R-:W-:Y:S02]  /*10860*/  IADD3 R38, P2, PT, R249.reuse, R243, RZ ;  /* 0x000000f3f9267210 */ /* 0x050fe40007f5e0ff */
[-C--:B------:R-:W-:Y:S02]  /*10870*/  LEA.HI.X.SX32 R60, R34, R4.reuse, 0x1, P0 ;  /* 0x00000004223c7211 */ /* 0x080fe400000f0eff */
[C---:B------:R-:W-:Y:S02]  /*10880*/  IADD3 R34, P0, PT, R249.reuse, R241, RZ ;  /* 0x000000f1f9227210 */ /* 0x040fe40007f1e0ff */
[----:B------:R-:W-:Y:S02]  /*10890*/  IADD3 R252, P6, PT, R249, R239, RZ ;  /* 0x000000eff9fc7210 */ /* 0x000fe40007fde0ff */
[----:B------:R-:W-:-:S02]  /*108a0*/  LEA.HI.X.SX32 R44, R245, R4, 0x1, P3 ;  /* 0x00000004f52c7211 */ /* 0x000fc400018f0eff */
[C---:B------:R-:W-:Y:S02]  /*108b0*/  IADD3 R30, P5, PT, R249.reuse, R53, RZ ;  /* 0x00000035f91e7210 */ /* 0x040fe40007fbe0ff */
[----:B------:R-:W-:Y:S02]  /*108c0*/  IADD3 R245, P3, PT, R249, R246, RZ ;  /* 0x000000f6f9f57210 */ /* 0x000fe40007f7e0ff */
[----:B------:R-:W-:Y:S02]  /*108d0*/  LEA.HI.X.SX32 R40, R243, R4, 0x1, P2 ;  /* 0x00000004f3287211 */ /* 0x000fe400010f0eff */
[----:B------:R-:W-:Y:S02]  /*108e0*/  IADD3 R243, P2, PT, R249, R244, RZ ;  /* 0x000000f4f9f37210 */ /* 0x000fe40007f5e0ff */
[----:B------:R-:W-:Y:S02]  /*108f0*/  LEA.HI.X.SX32 R36, R241, R4, 0x1, P0 ;  /* 0x00000004f1247211 */ /* 0x000fe400000f0eff */
[----:B------:R-:W-:-:S02]  /*10900*/  IADD3 R241, P0, PT, R249, R242, RZ ;  /* 0x000000f2f9f17210 */ /* 0x000fc40007f1e0ff */
[----:B------:R-:W-:Y:S02]  /*10910*/  LEA.HI.X.SX32 R32, R239, R4, 0x1, P6 ;  /* 0x00000004ef207211 */ /* 0x000fe400030f0eff */
[----:B------:R-:W-:Y:S02]  /*10920*/  IADD3 R239, P6, PT, R249, R240, RZ ;  /* 0x000000f0f9ef7210 */ /* 0x000fe40007fde0ff */
[-C--:B------:R-:W-:Y:S02]  /*10930*/  LEA.HI.X.SX32 R251, R53, R4.reuse, 0x1, P5 ;  /* 0x0000000435fb7211 */ /* 0x080fe400028f0eff */
[C---:B------:R-:W-:Y:S01]  /*10940*/  IADD3 R235, P4, PT, R249.reuse, R47, RZ ;  /* 0x0000002ff9eb7210 */ /* 0x040fe20007f9e0ff */
[----:B------:R-:W4:Y:S01]  /*10950*/  LDL.LU R53, [R1+0x214] ;  /* 0x0002140001357983 */ /* 0x000f220000300800 */
[----:B------:R-:W-:Y:S02]  /*10960*/  LEA.HI.X.SX32 R246, R246, R4, 0x1, P3 ;  /* 0x00000004f6f67211 */ /* 0x000fe400018f0eff */
[----:B------:R-:W-:-:S02]  /*10970*/  IADD3 R237, P5, PT, R249, R238, RZ ;  /* 0x000000eef9ed7210 */ /* 0x000fc40007fbe0ff */
[C---:B------:R-:W-:Y:S02]  /*10980*/  IADD3 R233, P3, PT, R249.reuse, R41, RZ ;  /* 0x00000029f9e97210 */ /* 0x040fe40007f7e0ff */
[-C--:B------:R-:W-:Y:S02]  /*10990*/  LEA.HI.X.SX32 R244, R244, R4.reuse, 0x1, P2 ;  /* 0x00000004f4f47211 */ /* 0x080fe400010f0eff */
[----:B------:R-:W-:Y:S02]  /*109a0*/  IADD3 R231, P2, PT, R249, R37, RZ ;  /* 0x00000025f9e77210 */ /* 0x000fe40007f5e0ff */
[-C--:B------:R-:W-:Y:S02]  /*109b0*/  LEA.HI.X.SX32 R242, R242, R4.reuse, 0x1, P0 ;  /* 0x00000004f2f27211 */ /* 0x080fe400000f0eff */
[-C--:B------:R-:W-:Y:S02]  /*109c0*/  LEA.HI.X.SX32 R240, R240, R4.reuse, 0x1, P6 ;  /* 0x00000004f0f07211 */ /* 0x080fe400030f0eff */
[----:B------:R-:W-:-:S02]  /*109d0*/  LEA.HI.X.SX32 R236, R47, R4, 0x1, P4 ;  /* 0x000000042fec7211 */ /* 0x000fc400020f0eff */
[-C--:B------:R-:W-:Y:S01]  /*109e0*/  LEA.HI.X.SX32 R238, R238, R4.reuse, 0x1, P5 ;  /* 0x00000004eeee7211 */ /* 0x080fe200028f0eff */
[----:B------:R-:W4:Y:S01]  /*109f0*/  LDL.LU R47, [R1+0x218] ;  /* 0x00021800012f7983 */ /* 0x000f220000300800 */
[-C--:B------:R-:W-:Y:S02]  /*10a00*/  LEA.HI.X.SX32 R234, R41, R4.reuse, 0x1, P3 ;  /* 0x0000000429ea7211 */ /* 0x080fe400018f0eff */
[----:B------:R-:W-:Y:S01]  /*10a10*/  LEA.HI.X.SX32 R232, R37, R4, 0x1, P2 ;  /* 0x0000000425e87211 */ /* 0x000fe200010f0eff */
[----:B------:R-:W4:Y:S01]  /*10a20*/  LDL.LU R41, [R1+0x21c] ;  /* 0x00021c0001297983 */ /* 0x000f220000300800 */
[----:B------:R-:W-:-:S03]  /*10a30*/  IADD3 R229, P0, PT, R249, R33, RZ ;  /* 0x00000021f9e57210 */ /* 0x000fc60007f1e0ff */
[----:B------:R-:W4:Y:S01]  /*10a40*/  LDL.LU R37, [R1+0x220] ;  /* 0x0002200001257983 */ /* 0x000f220000300800 */
[----:B------:R-:W-:Y:S02]  /*10a50*/  IADD3 R227, P6, PT, R249, R35, RZ ;  /* 0x00000023f9e37210 */ /* 0x000fe40007fde0ff */
[-C--:B------:R-:W-:Y:S02]  /*10a60*/  LEA.HI.X.SX32 R230, R33, R4.reuse, 0x1, P0 ;  /* 0x0000000421e67211 */ /* 0x080fe400000f0eff */
[----:B------:R-:W-:Y:S01]  /*10a70*/  IADD3 R225, P5, PT, R249, R39, RZ ;  /* 0x00000027f9e17210 */ /* 0x000fe20007fbe0ff */
[----:B------:R-:W4:Y:S01]  /*10a80*/  LDL.LU R33, [R1+0x224] ;  /* 0x0002240001217983 */ /* 0x000f220000300800 */
[-C--:B------:R-:W-:Y:S02]  /*10a90*/  LEA.HI.X.SX32 R228, R35, R4.reuse, 0x1, P6 ;  /* 0x0000000423e47211 */ /* 0x080fe400030f0eff */
[----:B------:R-:W-:Y:S01]  /*10aa0*/  IADD3 R223, P4, PT, R249, R43, RZ ;  /* 0x0000002bf9df7210 */ /* 0x000fe20007f9e0ff */
[----:B------:R-:W4:Y:S01]  /*10ab0*/  LDL.LU R35, [R1+0x228] ;  /* 0x0002280001237983 */ /* 0x000f220000300800 */
[----:B------:R-:W-:-:S02]  /*10ac0*/  LEA.HI.X.SX32 R226, R39, R4, 0x1, P5 ;  /* 0x0000000427e27211 */ /* 0x000fc400028f0eff */
[----:B------:R-:W-:Y:S01]  /*10ad0*/  IADD3 R221, P3, PT, R249, R45, RZ ;  /* 0x0000002df9dd7210 */ /* 0x000fe20007f7e0ff */
[----:B------:R-:W4:Y:S01]  /*10ae0*/  LDL.LU R39, [R1+0x22c] ;  /* 0x00022c0001277983 */ /* 0x000f220000300800 */
[-C--:B------:R-:W-:Y:S02]  /*10af0*/  LEA.HI.X.SX32 R224, R43, R4.reuse, 0x1, P4 ;  /* 0x000000042be07211 */ /* 0x080fe400020f0eff */
[----:B------:R-:W-:Y:S01]  /*10b00*/  IADD3 R219, P2, PT, R249, R49, RZ ;  /* 0x00000031f9db7210 */ /* 0x000fe20007f5e0ff */
[----:B------:R-:W4:Y:S01]  /*10b10*/  LDL.LU R43, [R1+0x230] ;  /* 0x00023000012b7983 */ /* 0x000f220000300800 */
[-C--:B------:R-:W-:Y:S02]  /*10b20*/  LEA.HI.X.SX32 R222, R45, R4.reuse, 0x1, P3 ;  /* 0x000000042dde7211 */ /* 0x080fe400018f0eff */
[----:B------:R-:W-:Y:S01]  /*10b30*/  LEA.HI.X.SX32 R220, R49, R4, 0x1, P2 ;  /* 0x0000000431dc7211 */ /* 0x000fe200010f0eff */
[----:B------:R-:W4:Y:S04]  /*10b40*/  LDL.LU R45, [R1+0x234] ;  /* 0x00023400012d7983 */ /* 0x000f280000300800 */
[----:B------:R-:W4:Y:S04]  /*10b50*/  LDL.LU R49, [R1+0x238] ;  /* 0x0002380001317983 */ /* 0x000f280000300800 */
[----:B------:R-:W4:Y:S01]  /*10b60*/  LDL.LU R65, [R1+0x23c] ;  /* 0x00023c0001417983 */ /* 0x000f220000300800 */
[----:B------:R-:W-:-:S04]  /*10b70*/  IADD3 R217, P0, PT, R249, R63, RZ ;  /* 0x0000003ff9d97210 */ /* 0x000fc80007f1e0ff */
[-C--:B------:R-:W-:Y:S02]  /*10b80*/  LEA.HI.X.SX32 R218, R63, R4.reuse, 0x1, P0 ;  /* 0x000000043fda7211 */ /* 0x080fe400000f0eff */
[C---:B--2---:R-:W-:Y:S02]  /*10b90*/  IADD3 R215, P6, PT, R249.reuse, R51, RZ ;  /* 0x00000033f9d77210 */ /* 0x044fe40007fde0ff */
[----:B---3--:R-:W-:Y:S02]  /*10ba0*/  IADD3 R213, P5, PT, R249, R55, RZ ;  /* 0x00000037f9d57210 */ /* 0x008fe40007fbe0ff */
[-C--:B------:R-:W-:Y:S02]  /*10bb0*/  LEA.HI.X.SX32 R216, R51, R4.reuse, 0x1, P6 ;  /* 0x0000000433d87211 */ /* 0x080fe400030f0eff */
[----:B------:R-:W2:Y:S01]  /*10bc0*/  LDL.LU R51, [R1+0x240] ;  /* 0x0002400001337983 */ /* 0x000ea20000300800 */
[----:B------:R-:W-:-:S03]  /*10bd0*/  LEA.HI.X.SX32 R214, R55, R4, 0x1, P5 ;  /* 0x0000000437d67211 */ /* 0x000fc600028f0eff */
[----:B------:R-:W3:Y:S01]  /*10be0*/  LDL.LU R55, [R1+0x244] ;  /* 0x0002440001377983 */ /* 0x000ee20000300800 */
[C---:B------:R-:W-:Y:S02]  /*10bf0*/  IADD3 R211, P4, PT, R249.reuse, R61, RZ ;  /* 0x0000003df9d37210 */ /* 0x040fe40007f9e0ff */
[----:B------:R-:W-:Y:S01]  /*10c00*/  IADD3 R209, P3, PT, R249, R59, RZ ;  /* 0x0000003bf9d17210 */ /* 0x000fe20007f7e0ff */
[----:B------:R-:W3:Y:S01]  /*10c10*/  LDL.LU R63, [R1+0x248] ;  /* 0x00024800013f7983 */ /* 0x000ee20000300800 */
[-C--:B------:R-:W-:Y:S02]  /*10c20*/  LEA.HI.X.SX32 R212, R61, R4.reuse, 0x1, P4 ;  /* 0x000000043dd47211 */ /* 0x080fe400020f0eff */
[----:B------:R-:W-:Y:S01]  /*10c30*/  LEA.HI.X.SX32 R210, R59, R4, 0x1, P3 ;  /* 0x000000043bd27211 */ /* 0x000fe200018f0eff */
[----:B------:R-:W3:Y:S04]  /*10c40*/  LDL.LU R61, [R1+0x24c] ;  /* 0x00024c00013d7983 */ /* 0x000ee80000300800 */
[----:B------:R-:W3:Y:S01]  /*10c50*/  LDL.LU R59, [R1+0x250] ;  /* 0x00025000013b7983 */ /* 0x000ee20000300800 */
[----:B------:R-:W-:-:S04]  /*10c60*/  IADD3 R207, P2, PT, R249, R57, RZ ;  /* 0x00000039f9cf7210 */ /* 0x000fc80007f5e0ff */
[----:B------:R-:W-:Y:S02]  /*10c70*/  LEA.HI.X.SX32 R208, R57, R4, 0x1, P2 ;  /* 0x0000000439d07211 */ /* 0x000fe400010f0eff */
[----:B------:R-:W3:Y:S01]  /*10c80*/  LDL.LU R57, [R1+0x254] ;  /* 0x0002540001397983 */ /* 0x000ee20000300800 */
[----:B----4-:R-:W-:-:S04]  /*10c90*/  IADD3 R205, P0, PT, R249, R53, RZ ;  /* 0x00000035f9cd7210 */ /* 0x010fc80007f1e0ff */
[-C--:B------:R-:W-:Y:S02]  /*10ca0*/  LEA.HI.X.SX32 R206, R53, R4.reuse, 0x1, P0 ;  /* 0x0000000435ce7211 */ /* 0x080fe400000f0eff */
[----:B------:R-:W4:Y:S01]  /*10cb0*/  LDL.LU R53, [R1+0x258] ;  /* 0x0002580001357983 */ /* 0x000f220000300800 */
[C---:B------:R-:W-:Y:S02]  /*10cc0*/  IADD3 R203, P6, PT, R249.reuse, R47, RZ ;  /* 0x0000002ff9cb7210 */ /* 0x040fe40007fde0ff */
[C---:B------:R-:W-:Y:S02]  /*10cd0*/  IADD3 R201, P5, PT, R249.reuse, R41, RZ ;  /* 0x00000029f9c97210 */ /* 0x040fe40007fbe0ff */
[----:B------:R-:W-:Y:S02]  /*10ce0*/  IADD3 R199, P4, PT, R249, R37, RZ ;  /* 0x00000025f9c77210 */ /* 0x000fe40007f9e0ff */
[----:B------:R-:W-:Y:S02]  /*10cf0*/  LEA.HI.X.SX32 R204, R47, R4, 0x1, P6 ;  /* 0x000000042fcc7211 */ /* 0x000fe400030f0eff */
[----:B------:R-:W4:Y:S01]  /*10d00*/  LDL.LU R47, [R1+0x25c] ;  /* 0x00025c00012f7983 */ /* 0x000f220000300800 */
[----:B------:R-:W-:-:S02]  /*10d10*/  IADD3 R197, P3, PT, R249, R33, RZ ;  /* 0x00000021f9c57210 */ /* 0x000fc40007f7e0ff */
[-C--:B------:R-:W-:Y:S02]  /*10d20*/  LEA.HI.X.SX32 R200, R37, R4.reuse, 0x1, P4 ;  /* 0x0000000425c87211 */ /* 0x080fe400020f0eff */
[----:B------:R-:W-:Y:S01]  /*10d30*/  IADD3 R195, P2, PT, R249, R35, RZ ;  /* 0x00000023f9c37210 */ /* 0x000fe20007f5e0ff */
[----:B------:R-:W4:Y:S01]  /*10d40*/  LDL.LU R37, [R1+0x260] ;  /* 0x0002600001257983 */ /* 0x000f220000300800 */
[-C--:B------:R-:W-:Y:S02]  /*10d50*/  LEA.HI.X.SX32 R198, R33, R4.reuse, 0x1, P3 ;  /* 0x0000000421c67211 */ /* 0x080fe400018f0eff */
[----:B------:R-:W-:Y:S01]  /*10d60*/  IADD3 R193, P0, PT, R249, R39, RZ ;  /* 0x00000027f9c17210 */ /* 0x000fe20007f1e0ff */
[----:B------:R-:W4:Y:S01]  /*10d70*/  LDL.LU R33, [R1+0x264] ;  /* 0x0002640001217983 */ /* 0x000f220000300800 */
[----:B------:R-:W-:Y:S02]  /*10d80*/  LEA.HI.X.SX32 R202, R41, R4, 0x1, P5 ;  /* 0x0000000429ca7211 */ /* 0x000fe400028f0eff */
[----:B------:R-:W-:-:S02]  /*10d90*/  IADD3 R191, P6, PT, R249, R43, RZ ;  /* 0x0000002bf9bf7210 */ /* 0x000fc40007fde0ff */
[-C--:B------:R-:W-:Y:S02]  /*10da0*/  LEA.HI.X.SX32 R196, R35, R4.reuse, 0x1, P2 ;  /* 0x0000000423c47211 */ /* 0x080fe400010f0eff */
[----:B------:R-:W-:Y:S01]  /*10db0*/  IADD3 R189, P5, PT, R249, R45, RZ ;  /* 0x0000002df9bd7210 */ /* 0x000fe20007fbe0ff */
[----:B------:R-:W4:Y:S01]  /*10dc0*/  LDL.LU R35, [R1+0x268] ;  /* 0x0002680001237983 */ /* 0x000f220000300800 */
[-C--:B------:R-:W-:Y:S02]  /*10dd0*/  LEA.HI.X.SX32 R194, R39, R4.reuse, 0x1, P0 ;  /* 0x0000000427c27211 */ /* 0x080fe400000f0eff */
[----:B------:R-:W-:Y:S01]  /*10de0*/  IADD3 R187, P4, PT, R249, R49, RZ ;  /* 0x00000031f9bb7210 */ /* 0x000fe20007f9e0ff */
[----:B------:R-:W4:Y:S01]  /*10df0*/  LDL.LU R39, [R1+0x26c] ;  /* 0x00026c0001277983 */ /* 0x000f220000300800 */
[-C--:B------:R-:W-:Y:S02]  /*10e00*/  LEA.HI.X.SX32 R192, R43, R4.reuse, 0x1, P6 ;  /* 0x000000042bc07211 */ /* 0x080fe400030f0eff */
[-C--:B------:R-:W-:Y:S01]  /*10e10*/  LEA.HI.X.SX32 R190, R45, R4.reuse, 0x1, P5 ;  /* 0x000000042dbe7211 */ /* 0x080fe200028f0eff */
[----:B------:R-:W4:Y:S01]  /*10e20*/  LDL.LU R41, [R1+0x270] ;  /* 0x0002700001297983 */ /* 0x000f220000300800 */
[----:B------:R-:W-:-:S03]  /*10e30*/  LEA.HI.X.SX32 R188, R49, R4, 0x1, P4 ;  /* 0x0000000431bc7211 */ /* 0x000fc600020f0eff */
        /* <DEDUP_REMOVED lines=12> */
[C---:B------:R-:W-:Y:S01]  /*10f00*/  IADD3 R177, P5, PT, R249.reuse, R61, RZ ;  /* 0x0000003df9b17210 */ /* 0x040fe20007fbe0ff */
[----:B------:R-:W3:Y:S01]  /*10f10*/  LDL.LU R67, [R1+0x288] ;  /* 0x0002880001437983 */ /* 0x000ee20000300800 */
[----:B------:R-:W-:Y:S02]  /*10f20*/  IADD3 R175, P4, PT, R249, R59, RZ ;  /* 0x0000003bf9af7210 */ /* 0x000fe40007f9e0ff */
[-C--:B------:R-:W-:Y:S01]  /*10f30*/  LEA.HI.X.SX32 R180, R63, R4.reuse, 0x1, P6 ;  /* 0x000000043fb47211 */ /* 0x080fe200030f0eff */
[----:B------:R-:W3:Y:S01]  /*10f40*/  LDL.LU R65, [R1+0x28c] ;  /* 0x00028c0001417983 */ /* 0x000ee20000300800 */
[-C--:B------:R-:W-:Y:S02]  /*10f50*/  LEA.HI.X.SX32 R178, R61, R4.reuse, 0x1, P5 ;  /* 0x000000043db27211 */ /* 0x080fe400028f0eff */
[----:B------:R-:W-:Y:S01]  /*10f60*/  LEA.HI.X.SX32 R176, R59, R4, 0x1, P4 ;  /* 0x000000043bb07211 */ /* 0x000fe200020f0eff */
[----:B------:R-:W3:Y:S04]  /*10f70*/  LDL.LU R63, [R1+0x290] ;  /* 0x00029000013f7983 */ /* 0x000ee80000300800 */
[----:B------:R-:W3:Y:S04]  /*10f80*/  LDL.LU R61, [R1+0x294] ;  /* 0x00029400013d7983 */ /* 0x000ee80000300800 */
[----:B------:R-:W3:Y:S01]  /*10f90*/  LDL.LU R59, [R1+0x298] ;  /* 0x00029800013b7983 */ /* 0x000ee20000300800 */
[----:B------:R-:W-:-:S04]  /*10fa0*/  IADD3 R173, P3, PT, R249, R57, RZ ;  /* 0x00000039f9ad7210 */ /* 0x000fc80007f7e0ff */
[----:B------:R-:W-:Y:S02]  /*10fb0*/  LEA.HI.X.SX32 R174, R57, R4, 0x1, P3 ;  /* 0x0000000439ae7211 */ /* 0x000fe400018f0eff */
[----:B------:R-:W3:Y:S01]  /*10fc0*/  LDL.LU R57, [R1+0x29c] ;  /* 0x00029c0001397983 */ /* 0x000ee20000300800 */
[----:B----4-:R-:W-:-:S04]  /*10fd0*/  IADD3 R171, P2, PT, R249, R53, RZ ;  /* 0x00000035f9ab7210 */ /* 0x010fc80007f5e0ff */
[----:B------:R-:W-:Y:S02]  /*10fe0*/  LEA.HI.X.SX32 R172, R53, R4, 0x1, P2 ;  /* 0x0000000435ac7211 */ /* 0x000fe400010f0eff */
[----:B------:R-:W-:-:S04]  /*10ff0*/  IADD3 R169, P0, PT, R249, R47, RZ ;  /* 0x0000002ff9a97210 */ /* 0x000fc80007f1e0ff */
[-C--:B------:R-:W-:Y:S02]  /*11000*/  LEA.HI.X.SX32 R170, R47, R4.reuse, 0x1, P0 ;  /* 0x000000042faa7211 */ /* 0x080fe400000f0eff */
[C---:B------:R-:W-:Y:S02]  /*11010*/  IADD3 R167, P6, PT, R249.reuse, R37, RZ ;  /* 0x00000025f9a77210 */ /* 0x040fe40007fde0ff */
[----:B------:R-:W-:Y:S02]  /*11020*/  IADD3 R165, P5, PT, R249, R33, RZ ;  /* 0x00000021f9a57210 */ /* 0x000fe40007fbe0ff */
[-C--:B------:R-:W-:Y:S02]  /*11030*/  LEA.HI.X.SX32 R168, R37, R4.reuse, 0x1, P6 ;  /* 0x0000000425a87211 */ /* 0x080fe400030f0eff */
[----:B------:R-:W-:Y:S02]  /*11040*/  LEA.HI.X.SX32 R166, R33, R4, 0x1, P5 ;  /* 0x0000000421a67211 */ /* 0x000fe400028f0eff */
[----:B------:R-:W4:Y:S01]  /*11050*/  LDL.LU R33, [R1+0x2a0] ;  /* 0x0002a00001217983 */ /* 0x000f220000300800 */
[----:B------:R-:W-:-:S02]  /*11060*/  IADD3 R163, P4, PT, R249, R35, RZ ;  /* 0x00000023f9a37210 */ /* 0x000fc40007f9e0ff */
        /* <DEDUP_REMOVED lines=13> */
[----:B------:R-:W-:-:S03]  /*11140*/  LEA.HI.X.SX32 R156, R45, R4, 0x1, P6 ;  /* 0x000000042d9c7211 */ /* 0x000fc600030f0eff */
[----:B------:R-:W4:Y:S01]  /*11150*/  LDL.LU R43, [R1+0x2b4] ;  /* 0x0002b400012b7983 */ /* 0x000f220000300800 */
[----:B------:R-:W-:-:S03]  /*11160*/  LEA.HI.X.SX32 R154, R49, R4, 0x1, P5 ;  /* 0x00000004319a7211 */ /* 0x000fc600028f0eff */
[----:B------:R-:W4:Y:S04]  /*11170*/  LDL.LU R45, [R1+0x2b8] ;  /* 0x0002b800012d7983 */ /* 0x000f280000300800 */
[----:B------:R-:W4:Y:S04]  /*11180*/  LDL.LU R47, [R1+0x2bc] ;  /* 0x0002bc00012f7983 */ /* 0x000f280000300800 */
[----:B------:R-:W4:Y:S01]  /*11190*/  LDL.LU R49, [R1+0x2c0] ;  /* 0x0002c00001317983 */ /* 0x000f220000300800 */
[C---:B--2---:R-:W-:Y:S02]  /*111a0*/  IADD3 R151, P4, PT, R249.reuse, R51, RZ ;  /* 0x00000033f9977210 */ /* 0x044fe40007f9e0ff */
[----:B---3--:R-:W-:-:S02]  /*111b0*/  IADD3 R149, P3, PT, R249, R55, RZ ;  /* 0x00000037f9957210 */ /* 0x008fc40007f7e0ff */
[-C--:B------:R-:W-:Y:S02]  /*111c0*/  LEA.HI.X.SX32 R152, R51, R4.reuse, 0x1, P4 ;  /* 0x0000000433987211 */ /* 0x080fe400020f0eff */
[----:B------:R-:W2:Y:S01]  /*111d0*/  LDL.LU R51, [R1+0x2c4] ;  /* 0x0002c40001337983 */ /* 0x000ea20000300800 */
[----:B------:R-:W-:-:S03]  /*111e0*/  LEA.HI.X.SX32 R150, R55, R4, 0x1, P3 ;  /* 0x0000000437967211 */ /* 0x000fc600018f0eff */
[----:B------:R-:W3:Y:S04]  /*111f0*/  LDL.LU R53, [R1+0x2c8] ;  /* 0x0002c80001357983 */ /* 0x000ee80000300800 */
[----:B------:R-:W3:Y:S04]  /*11200*/  LDL.LU R55, [R1+0x2cc] ;  /* 0x0002cc0001377983 */ /* 0x000ee80000300800 */
[----:B------:R-:W3:Y:S01]  /*11210*/  LDL.LU R85, [R1+0x2d0] ;  /* 0x0002d00001557983 */ /* 0x000ee20000300800 */
[----:B------:R-:W-:-:S03]  /*11220*/  IADD3 R141, P5, PT, R249, R61, RZ ;  /* 0x0000003df98d7210 */ /* 0x000fc60007fbe0ff */
[----:B------:R-:W3:Y:S01]  /*11230*/  LDL.LU R83, [R1+0x2d4] ;  /* 0x0002d40001537983 */ /* 0x000ee20000300800 */
[----:B------:R-:W-:-:S03]  /*11240*/  IADD3 R139, P4, PT, R249, R59, RZ ;  /* 0x0000003bf98b7210 */ /* 0x000fc60007f9e0ff */
[----:B------:R-:W3:Y:S01]  /*11250*/  LDL.LU R81, [R1+0x2d8] ;  /* 0x0002d80001517983 */ /* 0x000ee20000300800 */
[-C--:B------:R-:W-:Y:S02]  /*11260*/  LEA.HI.X.SX32 R142, R61, R4.reuse, 0x1, P5 ;  /* 0x000000043d8e7211 */ /* 0x080fe400028f0eff */
[----:B------:R-:W-:Y:S01]  /*11270*/  LEA.HI.X.SX32 R140, R59, R4, 0x1, P4 ;  /* 0x000000043b8c7211 */ /* 0x000fe200020f0eff */
[----:B------:R-:W3:Y:S04]  /*11280*/  LDL.LU R61, [R1+0x2dc] ;  /* 0x0002dc00013d7983 */ /* 0x000ee80000300800 */
[----:B------:R-:W3:Y:S01]  /*11290*/  LDL.LU R59, [R1+0x2e0] ;  /* 0x0002e000013b7983 */ /* 0x000ee20000300800 */
[----:B------:R-:W-:-:S04]  /*112a0*/  IADD3 R137, P3, PT, R249, R57, RZ ;  /* 0x00000039f9897210 */ /* 0x000fc80007f7e0ff */
[-C--:B------:R-:W-:Y:S02]  /*112b0*/  LEA.HI.X.SX32 R138, R57, R4.reuse, 0x1, P3 ;  /* 0x00000004398a7211 */ /* 0x080fe400018f0eff */
[----:B------:R-:W3:Y:S01]  /*112c0*/  LDL.LU R57, [R1+0x2e4] ;  /* 0x0002e40001397983 */ /* 0x000ee20000300800 */
[C---:B------:R-:W-:Y:S02]  /*112d0*/  IADD3 R143, P6, PT, R249.reuse, R63, RZ ;  /* 0x0000003ff98f7210 */ /* 0x040fe40007fde0ff */
[C---:B------:R-:W-:Y:S02]  /*112e0*/  IADD3 R147, P2, PT, R249.reuse, R67, RZ ;  /* 0x00000043f9937210 */ /* 0x040fe40007f5e0ff */
[----:B------:R-:W-:Y:S02]  /*112f0*/  IADD3 R145, P0, PT, R249, R65, RZ ;  /* 0x00000041f9917210 */ /* 0x000fe40007f1e0ff */
[-C--:B------:R-:W-:Y:S02]  /*11300*/  LEA.HI.X.SX32 R144, R63, R4.reuse, 0x1, P6 ;  /* 0x000000043f907211 */ /* 0x080fe400030f0eff */
[----:B------:R-:W-:-:S02]  /*11310*/  LEA.HI.X.SX32 R148, R67, R4, 0x1, P2 ;  /* 0x0000000443947211 */ /* 0x000fc400010f0eff */
[----:B------:R-:W-:Y:S01]  /*11320*/  LEA.HI.X.SX32 R146, R65, R4, 0x1, P0 ;  /* 0x0000000441927211 */ /* 0x000fe200000f0eff */
[----:B------:R-:W3:Y:S04]  /*11330*/  LDL.LU R67, [R1+0x2e8] ;  /* 0x0002e80001437983 */ /* 0x000ee80000300800 */
[----:B------:R-:W3:Y:S04]  /*11340*/  LDL.LU R65, [R1+0x2ec] ;  /* 0x0002ec0001417983 */ /* 0x000ee80000300800 */
[----:B------:R-:W3:Y:S04]  /*11350*/  LDL.LU R63, [R1+0x2f0] ;  /* 0x0002f000013f7983 */ /* 0x000ee80000300800 */
[----:B------:R-:W3:Y:S04]  /*11360*/  LDL.LU R73, [R1+0x2f4] ;  /* 0x0002f40001497983 */ /* 0x000ee80000300800 */
[----:B------:R-:W3:Y:S04]  /*11370*/  LDL.LU R71, [R1+0x2f8] ;  /* 0x0002f80001477983 */ /* 0x000ee80000300800 */
[----:B------:R-:W3:Y:S01]  /*11380*/  LDL.LU R69, [R1+0x2fc] ;  /* 0x0002fc0001457983 */ /* 0x000ee20000300800 */
[----:B----4-:R-:W-:-:S04]  /*11390*/  IADD3 R131, P6, PT, R249, R37, RZ ;  /* 0x00000025f9837210 */ /* 0x010fc80007fde0ff */
[-C--:B------:R-:W-:Y:S02]  /*113a0*/  LEA.HI.X.SX32 R132, R37, R4.reuse, 0x1, P6 ;  /* 0x0000000425847211 */ /* 0x080fe400030f0eff */
[C---:B------:R-:W-:Y:S02]  /*113b0*/  IADD3 R129, P5, PT, R249.reuse, R39, RZ ;  /* 0x00000027f9817210 */ /* 0x040fe40007fbe0ff */
[----:B------:R-:W-:Y:S02]  /*113c0*/  IADD3 R125, P4, PT, R249, R41, RZ ;  /* 0x00000029f97d7210 */ /* 0x000fe40007f9e0ff */
[-C--:B------:R-:W-:Y:S02]  /*113d0*/  LEA.HI.X.SX32 R130, R39, R4.reuse, 0x1, P5 ;  /* 0x0000000427827211 */ /* 0x080fe400028f0eff */
[----:B------:R-:W-:Y:S02]  /*113e0*/  LEA.HI.X.SX32 R128, R41, R4, 0x1, P4 ;  /* 0x0000000429807211 */ /* 0x000fe400020f0eff */
[----:B------:R-:W-:-:S04]  /*113f0*/  IADD3 R37, P6, PT, R249, R49, RZ ;  /* 0x00000031f9257210 */ /* 0x000fc80007fde0ff */
[-C--:B------:R-:W-:Y:S02]  /*11400*/  LEA.HI.X.SX32 R126, R49, R4.reuse, 0x1, P6 ;  /* 0x00000004317e7211 */ /* 0x080fe400030f0eff */
[C---:B------:R-:W-:Y:S02]  /*11410*/  IADD3 R31, P3, PT, R249.reuse, R43, RZ ;  /* 0x0000002bf91f7210 */ /* 0x040fe40007f7e0ff */
[----:B------:R-:W-:Y:S02]  /*11420*/  IADD3 R135, P2, PT, R249, R33, RZ ;  /* 0x00000021f9877210 */ /* 0x000fe40007f5e0ff */
[-C--:B------:R-:W-:Y:S02]  /*11430*/  LEA.HI.X.SX32 R120, R43, R4.reuse, 0x1, P3 ;  /* 0x000000042b787211 */ /* 0x080fe400018f0eff */
[----:B------:R-:W-:Y:S02]  /*11440*/  IADD3 R133, P0, PT, R249, R35, RZ ;  /* 0x00000023f9857210 */ /* 0x000fe40007f1e0ff */
[----:B------:R-:W-:-:S02]  /*11450*/  LEA.HI.X.SX32 R136, R33, R4, 0x1, P2 ;  /* 0x0000000421887211 */ /* 0x000fc400010f0eff */
[----:B------:R-:W-:Y:S02]  /*11460*/  IADD3 R33, P2, PT, R249, R45, RZ ;  /* 0x0000002df9217210 */ /* 0x000fe40007f5e0ff */
[-C--:B------:R-:W-:Y:S02]  /*11470*/  LEA.HI.X.SX32 R134, R35, R4.reuse, 0x1, P0 ;  /* 0x0000000423867211 */ /* 0x080fe400000f0eff */
[----:B------:R-:W-:Y:S02]  /*11480*/  IADD3 R35, P0, PT, R249, R47, RZ ;  /* 0x0000002ff9237210 */ /* 0x000fe40007f1e0ff */
[-C--:B------:R-:W-:Y:S02]  /*11490*/  LEA.HI.X.SX32 R122, R45, R4.reuse, 0x1, P2 ;  /* 0x000000042d7a7211 */ /* 0x080fe400010f0eff */
[----:B------:R-:W-:Y:S02]  /*114a0*/  LEA.HI.X.SX32 R124, R47, R4, 0x1, P0 ;  /* 0x000000042f7c7211 */ /* 0x000fe400000f0eff */
[----:B--2---:R-:W-:-:S02]  /*114b0*/  IADD3 R39, P5, PT, R249, R51, RZ ;  /* 0x00000033f9277210 */ /* 0x004fc40007fbe0ff */
[----:B---3--:R-:W-:Y:S02]  /*114c0*/  IADD3 R41, P4, PT, R249, R53, RZ ;  /* 0x00000035f9297210 */ /* 0x008fe40007f9e0ff */
[----:B------:R-:W-:Y:S02]  /*114d0*/  LEA.HI.X.SX32 R127, R51, R4, 0x1, P5 ;  /* 0x00000004337f7211 */ /* 0x000fe400028f0eff */
[C---:B------:R-:W-:Y:S02]  /*114e0*/  IADD3 R49, P6, PT, R249.reuse, R81, RZ ;  /* 0x00000051f9317210 */ /* 0x040fe40007fde0ff */
[----:B------:R-:W-:-:S03]  /*114f0*/  IADD3 R51, P5, PT, R249, R61, RZ ;  /* 0x0000003df9337210 */ /* 0x000fc60007fbe0ff */
[----:B------:R1:W-:Y:S01]  /*11500*/  STL [R1+0x604], R49 ;  /* 0x0006043101007387 */ /* 0x0003e20000100800 */
[----:B------:R-:W-:-:S03]  /*11510*/  IADD3 R43, P3, PT, R249, R55, RZ ;  /* 0x00000037f92b7210 */ /* 0x000fc60007f7e0ff */
[----:B------:R2:W-:Y:S01]  /*11520*/  STL [R1+0x600], R51 ;  /* 0x0006003301007387 */ /* 0x0005e20000100800 */
[----:B-1----:R-:W-:Y:S02]  /*11530*/  LEA.HI.X.SX32 R49, R53, R4, 0x1, P4 ;  /* 0x0000000435317211 */ /* 0x002fe400020f0eff */
[----:B------:R-:W-:-:S05]  /*11540*/  IADD3 R53, P4, PT, R249, R59, RZ ;  /* 0x0000003bf9357210 */ /* 0x000fca0007f9e0ff */
[----:B------:R1:W-:Y:S04]  /*11550*/  STL [R1+0x5fc], R53 ;  /* 0x0005fc3501007387 */ /* 0x0003e80000100800 */
[----:B------:R-:W3:Y:S01]  /*11560*/  LDL.LU R79, [R1+0x300] ;  /* 0x00030000014f7983 */ /* 0x000ee20000300800 */
[----:B--2---:R-:W-:-:S03]  /*11570*/  LEA.HI.X.SX32 R51, R55, R4, 0x1, P3 ;  /* 0x0000000437337211 */ /* 0x004fc600018f0eff */
[----:B------:R-:W2:Y:S01]  /*11580*/  LDL.LU R77, [R1+0x304] ;  /* 0x00030400014d7983 */ /* 0x000ea20000300800 */
[----:B------:R-:W-:Y:S02]  /*11590*/  IADD3 R55, P3, PT, R249, R57, RZ ;  /* 0x00000039f9377210 */ /* 0x000fe40007f7e0ff */
[-C--:B------:R-:W-:Y:S01]  /*115a0*/  LEA.HI.X.SX32 R0, R81, R4.reuse, 0x1, P6 ;  /* 0x0000000451007211 */ /* 0x080fe200030f0eff */
[----:B------:R-:W4:Y:S01]  /*115b0*/  LDL.LU R75, [R1+0x308] ;  /* 0x00030800014b7983 */ /* 0x000f220000300800 */
[-C--:B------:R-:W-:Y:S02]  /*115c0*/  LEA.HI.X.SX32 R3, R61, R4.reuse, 0x1, P5 ;  /* 0x000000043d037211 */ /* 0x080fe400028f0eff */
[----:B------:R-:W-:Y:S01]  /*115d0*/  IADD3 R45, P2, PT, R249, R85, RZ ;  /* 0x00000055f92d7210 */ /* 0x000fe20007f5e0ff */
[----:B------:R1:W-:Y:S01]  /*115e0*/  STL [R1+0x5f8], R55 ;  /* 0x0005f83701007387 */ /* 0x0003e20000100800 */
[-C--:B------:R-:W-:Y:S02]  /*115f0*/  LEA.HI.X.SX32 R2, R59, R4.reuse, 0x1, P4 ;  /* 0x000000043b027211 */ /* 0x080fe400020f0eff */
[----:B------:R-:W-:Y:S01]  /*11600*/  IADD3 R47, P0, PT, R249, R83, RZ ;  /* 0x00000053f92f7210 */ /* 0x000fe20007f1e0ff */
[----:B------:R1:W-:Y:S02]  /*11610*/  STL [R1+0xbc], R0 ;  /* 0x0000bc0001007387 */ /* 0x0003e40000100800 */
[----:B-1----:R-:W-:-:S02]  /*11620*/  LEA.HI.X.SX32 R53, R85, R4, 0x1, P2 ;  /* 0x0000000455357211 */ /* 0x002fc400010f0eff */
[----:B------:R1:W-:Y:S01]  /*11630*/  STL [R1+0xc0], R3 ;  /* 0x0000c00301007387 */ /* 0x0003e20000100800 */
[----:B------:R-:W-:-:S03]  /*11640*/  LEA.HI.X.SX32 R55, R83, R4, 0x1, P0 ;  /* 0x0000000453377211 */ /* 0x000fc600000f0eff */
[----:B------:R-:W4:Y:S04]  /*11650*/  LDL.LU R85, [R1+0x30c] ;  /* 0x00030c0001557983 */ /* 0x000f280000300800 */
[----:B------:R1:W-:Y:S04]  /*11660*/  STL [R1+0xc4], R2 ;  /* 0x0000c40201007387 */ /* 0x0003e80000100800 */
[----:B------:R-:W4:Y:S01]  /*11670*/  LDL.LU R83, [R1+0x310] ;  /* 0x0003100001537983 */ /* 0x000f220000300800 */
[----:B------:R-:W-:Y:S02]  /*11680*/  LEA.HI.X.SX32 R0, R57, R4, 0x1, P3 ;  /* 0x0000000439007211 */ /* 0x000fe400018f0eff */
[----:B------:R-:W-:-:S02]  /*11690*/  IADD3 R57, P0, PT, R249, R67, RZ ;  /* 0x00000043f9397210 */ /* 0x000fc40007f1e0ff */
[C---:B------:R-:W-:Y:S02]  /*116a0*/  IADD3 R59, P2, PT, R249.reuse, R65, RZ ;  /* 0x00000041f93b7210 */ /* 0x040fe40007f5e0ff */
[----:B------:R-:W-:Y:S01]  /*116b0*/  IADD3 R61, P3, PT, R249, R63, RZ ;  /* 0x0000003ff93d7210 */ /* 0x000fe20007f7e0ff */
[----:B------:R1:W-:Y:S02]  /*116c0*/  STL [R1+0xc8], R0 ;  /* 0x0000c80001007387 */ /* 0x0003e40000100800 */
[-C--:B-1----:R-:W-:Y:S02]  /*116d0*/  LEA.HI.X.SX32 R3, R67, R4.reuse, 0x1, P0 ;  /* 0x0000000443037211 */ /* 0x082fe400000f0eff */
[-C--:B------:R-:W-:Y:S01]  /*116e0*/  LEA.HI.X.SX32 R2, R65, R4.reuse, 0x1, P2 ;  /* 0x0000000441027211 */ /* 0x080fe200010f0eff */
[----:B------:R-:W4:Y:S01]  /*116f0*/  LDL.LU R81, [R1+0x314] ;  /* 0x0003140001517983 */ /* 0x000f220000300800 */
[----:B------:R-:W-:Y:S02]  /*11700*/  IADD3 R65, P2, PT, R249, R71, RZ ;  /* 0x00000047f9417210 */ /* 0x000fe40007f5e0ff */
[----:B------:R-:W-:-:S02]  /*11710*/  LEA.HI.X.SX32 R0, R63, R4, 0x1, P3 ;  /* 0x000000043f007211 */ /* 0x000fc400018f0eff */
[C---:B------:R-:W-:Y:S01]  /*11720*/  IADD3 R63, P0, PT, R249.reuse, R73, RZ ;  /* 0x00000049f93f7210 */ /* 0x040fe20007f1e0ff */
[----:B------:R-:W-:Y:S04]  /*11730*/  STL [R1+0xcc], R3 ;  /* 0x0000cc0301007387 */ /* 0x000fe80000100800 */
[----:B------:R1:W-:Y:S04]  /*11740*/  STL [R1+0xd0], R2 ;  /* 0x0000d00201007387 */ /* 0x0003e80000100800 */
[----:B------:R1:W-:Y:S01]  /*11750*/  STL [R1+0xd4], R0 ;  /* 0x0000d40001007387 */ /* 0x0003e20000100800 */
[----:B------:R-:W-:-:S03]  /*11760*/  IADD3 R67, P3, PT, R249, R69, RZ ;  /* 0x00000045f9437210 */ /* 0x000fc60007f7e0ff */
[----:B------:R-:W4:Y:S01]  /*11770*/  LDL.LU R91, [R1+0x318] ;  /* 0x00031800015b7983 */ /* 0x000f220000300800 */
[-C--:B-1----:R-:W-:Y:S02]  /*11780*/  LEA.HI.X.SX32 R2, R73, R4.reuse, 0x1, P0 ;  /* 0x0000000449027211 */ /* 0x082fe400000f0eff */
[----:B------:R-:W-:-:S03]  /*11790*/  LEA.HI.X.SX32 R0, R71, R4, 0x1, P2 ;  /* 0x0000000447007211 */ /* 0x000fc600010f0eff */
[----:B------:R-:W-:Y:S04]  /*117a0*/  STL [R1+0xd8], R2 ;  /* 0x0000d80201007387 */ /* 0x000fe80000100800 */
[----:B------:R-:W4:Y:S04]  /*117b0*/  LDL.LU R89, [R1+0x31c] ;  /* 0x00031c0001597983 */ /* 0x000f280000300800 */
[----:B------:R1:W-:Y:S04]  /*117c0*/  STL [R1+0xdc], R0 ;  /* 0x0000dc0001007387 */ /* 0x0003e80000100800 */
[----:B------:R-:W4:Y:S04]  /*117d0*/  LDL.LU R87, [R1+0x320] ;  /* 0x0003200001577983 */ /* 0x000f280000300800 */
[----:B------:R-:W4:Y:S01]  /*117e0*/  LDL.LU R97, [R1+0x324] ;  /* 0x0003240001617983 */ /* 0x000f220000300800 */
[----:B-1----:R-:W-:-:S03]  /*117f0*/  LEA.HI.X.SX32 R0, R69, R4, 0x1, P3 ;  /* 0x0000000445007211 */ /* 0x002fc600018f0eff */
[----:B------:R-:W4:Y:S04]  /*11800*/  LDL.LU R95, [R1+0x328] ;  /* 0x00032800015f7983 */ /* 0x000f280000300800 */
[----:B------:R1:W-:Y:S04]  /*11810*/  STL [R1+0xe0], R0 ;  /* 0x0000e00001007387 */ /* 0x0003e80000100800 */
[----:B------:R-:W4:Y:S04]  /*11820*/  LDL.LU R93, [R1+0x32c] ;  /* 0x00032c00015d7983 */ /* 0x000f280000300800 */
[----:B------:R-:W4:Y:S01]  /*11830*/  LDL.LU R101, [R1+0x330] ;  /* 0x0003300001657983 */ /* 0x000f220000300800 */
[----:B---3--:R-:W-:-:S02]  /*11840*/  IADD3 R69, P0, PT, R249, R79, RZ ;  /* 0x0000004ff9457210 */ /* 0x008fc40007f1e0ff */
[----:B--2---:R-:W-:Y:S02]  /*11850*/  IADD3 R71, P2, PT, R249, R77, RZ ;  /* 0x0000004df9477210 */ /* 0x004fe40007f5e0ff */
[-C--:B------:R-:W-:Y:S02]  /*11860*/  LEA.HI.X.SX32 R2, R79, R4.reuse, 0x1, P0 ;  /* 0x000000044f027211 */ /* 0x080fe400000f0eff */
[-C--:B-1----:R-:W-:Y:S02]  /*11870*/  LEA.HI.X.SX32 R0, R77, R4.reuse, 0x1, P2 ;  /* 0x000000044d007211 */ /* 0x082fe400010f0eff */
[----:B----4-:R-:W-:Y:S01]  /*11880*/  IADD3 R73, P3, PT, R249, R75, RZ ;  /* 0x0000004bf9497210 */ /* 0x010fe20007f7e0ff */
[----:B------:R-:W-:Y:S04]  /*11890*/  STL [R1+0xe4], R2 ;  /* 0x0000e40201007387 */ /* 0x000fe80000100800 */
[----:B------:R-:W2:Y:S04]  /*118a0*/  LDL.LU R103, [R1+0x334] ;  /* 0x0003340001677983 */ /* 0x000ea80000300800 */
[----:B------:R1:W-:Y:S04]  /*118b0*/  STL [R1+0xe8], R0 ;  /* 0x0000e80001007387 */ /* 0x0003e80000100800 */
[----:B------:R-:W3:Y:S04]  /*118c0*/  LDL.LU R99, [R1+0x338] ;  /* 0x0003380001637983 */ /* 0x000ee80000300800 */
[----:B------:R-:W4:Y:S01]  /*118d0*/  LDL.LU R115, [R1+0x33c] ;  /* 0x00033c0001737983 */ /* 0x000f220000300800 */
[----:B-1----:R-:W-:-:S02]  /*118e0*/  LEA.HI.X.SX32 R0, R75, R4, 0x1, P3 ;  /* 0x000000044b007211 */ /* 0x002fc400018f0eff */
[C---:B------:R-:W-:Y:S01]  /*118f0*/  IADD3 R75, P0, PT, R249.reuse, R85, RZ ;  /* 0x00000055f94b7210 */ /* 0x040fe20007f1e0ff */
[----:B------:R-:W4:Y:S01]  /*11900*/  LDL.LU R111, [R1+0x340] ;  /* 0x00034000016f7983 */ /* 0x000f220000300800 */
[----:B------:R-:W-:Y:S02]  /*11910*/  IADD3 R77, P2, PT, R249, R83, RZ ;  /* 0x00000053f94d7210 */ /* 0x000fe40007f5e0ff */
[-C--:B------:R-:W-:Y:S01]  /*11920*/  LEA.HI.X.SX32 R2, R85, R4.reuse, 0x1, P0 ;  /* 0x0000000455027211 */ /* 0x080fe200000f0eff */
[----:B------:R1:W-:Y:S04]  /*11930*/  STL [R1+0xec], R0 ;  /* 0x0000ec0001007387 */ /* 0x0003e80000100800 */
[----:B------:R-:W4:Y:S04]  /*11940*/  LDL.LU R107, [R1+0x344] ;  /* 0x00034400016b7983 */ /* 0x000f280000300800 */
[----:B------:R-:W4:Y:S01]  /*11950*/  LDL.LU R3, [R1+0x348] ;  /* 0x0003480001037983 */ /* 0x000f220000300800 */
[----:B-1----:R-:W-:-:S03]  /*11960*/  LEA.HI.X.SX32 R0, R83, R4, 0x1, P2 ;  /* 0x0000000453007211 */ /* 0x002fc600010f0eff */
[----:B------:R-:W-:Y:S04]  /*11970*/  STL [R1+0xf0], R2 ;  /* 0x0000f00201007387 */ /* 0x000fe80000100800 */
[----:B------:R-:W4:Y:S04]  /*11980*/  LDL.LU R250, [R1+0x34c] ;  /* 0x00034c0001fa7983 */ /* 0x000f280000300800 */
[----:B------:R1:W-:Y:S04]  /*11990*/  STL [R1+0xf4], R0 ;  /* 0x0000f40001007387 */ /* 0x0003e80000100800 */
[----:B------:R-:W4:Y:S04]  /*119a0*/  LDL.LU R123, [R1+0x350] ;  /* 0x00035000017b7983 */ /* 0x000f280000300800 */
[----:B------:R-:W4:Y:S04]  /*119b0*/  LDL.LU R117, [R1+0x354] ;  /* 0x0003540001757983 */ /* 0x000f280000300800 */
[----:B------:R-:W4:Y:S04]  /*119c0*/  LDL.LU R119, [R1+0x358] ;  /* 0x0003580001777983 */ /* 0x000f280000300800 */
[----:B------:R-:W4:Y:S01]  /*119d0*/  LDL.LU R121, [R1+0x35c] ;  /* 0x00035c0001797983 */ /* 0x000f220000300800 */
[----:B------:R-:W-:-:S04]  /*119e0*/  IADD3 R79, P3, PT, R249, R81, RZ ;  /* 0x00000051f94f7210 */ /* 0x000fc80007f7e0ff */
[-C--:B-1----:R-:W-:Y:S02]  /*119f0*/  LEA.HI.X.SX32 R0, R81, R4.reuse, 0x1, P3 ;  /* 0x0000000451007211 */ /* 0x082fe400018f0eff */
[C---:B------:R-:W-:Y:S02]  /*11a00*/  IADD3 R81, P0, PT, R249.reuse, R91, RZ ;  /* 0x0000005bf9517210 */ /* 0x040fe40007f1e0ff */
[C---:B------:R-:W-:Y:S02]  /*11a10*/  IADD3 R83, P2, PT, R249.reuse, R89, RZ ;  /* 0x00000059f9537210 */ /* 0x040fe40007f5e0ff */
[----:B------:R-:W-:Y:S01]  /*11a20*/  IADD3 R85, P3, PT, R249, R87, RZ ;  /* 0x00000057f9557210 */ /* 0x000fe20007f7e0ff */
[----:B------:R1:W-:Y:S01]  /*11a30*/  STL [R1+0xf8], R0 ;  /* 0x0000f80001007387 */ /* 0x0003e20000100800 */
[-C--:B------:R-:W-:Y:S02]  /*11a40*/  LEA.HI.X.SX32 R91, R91, R4.reuse, 0x1, P0 ;  /* 0x000000045b5b7211 */ /* 0x080fe400000f0eff */
[----:B------:R-:W-:-:S03]  /*11a50*/  LEA.HI.X.SX32 R2, R89, R4, 0x1, P2 ;  /* 0x0000000459027211 */ /* 0x000fc600010f0eff */
[----:B------:R1:W-:Y:S02]  /*11a60*/  STL [R1+0xfc], R91 ;  /* 0x0000fc5b01007387 */ /* 0x0003e40000100800 */
[-C--:B-1----:R-:W-:Y:S02]  /*11a70*/  LEA.HI.X.SX32 R0, R87, R4.reuse, 0x1, P3 ;  /* 0x0000000457007211 */ /* 0x082fe400018f0eff */
[C---:B------:R-:W-:Y:S02]  /*11a80*/  IADD3 R87, P0, PT, R249.reuse, R97, RZ ;  /* 0x00000061f9577210 */ /* 0x040fe40007f1e0ff */
[C---:B------:R-:W-:Y:S02]  /*11a90*/  IADD3 R89, P2, PT, R249.reuse, R95, RZ ;  /* 0x0000005ff9597210 */ /* 0x040fe40007f5e0ff */
[----:B------:R-:W-:Y:S02]  /*11aa0*/  IADD3 R91, P3, PT, R249, R93, RZ ;  /* 0x0000005df95b7210 */ /* 0x000fe40007f7e0ff */
[-C--:B------:R-:W-:Y:S01]  /*11ab0*/  LEA.HI.X.SX32 R97, R97, R4.reuse, 0x1, P0 ;  /* 0x0000000461617211 */ /* 0x080fe200000f0eff */
[----:B------:R1:W-:Y:S04]  /*11ac0*/  STL [R1+0x100], R2 ;  /* 0x0001000201007387 */ /* 0x0003e80000100800 */
[----:B------:R1:W-:Y:S04]  /*11ad0*/  STL [R1+0x104], R0 ;  /* 0x0001040001007387 */ /* 0x0003e80000100800 */
[----:B------:R3:W-:Y:S01]  /*11ae0*/  STL [R1+0x108], R97 ;  /* 0x0001086101007387 */ /* 0x0007e20000100800 */
[----:B-1----:R-:W-:-:S02]  /*11af0*/  LEA.HI.X.SX32 R2, R95, R4, 0x1, P2 ;  /* 0x000000045f027211 */ /* 0x002fc400010f0eff */
[-C--:B------:R-:W-:Y:S02]  /*11b00*/  LEA.HI.X.SX32 R0, R93, R4.reuse, 0x1, P3 ;  /* 0x000000045d007211 */ /* 0x080fe400018f0eff */
[----:B------:R-:W-:Y:S01]  /*11b10*/  IADD3 R93, P0, PT, R249, R101, RZ ;  /* 0x00000065f95d7210 */ /* 0x000fe20007f1e0ff */
[----:B------:R-:W-:Y:S03]  /*11b20*/  STL [R1+0x10c], R2 ;  /* 0x00010c0201007387 */ /* 0x000fe60000100800 */
[----:B------:R-:W-:Y:S01]  /*11b30*/  LEA.HI.X.SX32 R101, R101, R4, 0x1, P0 ;  /* 0x0000000465657211 */ /* 0x000fe200000f0eff */
[----:B------:R1:W-:Y:S04]  /*11b40*/  STL [R1+0x110], R0 ;  /* 0x0001100001007387 */ /* 0x0003e80000100800 */
[----:B------:R1:W-:Y:S01]  /*11b50*/  STL [R1+0x114], R101 ;  /* 0x0001146501007387 */ /* 0x0003e20000100800 */
[----:B------:R-:W-:-:S02]  /*11b60*/  SHF.L.U64.HI R112, R100, 0x2, R112 ;  /* 0x0000000264707819 */ /* 0x000fc40000010270 */
[C---:B------:R-:W-:Y:S01]  /*11b70*/  SHF.L.U64.HI R72, R70.reuse, 0x2, R72 ;  /* 0x0000000246487819 */ /* 0x040fe20000010248 */
[----:B------:R-:W-:Y:S01]  /*11b80*/  IMAD.SHL.U32 R70, R70, 0x4, RZ ;  /* 0x0000000446467824 */ /* 0x000fe200078e00ff */
        /* <DEDUP_REMOVED lines=18> */
[----:B------:R-:W-:-:S02]  /*11cb0*/  SHF.L.U64.HI R32, R252, 0x2, R32 ;  /* 0x00000002fc207819 */ /* 0x000fc40000010220 */
[C---:B--2---:R-:W-:Y:S02]  /*11cc0*/  IADD3 R95, P2, PT, R249.reuse, R103, RZ ;  /* 0x00000067f95f7210 */ /* 0x044fe40007f5e0ff */
[----:B---3--:R-:W-:-:S04]  /*11cd0*/  IADD3 R97, P3, PT, R249, R99, RZ ;  /* 0x00000063f9617210 */ /* 0x008fc80007f7e0ff */
[-C--:B-1----:R-:W-:Y:S02]  /*11ce0*/  LEA.HI.X.SX32 R0, R99, R4.reuse, 0x1, P3 ;  /* 0x0000000463007211 */ /* 0x082fe400018f0eff */
[----:B----4-:R-:W-:Y:S02]  /*11cf0*/  IADD3 R99, P0, PT, R249, R115, RZ ;  /* 0x00000073f9637210 */ /* 0x010fe40007f1e0ff */
[-C--:B------:R-:W-:Y:S02]  /*11d00*/  LEA.HI.X.SX32 R2, R103, R4.reuse, 0x1, P2 ;  /* 0x0000000467027211 */ /* 0x080fe400010f0eff */
[----:B------:R-:W-:Y:S02]  /*11d10*/  LEA.HI.X.SX32 R105, R115, R4, 0x1, P0 ;  /* 0x0000000473697211 */ /* 0x000fe400000f0eff */
[C---:B------:R-:W-:Y:S01]  /*11d20*/  IADD3 R101, P2, PT, R249.reuse, R111, RZ ;  /* 0x0000006ff9657210 */ /* 0x040fe20007f5e0ff */
[----:B------:R1:W-:Y:S01]  /*11d30*/  STL [R1+0x118], R2 ;  /* 0x0001180201007387 */ /* 0x0003e20000100800 */
[----:B------:R-:W-:-:S03]  /*11d40*/  IADD3 R103, P3, PT, R249, R107, RZ ;  /* 0x0000006bf9677210 */ /* 0x000fc60007f7e0ff */
[----:B------:R2:W-:Y:S04]  /*11d50*/  STL [R1+0x11c], R0 ;  /* 0x00011c0001007387 */ /* 0x0005e80000100800 */
[----:B------:R3:W-:Y:S01]  /*11d60*/  STL [R1+0x120], R105 ;  /* 0x0001206901007387 */ /* 0x0007e20000100800 */
[-C--:B-1----:R-:W-:Y:S02]  /*11d70*/  LEA.HI.X.SX32 R2, R111, R4.reuse, 0x1, P2 ;  /* 0x000000046f027211 */ /* 0x082fe400010f0eff */
[----:B--2---:R-:W-:Y:S02]  /*11d80*/  LEA.HI.X.SX32 R0, R107, R4, 0x1, P3 ;  /* 0x000000046b007211 */ /* 0x004fe400018f0eff */
[C---:B------:R-:W-:Y:S02]  /*11d90*/  IADD3 R107, P2, PT, R249.reuse, R250, RZ ;  /* 0x000000faf96b7210 */ /* 0x040fe40007f5e0ff */
[----:B---3--:R-:W-:-:S02]  /*11da0*/  IADD3 R105, P0, PT, R249, R3, RZ ;  /* 0x00000003f9697210 */ /* 0x008fc40007f1e0ff */
[C---:B------:R-:W-:Y:S02]  /*11db0*/  IADD3 R109, P3, PT, R249.reuse, R123, RZ ;  /* 0x0000007bf96d7210 */ /* 0x040fe40007f7e0ff */
[C---:B------:R-:W-:Y:S02]  /*11dc0*/  IADD3 R111, P4, PT, R249.reuse, R117, RZ ;  /* 0x00000075f96f7210 */ /* 0x040fe40007f9e0ff */
[C---:B------:R-:W-:Y:S02]  /*11dd0*/  IADD3 R113, P5, PT, R249.reuse, R119, RZ ;  /* 0x00000077f9717210 */ /* 0x040fe40007fbe0ff */
[----:B------:R-:W-:Y:S02]  /*11de0*/  IADD3 R115, P6, PT, R249, R121, RZ ;  /* 0x00000079f9737210 */ /* 0x000fe40007fde0ff */
[-C--:B------:R-:W-:Y:S02]  /*11df0*/  LEA.HI.X.SX32 R3, R3, R4.reuse, 0x1, P0 ;  /* 0x0000000403037211 */ /* 0x080fe400000f0eff */
[----:B------:R-:W-:-:S02]  /*11e00*/  LEA.HI.X.SX32 R250, R250, R4, 0x1, P2 ;  /* 0x00000004fafa7211 */ /* 0x000fc400010f0eff */
[-C--:B------:R-:W-:Y:S02]  /*11e10*/  LEA.HI.X.SX32 R123, R123, R4.reuse, 0x1, P3 ;  /* 0x000000047b7b7211 */ /* 0x080fe400018f0eff */
[-C--:B------:R-:W-:Y:S02]  /*11e20*/  LEA.HI.X.SX32 R117, R117, R4.reuse, 0x1, P4 ;  /* 0x0000000475757211 */ /* 0x080fe400020f0eff */
[-C--:B------:R-:W-:Y:S02]  /*11e30*/  LEA.HI.X.SX32 R119, R119, R4.reuse, 0x1, P5 ;  /* 0x0000000477777211 */ /* 0x080fe400028f0eff */
[----:B------:R-:W-:Y:S02]  /*11e40*/  LEA.HI.X.SX32 R121, R121, R4, 0x1, P6 ;  /* 0x0000000479797211 */ /* 0x000fe400030f0eff */
[----:B------:R-:W-:Y:S02]  /*11e50*/  SHF.L.U64.HI R4, R5, 0x2, R118 ;  /* 0x0000000205047819 */ /* 0x000fe40000010276 */
[C---:B------:R-:W-:Y:S01]  /*11e60*/  SHF.L.U64.HI R118, R108.reuse, 0x2, R116 ;  /* 0x000000026c767819 */ /* 0x040fe20000010274 */
[----:B------:R-:W-:Y:S01]  /*11e70*/  IMAD.SHL.U32 R116, R108, 0x4, RZ ;  /* 0x000000046c747824 */ /* 0x000fe200078e00ff */
[C---:B------:R-:W-:Y:S01]  /*11e80*/  SHF.L.U64.HI R108, R104.reuse, 0x2, R114 ;  /* 0x00000002686c7819 */ /* 0x040fe20000010272 */
[----:B------:R-:W-:-:S02]  /*11e90*/  IMAD.SHL.U32 R104, R104, 0x4, RZ ;  /* 0x0000000468687824 */ /* 0x000fc400078e00ff */
[----:B------:R-:W-:Y:S04]  /*11ea0*/  STL [R1+0xa8], R118 ;  /* 0x0000a87601007387 */ /* 0x000fe80000100800 */
[----:B------:R-:W-:Y:S04]  /*11eb0*/  STL [R1+0xa4], R116 ;  /* 0x0000a47401007387 */ /* 0x000fe80000100800 */
[----:B------:R1:W-:Y:S04]  /*11ec0*/  STL [R1+0xa0], R108 ;  /* 0x0000a06c01007387 */ /* 0x0003e80000100800 */
[----:B------:R2:W-:Y:S01]  /*11ed0*/  STL [R1+0x9c], R104 ;  /* 0x00009c6801007387 */ /* 0x0005e20000100800 */
[----:B-1----:R-:W-:-:S02]  /*11ee0*/  IMAD.SHL.U32 R108, R100, 0x4, RZ ;  /* 0x00000004646c7824 */ /* 0x002fc400078e00ff */
[C---:B------:R-:W-:Y:S01]  /*11ef0*/  IMAD.SHL.U32 R100, R96.reuse, 0x4, RZ ;  /* 0x0000000460647824 */ /* 0x040fe200078e00ff */
[----:B--2---:R-:W-:Y:S01]  /*11f00*/  SHF.L.U64.HI R104, R96, 0x2, R110 ;  /* 0x0000000260687819 */ /* 0x004fe2000001026e */
[----:B------:R-:W-:Y:S01]  /*11f10*/  STL [R1+0x98], R112 ;  /* 0x0000987001007387 */ /* 0x000fe20000100800 */
[C---:B------:R-:W-:Y:S01]  /*11f20*/  SHF.L.U64.HI R96, R92.reuse, 0x2, R106 ;  /* 0x000000025c607819 */ /* 0x040fe2000001026a */
[----:B------:R-:W-:Y:S02]  /*11f30*/  IMAD.SHL.U32 R92, R92, 0x4, RZ ;  /* 0x000000045c5c7824 */ /* 0x000fe400078e00ff */
[----:B------:R-:W-:Y:S04]  /*11f40*/  STL [R1+0x94], R108 ;  /* 0x0000946c01007387 */ /* 0x000fe80000100800 */
[----:B------:R-:W-:Y:S04]  /*11f50*/  STL [R1+0x90], R104 ;  /* 0x0000906801007387 */ /* 0x000fe80000100800 */
[----:B------:R1:W-:Y:S04]  /*11f60*/  STL [R1+0x8c], R100 ;  /* 0x00008c6401007387 */ /* 0x0003e80000100800 */
[----:B------:R2:W-:Y:S04]  /*11f70*/  STL [R1+0x88], R96 ;  /* 0x0000886001007387 */ /* 0x0005e80000100800 */
[----:B------:R3:W-:Y:S01]  /*11f80*/  STL [R1+0x84], R92 ;  /* 0x0000845c01007387 */ /* 0x0007e20000100800 */
[C---:B-1----:R-:W-:Y:S01]  /*11f90*/  SHF.L.U64.HI R100, R88.reuse, 0x2, R102 ;  /* 0x0000000258647819 */ /* 0x042fe20000010266 */
[----:B--2---:R-:W-:-:S02]  /*11fa0*/  IMAD.SHL.U32 R96, R88, 0x4, RZ ;  /* 0x0000000458607824 */ /* 0x004fc400078e00ff */
[C---:B------:R-:W-:Y:S01]  /*11fb0*/  IMAD.SHL.U32 R88, R86.reuse, 0x4, RZ ;  /* 0x0000000456587824 */ /* 0x040fe200078e00ff */
[----:B---3--:R-:W-:Y:S01]  /*11fc0*/  SHF.L.U64.HI R92, R86, 0x2, R98 ;  /* 0x00000002565c7819 */ /* 0x008fe20000010262 */
        /* <DEDUP_REMOVED lines=36> */
[----:B------:R1:W-:Y:S04]  /*12210*/  STL [R1+0x10], R40 ;  /* 0x0000102801007387 */ /* 0x0003e80000100800 */
[----:B------:R-:W-:Y:S04]  /*12220*/  STL [R1+0xc], R38 ;  /* 0x00000c2601007387 */ /* 0x000fe80000100800 */
[----:B------:R-:W-:Y:S04]  /*12230*/  STL [R1+0x8], R36 ;  /* 0x0000082401007387 */ /* 0x000fe80000100800 */
[----:B------:R-:W2:Y:S04]  /*12240*/  LDL.LU R118, [R1+0xbc] ;  /* 0x0000bc0001767983 */ /* 0x000ea80000300800 */
[----:B------:R-:W-:Y:S04]  /*12250*/  STL [R1+0x4], R34 ;  /* 0x0000042201007387 */ /* 0x000fe80000100800 */
[----:B------:R-:W3:Y:S04]  /*12260*/  LDL.LU R96, [R1+0xc0] ;  /* 0x0000c00001607983 */ /* 0x000ee80000300800 */
[----:B------:R4:W-:Y:S01]  /*12270*/  STL [R1], R32 ;  /* 0x0000002001007387 */ /* 0x0009e20000100800 */
[----:B-1----:R-:W-:-:S03]  /*12280*/  SHF.L.U64.HI R40, R41, 0x2, R49 ;  /* 0x0000000229287819 */ /* 0x002fc60000010231 */
[----:B------:R-:W2:Y:S04]  /*12290*/  LDL.LU R110, [R1+0xc4] ;  /* 0x0000c400016e7983 */ /* 0x000ea80000300800 */
[----:B------:R-:W2:Y:S04]  /*122a0*/  LDL.LU R100, [R1+0xc8] ;  /* 0x0000c80001647983 */ /* 0x000ea80000300800 */
[----:B------:R-:W2:Y:S04]  /*122b0*/  LDL.LU R112, [R1+0xcc] ;  /* 0x0000cc0001707983 */ /* 0x000ea80000300800 */
[----:B------:R-:W2:Y:S04]  /*122c0*/  LDL.LU R104, [R1+0xd0] ;  /* 0x0000d00001687983 */ /* 0x000ea80000300800 */
[----:B------:R-:W2:Y:S01]  /*122d0*/  LDL.LU R49, [R1+0x604] ;  /* 0x0006040001317983 */ /* 0x000ea20000300800 */
[----:B------:R-:W-:-:S03]  /*122e0*/  SHF.L.U64.HI R42, R43, 0x2, R51 ;  /* 0x000000022b2a7819 */ /* 0x000fc60000010233 */
[----:B------:R-:W3:Y:S01]  /*122f0*/  LDL.LU R114, [R1+0xd4] ;  /* 0x0000d40001727983 */ /* 0x000ee20000300800 */
[----:B------:R-:W-:-:S03]  /*12300*/  SHF.L.U64.HI R44, R45, 0x2, R53 ;  /* 0x000000022d2c7819 */ /* 0x000fc60000010235 */
[----:B------:R-:W3:Y:S01]  /*12310*/  LDL.LU R51, [R1+0x600] ;  /* 0x0006000001337983 */ /* 0x000ee20000300800 */
[----:B------:R-:W-:-:S03]  /*12320*/  SHF.L.U64.HI R46, R47, 0x2, R55 ;  /* 0x000000022f2e7819 */ /* 0x000fc60000010237 */
[----:B------:R-:W3:Y:S04]  /*12330*/  LDL.LU R108, [R1+0xd8] ;  /* 0x0000d800016c7983 */ /* 0x000ee80000300800 */
[----:B------:R-:W3:Y:S04]  /*12340*/  LDL.LU R53, [R1+0x5fc] ;  /* 0x0005fc0001357983 */ /* 0x000ee80000300800 */
[----:B------:R-:W4:Y:S04]  /*12350*/  LDL.LU R55, [R1+0x5f8] ;  /* 0x0005f80001377983 */ /* 0x000f280000300800 */
[----:B------:R-:W4:Y:S01]  /*12360*/  LDL.LU R116, [R1+0xdc] ;  /* 0x0000dc0001747983 */ /* 0x000f220000300800 */
[----:B--2---:R-:W-:-:S03]  /*12370*/  SHF.L.U64.HI R48, R49, 0x2, R118 ;  /* 0x0000000231307819 */ /* 0x004fc60000010276 */
[----:B------:R-:W2:Y:S04]  /*12380*/  LDL.LU R118, [R1+0xe0] ;  /* 0x0000e00001767983 */ /* 0x000ea80000300800 */
[----:B------:R-:W2:Y:S04]  /*12390*/  LDL.LU R94, [R1+0xe4] ;  /* 0x0000e400015e7983 */ /* 0x000ea80000300800 */
[----:B------:R-:W2:Y:S04]  /*123a0*/  LDL.LU R86, [R1+0xe8] ;  /* 0x0000e80001567983 */ /* 0x000ea80000300800 */
[----:B------:R-:W2:Y:S01]  /*123b0*/  LDL.LU R98, [R1+0xec] ;  /* 0x0000ec0001627983 */ /* 0x000ea20000300800 */
[----:B---3--:R-:W-:-:S03]  /*123c0*/  SHF.L.U64.HI R50, R51, 0x2, R96 ;  /* 0x0000000233327819 */ /* 0x008fc60000010260 */
[----:B------:R-:W3:Y:S01]  /*123d0*/  LDL.LU R88, [R1+0xf0] ;  /* 0x0000f00001587983 */ /* 0x000ee20000300800 */
[----:B------:R-:W-:-:S03]  /*123e0*/  SHF.L.U64.HI R52, R53, 0x2, R110 ;  /* 0x0000000235347819 */ /* 0x000fc6000001026e */
[----:B------:R-:W3:Y:S01]  /*123f0*/  LDL.LU R102, [R1+0xf4] ;  /* 0x0000f40001667983 */ /* 0x000ee20000300800 */
[----:B----4-:R-:W-:-:S03]  /*12400*/  SHF.L.U64.HI R54, R55, 0x2, R100 ;  /* 0x0000000237367819 */ /* 0x010fc60000010264 */
[----:B------:R-:W4:Y:S01]  /*12410*/  LDL.LU R92, [R1+0xf8] ;  /* 0x0000f800015c7983 */ /* 0x000f220000300800 */
[----:B------:R-:W-:-:S03]  /*12420*/  SHF.L.U64.HI R56, R57, 0x2, R112 ;  /* 0x0000000239387819 */ /* 0x000fc60000010270 */
[----:B------:R-:W4:Y:S01]  /*12430*/  LDL.LU R106, [R1+0xfc] ;  /* 0x0000fc00016a7983 */ /* 0x000f220000300800 */
[----:B------:R-:W-:-:S03]  /*12440*/  SHF.L.U64.HI R58, R59, 0x2, R104 ;  /* 0x000000023b3a7819 */ /* 0x000fc60000010268 */
[----:B------:R-:W4:Y:S01]  /*12450*/  LDL.LU R96, [R1+0x100] ;  /* 0x0001000001607983 */ /* 0x000f220000300800 */
[----:B------:R-:W-:-:S03]  /*12460*/  SHF.L.U64.HI R60, R61, 0x2, R114 ;  /* 0x000000023d3c7819 */ /* 0x000fc60000010272 */
[----:B------:R-:W4:Y:S01]  /*12470*/  LDL.LU R110, [R1+0x104] ;  /* 0x00010400016e7983 */ /* 0x000f220000300800 */
[----:B------:R-:W-:-:S03]  /*12480*/  SHF.L.U64.HI R62, R63, 0x2, R108 ;  /* 0x000000023f3e7819 */ /* 0x000fc6000001026c */
[----:B------:R-:W4:Y:S04]  /*12490*/  LDL.LU R100, [R1+0x108] ;  /* 0x0001080001647983 */ /* 0x000f280000300800 */
[----:B------:R-:W4:Y:S04]  /*124a0*/  LDL.LU R112, [R1+0x10c] ;  /* 0x00010c0001707983 */ /* 0x000f280000300800 */
[----:B------:R-:W4:Y:S04]  /*124b0*/  LDL.LU R104, [R1+0x110] ;  /* 0x0001100001687983 */ /* 0x000f280000300800 */
[----:B------:R-:W4:Y:S04]  /*124c0*/  LDL.LU R114, [R1+0x114] ;  /* 0x0001140001727983 */ /* 0x000f280000300800 */
[----:B------:R-:W4:Y:S01]  /*124d0*/  LDL.LU R108, [R1+0x118] ;  /* 0x00011800016c7983 */ /* 0x000f220000300800 */
[----:B------:R-:W-:-:S03]  /*124e0*/  SHF.L.U64.HI R64, R65, 0x2, R116 ;  /* 0x0000000241407819 */ /* 0x000fc60000010274 */
[----:B------:R-:W4:Y:S01]  /*124f0*/  LDL.LU R116, [R1+0x11c] ;  /* 0x00011c0001747983 */ /* 0x000f220000300800 */
[----:B--2---:R-:W-:-:S03]  /*12500*/  SHF.L.U64.HI R66, R67, 0x2, R118 ;  /* 0x0000000243427819 */ /* 0x004fc60000010276 */
[----:B------:R-:W2:Y:S01]  /*12510*/  LDL.LU R118, [R1+0x120] ;  /* 0x0001200001767983 */ /* 0x000ea20000300800 */
[----:B------:R-:W-:Y:S02]  /*12520*/  SHF.L.U64.HI R68, R69, 0x2, R94 ;  /* 0x0000000245447819 */ /* 0x000fe4000001025e */
[----:B------:R-:W-:Y:S02]  /*12530*/  SHF.L.U64.HI R70, R71, 0x2, R86 ;  /* 0x0000000247467819 */ /* 0x000fe40000010256 */
[----:B---3--:R-:W-:Y:S02]  /*12540*/  SHF.L.U64.HI R74, R75, 0x2, R88 ;  /* 0x000000024b4a7819 */ /* 0x008fe40000010258 */
[----:B------:R-:W-:Y:S02]  /*12550*/  SHF.L.U64.HI R76, R77, 0x2, R102 ;  /* 0x000000024d4c7819 */ /* 0x000fe40000010266 */
[----:B------:R-:W-:Y:S02]  /*12560*/  SHF.L.U64.HI R102, R103, 0x2, R0 ;  /* 0x0000000267667819 */ /* 0x000fe40000010200 */
[----:B----4-:R-:W-:-:S02]  /*12570*/  SHF.L.U64.HI R78, R79, 0x2, R92 ;  /* 0x000000024f4e7819 */ /* 0x010fc4000001025c */
[----:B------:R-:W-:Y:S02]  /*12580*/  SHF.L.U64.HI R80, R81, 0x2, R106 ;  /* 0x0000000251507819 */ /* 0x000fe4000001026a */
[----:B------:R-:W-:Y:S02]  /*12590*/  SHF.L.U64.HI R106, R107, 0x2, R250 ;  /* 0x000000026b6a7819 */ /* 0x000fe400000102fa */
[----:B------:R-:W-:Y:S02]  /*125a0*/  SHF.L.U64.HI R86, R87, 0x2, R100 ;  /* 0x0000000257567819 */ /* 0x000fe40000010264 */
[----:B------:R-:W-:Y:S02]  /*125b0*/  SHF.L.U64.HI R100, R101, 0x2, R2 ;  /* 0x0000000265647819 */ /* 0x000fe40000010202 */
[----:B------:R-:W3:Y:S01]  /*125c0*/  LDL.LU R2, [R1+0x5f4] ;  /* 0x0005f40001027983 */ /* 0x000ee20000300800 */
[----:B------:R-:W-:Y:S02]  /*125d0*/  SHF.L.U64.HI R84, R85, 0x2, R110 ;  /* 0x0000000255547819 */ /* 0x000fe4000001026e */
[----:B------:R-:W-:Y:S01]  /*125e0*/  SHF.L.U64.HI R90, R91, 0x2, R104 ;  /* 0x000000025b5a7819 */ /* 0x000fe20000010268 */
[----:B------:R-:W4:Y:S01]  /*125f0*/  LDL.LU R0, [R1+0x5f0] ;  /* 0x0005f00001007983 */ /* 0x000f220000300800 */
[----:B------:R-:W-:-:S03]  /*12600*/  SHF.L.U64.HI R104, R105, 0x2, R3 ;  /* 0x0000000269687819 */ /* 0x000fc60000010203 */
[----:B------:R-:W3:Y:S01]  /*12610*/  LDL.LU R3, [R1+0x5ec] ;  /* 0x0005ec0001037983 */ /* 0x000ee20000300800 */
[----:B------:R-:W-:Y:S02]  /*12620*/  SHF.L.U64.HI R88, R89, 0x2, R112 ;  /* 0x0000000259587819 */ /* 0x000fe40000010270 */
[----:B------:R-:W-:Y:S01]  /*12630*/  SHF.L.U64.HI R94, R95, 0x2, R108 ;  /* 0x000000025f5e7819 */ /* 0x000fe2000001026c */
[----:B------:R-:W3:Y:S01]  /*12640*/  LDL.LU R250, [R1+0x5e8] ;  /* 0x0005e80001fa7983 */ /* 0x000ee20000300800 */
[----:B------:R-:W-:Y:S02]  /*12650*/  SHF.L.U64.HI R108, R109, 0x2, R123 ;  /* 0x000000026d6c7819 */ /* 0x000fe4000001027b */
[----:B------:R-:W-:Y:S01]  /*12660*/  SHF.L.U64.HI R110, R111, 0x2, R117 ;  /* 0x000000026f6e7819 */ /* 0x000fe20000010275 */
[----:B------:R-:W3:Y:S01]  /*12670*/  LDL.LU R123, [R1+0x5e4] ;  /* 0x0005e400017b7983 */ /* 0x000ee20000300800 */
[----:B------:R-:W-:Y:S02]  /*12680*/  SHF.L.U64.HI R92, R93, 0x2, R114 ;  /* 0x000000025d5c7819 */ /* 0x000fe40000010272 */
[----:B------:R-:W-:Y:S01]  /*12690*/  SHF.L.U64.HI R112, R113, 0x2, R119 ;  /* 0x0000000271707819 */ /* 0x000fe20000010277 */
[----:B------:R-:W3:Y:S01]  /*126a0*/  LDL.LU R117, [R1+0x5e0] ;  /* 0x0005e00001757983 */ /* 0x000ee20000300800 */
[----:B------:R-:W-:-:S03]  /*126b0*/  SHF.L.U64.HI R114, R115, 0x2, R121 ;  /* 0x0000000273727819 */ /* 0x000fc60000010279 */
[----:B------:R-:W4:Y:S04]  /*126c0*/  LDL.LU R119, [R1+0x5dc] ;  /* 0x0005dc0001777983 */ /* 0x000f280000300800 */
[----:B------:R-:W4:Y:S01]  /*126d0*/  LDL.LU R121, [R1+0x5d8] ;  /* 0x0005d80001797983 */ /* 0x000f220000300800 */
[----:B------:R-:W-:Y:S01]  /*126e0*/  SHF.L.U64.HI R82, R83, 0x2, R96 ;  /* 0x0000000253527819 */ /* 0x000fe20000010260 */
[C---:B------:R-:W-:Y:S01]  /*126f0*/  IMAD.SHL.U32 R249, R30.reuse, 0x4, RZ ;  /* 0x000000041ef97824 */ /* 0x040fe200078e00ff */
[----:B------:R-:W-:Y:S02]  /*12700*/  SHF.L.U64.HI R72, R73, 0x2, R98 ;  /* 0x0000000249487819 */ /* 0x000fe40000010262 */
[----:B------:R-:W-:Y:S02]  /*12710*/  SHF.L.U64.HI R96, R97, 0x2, R116 ;  /* 0x0000000261607819 */ /* 0x000fe40000010274 */
[----:B------:R-:W-:-:S02]  /*12720*/  SHF.L.U64.HI R251, R30, 0x2, R251 ;  /* 0x000000021efb7819 */ /* 0x000fc400000102fb */
[----:B------:R-:W-:Y:S02]  /*12730*/  SHF.L.U64.HI R30, R31, 0x2, R120 ;  /* 0x000000021f1e7819 */ /* 0x000fe40000010278 */
[----:B--2---:R-:W-:Y:S02]  /*12740*/  SHF.L.U64.HI R98, R99, 0x2, R118 ;  /* 0x0000000263627819 */ /* 0x004fe40000010276 */
[----:B---3--:R-:W-:Y:S02]  /*12750*/  SHF.L.U64.HI R116, R117, 0x2, R250 ;  /* 0x0000000275747819 */ /* 0x008fe400000102fa */
[----:B------:R1:W5:Y:S01]  /*12760*/  LDL.LU R250, [R1+0x5d4] ;  /* 0x0005d40001fa7983 */ /* 0x0003620000300800 */
[----:B----4-:R-:W-:-:S03]  /*12770*/  SHF.L.U64.HI R118, R119, 0x2, R3 ;  /* 0x0000000277767819 */ /* 0x010fc60000010203 */
[----:B------:R1:W5:Y:S01]  /*12780*/  LDL.LU R3, [R1+0x5d0] ;  /* 0x0005d00001037983 */ /* 0x0003620000300800 */
[----:B------:R-:W-:-:S03]  /*12790*/  SHF.L.U64.HI R120, R121, 0x2, R0 ;  /* 0x0000000279787819 */ /* 0x000fc60000010200 */
[----:B------:R1:W5:Y:S01]  /*127a0*/  LDL.LU R0, [R1+0x5cc] ;  /* 0x0005cc0001007983 */ /* 0x0003620000300800 */
[----:B------:R-:W-:Y:S02]  /*127b0*/  SHF.L.U64.HI R32, R33, 0x2, R122 ;  /* 0x0000000221207819 */ /* 0x000fe4000001027a */
[----:B------:R-:W-:Y:S02]  /*127c0*/  SHF.L.U64.HI R122, R123, 0x2, R2 ;  /* 0x000000027b7a7819 */ /* 0x000fe40000010202 */
[----:B------:R-:W2:Y:S01]  /*127d0*/  S2R R2, SR_TID.X ;  /* 0x0000000000027919 */ /* 0x000ea20000002100 */
[----:B------:R-:W-:-:S04]  /*127e0*/  USHF.R.S32.HI UR4, URZ, 0x1f, UR5 ;  /* 0x0000001fff047899 */ /* 0x000fc80008011405 */
[----:B------:R-:W-:Y:S02]  /*127f0*/  ULEA.HI UR4, UR4, UR5, URZ, 0x6 ;  /* 0x0000000504047291 */ /* 0x000fe4000f8f30ff */
[----:B------:R-:W-:Y:S02]  /*12800*/  UIMAD.WIDE.U32 UR22, UR10, 0xc, UR30 ;  /* 0x0000000c0a1678a5 */ /* 0x000fe4000f8e001e */
[----:B------:R-:W-:Y:S02]  /*12810*/  USHF.R.S32.HI UR4, URZ, 0x6, UR4 ;  /* 0x00000006ff047899 */ /* 0x000fe40008011404 */
[----:B------:R-:W-:Y:S02]  /*12820*/  UIMAD.WIDE.U32 UR24, UR9, 0xc, UR28 ;  /* 0x0000000c091878a5 */ /* 0x000fe4000f8e001c */
[----:B------:R-:W-:Y:S01]  /*12830*/  UISETP.LT.AND UP3, UPT, UR4, 0x2, UPT ;  /* 0x000000020400788c */ /* 0x000fe2000bf61270 */
[----:B------:R-:W-:Y:S01]  /*12840*/  SHF.L.U64.HI R6, R7, 0x2, R6 ;  /* 0x0000000207067819 */ /* 0x000fe20000010206 */
[----:B------:R-:W-:Y:S01]  /*12850*/  UIMAD UR11, UR6, 0xc, URZ ;  /* 0x0000000c060b78a4 */ /* 0x000fe2000f8e02ff */
[----:B------:R-:W-:Y:S01]  /*12860*/  SHF.L.U64.HI R8, R9, 0x2, R8 ;  /* 0x0000000209087819 */ /* 0x000fe20000010208 */
[----:B------:R-:W-:Y:S01]  /*12870*/  UMOV UR9, UR22 ;  /* 0x0000001600097c82 */ /* 0x000fe20008000000 */
[----:B------:R-:W-:Y:S01]  /*12880*/  UIMAD UR10, UR8, 0xc, URZ ;  /* 0x0000000c080a78a4 */ /* 0x000fe2000f8e02ff */
[----:B------:R-:W-:Y:S01]  /*12890*/  SHF.L.U64.HI R10, R11, 0x2, R10 ;  /* 0x000000020b0a7819 */ /* 0x000fe2000001020a */
[----:B------:R-:W-:Y:S01]  /*128a0*/  USEL UR22, UR4, 0x2, !UP3 ;  /* 0x0000000204167887 */ /* 0x000fe2000d800000 */
[----:B------:R-:W-:Y:S01]  /*128b0*/  SHF.L.U64.HI R12, R13, 0x2, R12 ;  /* 0x000000020d0c7819 */ /* 0x000fe2000001020c */
[----:B------:R-:W-:Y:S01]  /*128c0*/  IMAD.SHL.U32 R5, R5, 0x4, RZ ;  /* 0x0000000405057824 */ /* 0x000fe200078e00ff */
[----:B------:R-:W-:Y:S01]  /*128d0*/  SHF.L.U64.HI R14, R15, 0x2, R14 ;  /* 0x000000020f0e7819 */ /* 0x000fe2000001020e */
[----:B------:R-:W-:Y:S01]  /*128e0*/  IMAD.SHL.U32 R7, R7, 0x4, RZ ;  /* 0x0000000407077824 */ /* 0x000fe200078e00ff */
[----:B------:R-:W-:Y:S01]  /*128f0*/  SHF.L.U64.HI R16, R17, 0x2, R16 ;  /* 0x0000000211107819 */ /* 0x000fe20000010210 */
[----:B------:R-:W-:Y:S01]  /*12900*/  IMAD.SHL.U32 R9, R9, 0x4, RZ ;  /* 0x0000000409097824 */ /* 0x000fe200078e00ff */
[----:B------:R-:W-:Y:S01]  /*12910*/  SHF.L.U64.HI R18, R19, 0x2, R18 ;  /* 0x0000000213127819 */ /* 0x000fe20000010212 */
[----:B------:R-:W-:Y:S01]  /*12920*/  IMAD.SHL.U32 R11, R11, 0x4, RZ ;  /* 0x000000040b0b7824 */ /* 0x000fe200078e00ff */
[----:B------:R-:W-:-:S02]  /*12930*/  SHF.L.U64.HI R20, R21, 0x2, R20 ;  /* 0x0000000215147819 */ /* 0x000fc40000010214 */
[----:B--2---:R-:W-:Y:S01]  /*12940*/  SHF.R.U32.HI R2, RZ, 0x6, R2 ;  /* 0x00000006ff027819 */ /* 0x004fe20000011602 */
[----:B------:R-:W-:Y:S01]  /*12950*/  IMAD.SHL.U32 R13, R13, 0x4, RZ ;  /* 0x000000040d0d7824 */ /* 0x000fe200078e00ff */
        /* <DEDUP_REMOVED lines=136> */
[----:B------:R-:W-:Y:S01]  /*131e0*/  SGXT.U32 R2, R2, 0x2 ;  /* 0x000000020202781a */ /* 0x000fe20000000000 */
[----:B------:R-:W-:-:S02]  /*131f0*/  IMAD.SHL.U32 R129, R129, 0x4, RZ ;  /* 0x0000000481817824 */ /* 0x000fc400078e00ff */
[----:B------:R-:W-:Y:S02]  /*13200*/  IMAD.SHL.U32 R125, R125, 0x4, RZ ;  /* 0x000000047d7d7824 */ /* 0x000fe400078e00ff */
[----:B------:R-:W-:Y:S02]  /*13210*/  IMAD.SHL.U32 R31, R31, 0x4, RZ ;  /* 0x000000041f1f7824 */ /* 0x000fe400078e00ff */
[----:B------:R-:W-:Y:S02]  /*13220*/  IMAD.SHL.U32 R33, R33, 0x4, RZ ;  /* 0x0000000421217824 */ /* 0x000fe400078e00ff */
[----:B------:R-:W-:Y:S02]  /*13230*/  IMAD.SHL.U32 R35, R35, 0x4, RZ ;  /* 0x0000000423237824 */ /* 0x000fe400078e00ff */
[----:B------:R-:W-:Y:S02]  /*13240*/  IMAD.SHL.U32 R37, R37, 0x4, RZ ;  /* 0x0000000425257824 */ /* 0x000fe400078e00ff */
        /* <DEDUP_REMOVED lines=43> */
[----:B------:R-:W-:Y:S01]  /*13500*/  IMAD.MOV.U32 R124, RZ, RZ, RZ ;  /* 0x000000ffff7c7224 */ /* 0x000fe200078e00ff */
[----:B------:R-:W-:Y:S02]  /*13510*/  UIADD3 UR11, UPT, UPT, UR23, UR11, URZ ;  /* 0x0000000b170b7290 */ /* 0x000fe4000fffe0ff */
[----:B------:R-:W-:Y:S01]  /*13520*/  UIADD3 UR15, UPT, UPT, UR15, -0xc0, URZ ;  /* 0xffffff400f0f7890 */ /* 0x000fe2000fffe0ff */
[----:B------:R-:W-:Y:S01]  /*13530*/  UMOV UR13, 0x1 ;  /* 0x00000001000d7882 */ /* 0x000fe20000000000 */
[----:B------:R-:W-:Y:S01]  /*13540*/  UMOV UR12, 0x2 ;  /* 0x00000002000c7882 */ /* 0x000fe20000000000 */
[----:B------:R-:W-:Y:S01]  /*13550*/  UMOV UR8, URZ ;  /* 0x000000ff00087c82 */ /* 0x000fe20008000000 */
[----:B------:R-:W-:Y:S01]  /*13560*/  UMOV UR7, URZ ;  /* 0x000000ff00077c82 */ /* 0x000fe20008000000 */
[----:B------:R-:W-:Y:S01]  /*13570*/  UMOV UR6, URZ ;  /* 0x000000ff00067c82 */ /* 0x000fe20008000000 */
[----:B------:R-:W-:Y:S02]  /*13580*/  UIADD3 UR10, UPT, UPT, UR25, UR10, URZ ;  /* 0x0000000a190a7290 */ /* 0x000fe4000fffe0ff */
[----:B------:R-:W-:-:S02]  /*13590*/  UIADD3 UR67, UPT, UPT, UR4, -0x3, URZ ;  /* 0xfffffffd04437890 */ /* 0x000fc4000fffe0ff */
[----:B------:R-:W-:Y:S01]  /*135a0*/  UIADD3 UR22, UPT, UPT, UR22, -0x1, URZ ;  /* 0xffffffff16167890 */ /* 0x000fe2000fffe0ff */
[----:B-1----:R-:W-:-:S11]  /*135b0*/  UMOV UR23, UR24 ;  /* 0x0000001800177c82 */ /* 0x002fd60008000000 */
.L_x_10:
[----:B------:R-:W-:-:S04]  /*135c0*/  DEPBAR.LE SB0, 0x2 ;  /* 0x000080800000791a */ /* 0x000fc80000000000 */
[----:B------:R-:W-:Y:S01]  /*135d0*/  UIADD3 UR8, UPT, UPT, UR8, 0x1, URZ ;  /* 0x0000000108087890 */ /* 0x000fe2000fffe0ff */
[----:B------:R-:W-:Y:S01]  /*135e0*/  IMAD.U32 R124, R124, -0x80000000, RZ ;  /* 0x800000007c7c7824 */ /* 0x000fe200078e00ff */
[----:B------:R-:W-:Y:S02]  /*135f0*/  ULEA UR4, UR13, UR21, 0x3 ;  /* 0x000000150d047291 */ /* 0x000fe4000f8e18ff */
[----:B------:R-:W-:Y:S02]  /*13600*/  UISETP.GT.AND UP3, UPT, UR8, 0x2, UPT ;  /* 0x000000020800788c */ /* 0x000fe4000bf64270 */
[----:B------:R-:W-:Y:S02]  /*13610*/  UIADD3 UR4, UPT, UPT, UR4, 0x6c000, URZ ;  /* 0x0006c00004047890 */ /* 0x000fe4000fffe0ff */
[----:B------:R-:W-:Y:S01]  /*13620*/  USEL UR8, UR8, URZ, !UP3 ;  /* 0x000000ff08087287 */ /* 0x000fe2000d800000 */
[----:B------:R-:W-:Y:S06]  /*13630*/  BAR.SYNC.DEFER_BLOCKING 0x0 ;  /* 0x0000000000007b1d */ /* 0x000fec0000010000 */
[----:B------:R-:W-:Y:S05]  /*13640*/  BRA.U UP1, `(.L_x_8) ;  /* 0x0000000501947547 */ /* 0x000fea000b800000 */
[----:B------:R-:W-:Y:S02]  /*13650*/  ULEA UR28, UR8, UR21, 0x11 ;  /* 0x00000015081c7291 */ /* 0x000fe4000f8e88ff */
[----:B------:R-:W-:Y:S02]  /*13660*/  ULEA UR31, UR8, UR21, 0xe ;  /* 0x00000015081f7291 */ /* 0x000fe4000f8e70ff */
[----:B------:R-:W-:Y:S02]  /*13670*/  USHF.R.U32.HI UR28, URZ, 0x4, UR28 ;  /* 0x00000004ff1c7899 */ /* 0x000fe4000801161c */
[----:B------:R-:W-:Y:S02]  /*13680*/  UIADD3 UR31, UPT, UPT, UR31, 0x60000, URZ ;  /* 0x000600001f1f7890 */ /* 0x000fe4000fffe0ff */
[----:B------:R-:W-:Y:S02]  /*13690*/  USGXT.U32 UR36, UR28, 0xe ;  /* 0x0000000e1c24789a */ /* 0x000fe40008000000 */
[----:B------:R-:W-:-:S02]  /*136a0*/  USHF.R.U32.HI UR31, URZ, 0x4, UR31 ;  /* 0x00000004ff1f7899 */ /* 0x000fc4000801161f */
[----:B------:R-:W-:Y:S02]  /*136b0*/  UIADD3 UR54, UP4, UPT, UR36, 0x2, URZ ;  /* 0x0000000224367890 */ /* 0x000fe4000ff9e0ff */
[----:B------:R-:W-:Y:S01]  /*136c0*/  USGXT.U32 UR56, UR31, 0xe ;  /* 0x0000000e1f38789a */ /* 0x000fe20008000000 */
[----:B------:R-:W-:Y:S01]  /*136d0*/  UMOV UR30, URZ ;  /* 0x000000ff001e7c82 */ /* 0x000fe20008000000 */
[----:B------:R-:W-:Y:S02]  /*136e0*/  UIADD3 UR38, UP6, UPT, UR54, 0x2, URZ ;  /* 0x0000000236267890 */ /* 0x000fe4000ffde0ff */
[----:B------:R-:W-:Y:S02]  /*136f0*/  UIADD3.X UR55, UPT, UPT, UR30, 0x40004040, URZ, UP4, !UPT ;  /* 0x400040401e377890 */ /* 0x000fe4000a7fe4ff */
[----:B------:R-:W-:Y:S01]  /*13700*/  UIADD3 UR28, UP3, UPT, UR56, 0x2, URZ ;  /* 0x00000002381c7890 */ /* 0x000fe2000ff7e0ff */
[----:B------:R-:W-:Y:S01]  /*13710*/  UMOV UR29, URZ ;  /* 0x000000ff001d7c82 */ /* 0x000fe20008000000 */
[----:B------:R-:W-:-:S02]  /*13720*/  UIADD3.X UR39, UPT, UPT, UR55, URZ, URZ, UP6, !UPT ;  /* 0x000000ff37277290 */ /* 0x000fc4000b7fe4ff */
[----:B------:R-:W-:Y:S02]  /*13730*/  UIADD3.X UR29, UPT, UPT, UR29, 0x40004040, URZ, UP3, !UPT ;  /* 0x400040401d1d7890 */ /* 0x000fe40009ffe4ff */
[----:B------:R-:W-:Y:S02]  /*13740*/  UIADD3 UR32, UP6, UPT, UR28, 0x4, URZ ;  /* 0x000000041c207890 */ /* 0x000fe4000ffde0ff */
[----:B------:R-:W-:Y:S01]  /*13750*/  UIADD3 UR30, UP3, UPT, UR28, 0x2, URZ ;  /* 0x000000021c1e7890 */ /* 0x000fe2000ff7e0ff */
[----:B------:R-:W-:Y:S01]  /*13760*/  UMOV UR34, 0x0 ;  /* 0x0000000000227882 */ /* 0x000fe20000000000 */
[----:B------:R-:W-:Y:S01]  /*13770*/  UMOV UR35, 0x4400910 ;  /* 0x0440091000237882 */ /* 0x000fe20000000000 */
[----:B------:R-:W-:Y:S01]  /*13780*/  UMOV UR37, 0x40004040 ;  /* 0x4000404000257882 */ /* 0x000fe20000000000 */
[----:B------:R-:W-:Y:S01]  /*13790*/  UMOV UR57, 0x40004040 ;  /* 0x4000404000397882 */ /* 0x000fe20000000000 */
[----:B------:R-:W-:Y:S01]  /*137a0*/  UIADD3.X UR33, UPT, UPT, UR29, URZ, URZ, UP6, !UPT ;  /* 0x000000ff1d217290 */ /* 0x000fe2000b7fe4ff */
[----:B------:R1:W-:Y:S01]  /*137b0*/  UTCHMMA gdesc[UR56], gdesc[UR36], tmem[UR20], tmem[UR34], idesc[UR35], UPT ;  /* 0x00ff2224380075ea */ /* 0x0003e2000b800014 */
[----:B------:R-:W-:-:S02]  /*137c0*/  UIADD3.X UR31, UPT, UPT, UR29, URZ, URZ, UP3, !UPT ;  /* 0x000000ff1d1f7290 */ /* 0x000fc40009ffe4ff */
[----:B------:R-:W-:Y:S01]  /*137d0*/  UIADD3 UR40, UP4, UPT, UR54, 0x4, URZ ;  /* 0x0000000436287890 */ /* 0x000fe2000ff9e0ff */
[----:B------:R-:W-:Y:S01]  /*137e0*/  UMOV UR42, 0x0 ;  /* 0x00000000002a7882 */ /* 0x000fe20000000000 */
[----:B------:R-:W-:Y:S01]  /*137f0*/  UMOV UR43, 0x4400910 ;  /* 0x04400910002b7882 */ /* 0x000fe20000000000 */
[----:B------:R-:W-:Y:S02]  /*13800*/  UIADD3 UR44, UP5, UPT, UR54, 0x7fe, URZ ;  /* 0x000007fe362c7890 */ /* 0x000fe4000ffbe0ff */
[----:B------:R-:W-:Y:S01]  /*13810*/  UTCHMMA gdesc[UR28], gdesc[UR54], tmem[UR20], tmem[UR42], idesc[UR43], UPT ;  /* 0x00ff2a361c0075ea */ /* 0x000fe2000b800014 */
[----:B------:R-:W-:Y:S01]  /*13820*/  UMOV UR46, 0x0 ;  /* 0x00000000002e7882 */ /* 0x000fe20000000000 */
[----:B-1----:R-:W-:Y:S01]  /*13830*/  UIADD3 UR34, UP6, UPT, UR28, 0x1fe, URZ ;  /* 0x000001fe1c227890 */ /* 0x002fe2000ffde0ff */
[----:B------:R-:W-:Y:S01]  /*13840*/  UMOV UR47, 0x4400910 ;  /* 0x04400910002f7882 */ /* 0x000fe20000000000 */
[----:B------:R-:W-:Y:S01]  /*13850*/  UIADD3 UR48, UP3, UPT, UR54, 0x800, URZ ;  /* 0x0000080036307890 */ /* 0x000fe2000ff7e0ff */
[----:B------:R1:W-:Y:S01]  /*13860*/  UTCHMMA gdesc[UR30], gdesc[UR38], tmem[UR20], tmem[UR46], idesc[UR47], UPT ;  /* 0x00ff2e261e0075ea */ /* 0x0003e2000b800014 */
[----:B------:R-:W-:-:S02]  /*13870*/  UIADD3.X UR35, UPT, UPT, UR29, URZ, URZ, UP6, !UPT ;  /* 0x000000ff1d237290 */ /* 0x000fc4000b7fe4ff */
[----:B------:R-:W-:Y:S02]  /*13880*/  UIADD3 UR36, UP6, UPT, UR28, 0x200, URZ ;  /* 0x000002001c247890 */ /* 0x000fe4000ffde0ff */
[----:B------:R-:W-:Y:S02]  /*13890*/  UIADD3.X UR41, UPT, UPT, UR55, URZ, URZ, UP4, !UPT ;  /* 0x000000ff37297290 */ /* 0x000fe4000a7fe4ff */
[----:B------:R-:W-:Y:S02]  /*138a0*/  UIADD3.X UR37, UPT, UPT, UR29, URZ, URZ, UP6, !UPT ;  /* 0x000000ff1d257290 */ /* 0x000fe4000b7fe4ff */
[----:B------:R-:W-:Y:S02]  /*138b0*/  UIADD3.X UR45, UPT, UPT, UR55, URZ, URZ, UP5, !UPT ;  /* 0x000000ff372d7290 */ /* 0x000fe4000affe4ff */
[----:B-1----:R-:W-:Y:S02]  /*138c0*/  UIADD3 UR38, UP6, UPT, UR28, 0x202, URZ ;  /* 0x000002021c267890 */ /* 0x002fe4000ffde0ff */
[----:B------:R-:W-:-:S02]  /*138d0*/  UIADD3 UR52, UP4, UPT, UR54, 0x802, URZ ;  /* 0x0000080236347890 */ /* 0x000fc4000ff9e0ff */
[----:B------:R-:W-:Y:S02]  /*138e0*/  UIADD3.X UR49, UPT, UPT, UR55, URZ, URZ, UP3, !UPT ;  /* 0x000000ff37317290 */ /* 0x000fe40009ffe4ff */
[----:B------:R-:W-:Y:S02]  /*138f0*/  UIADD3.X UR39, UPT, UPT, UR29, URZ, URZ, UP6, !UPT ;  /* 0x000000ff1d277290 */ /* 0x000fe4000b7fe4ff */
[----:B------:R-:W-:Y:S02]  /*13900*/  UIADD3.X UR53, UPT, UPT, UR55, URZ, URZ, UP4, !UPT ;  /* 0x000000ff37357290 */ /* 0x000fe4000a7fe4ff */
[----:B------:R-:W-:Y:S01]  /*13910*/  UIADD3 UR42, UP6, UPT, UR28, 0x204, URZ ;  /* 0x000002041c2a7890 */ /* 0x000fe2000ffde0ff */
[----:B------:R-:W-:Y:S01]  /*13920*/  UMOV UR50, 0x0 ;  /* 0x0000000000327882 */ /* 0x000fe20000000000 */
[----:B------:R-:W-:Y:S01]  /*13930*/  UMOV UR51, 0x4400910 ;  /* 0x0440091000337882 */ /* 0x000fe20000000000 */
[----:B------:R-:W-:Y:S01]  /*13940*/  UIADD3 UR62, UP5, UPT, UR54, 0x804, URZ ;  /* 0x00000804363e7890 */ /* 0x000fe2000ffbe0ff */
[----:B------:R1:W-:Y:S01]  /*13950*/  UTCHMMA gdesc[UR32], gdesc[UR40], tmem[UR20], tmem[UR50], idesc[UR51], UPT ;  /* 0x00ff3228200075ea */ /* 0x0003e2000b800014 */
[----:B------:R-:W-:Y:S01]  /*13960*/  UMOV UR68, 0x0 ;  /* 0x0000000000447882 */ /* 0x000fe20000000000 */
[----:B------:R-:W-:Y:S01]  /*13970*/  UMOV UR69, 0x4400910 ;  /* 0x0440091000457882 */ /* 0x000fe20000000000 */
[----:B------:R-:W-:Y:S01]  /*13980*/  UIADD3 UR58, UP3, UPT, UR54, 0xffe, URZ ;  /* 0x00000ffe363a7890 */ /* 0x000fe2000ff7e0ff */
[----:B------:R2:W-:Y:S01]  /*13990*/  UTCHMMA gdesc[UR34], gdesc[UR44], tmem[UR20], tmem[UR68], idesc[UR69], UPT ;  /* 0x00ff442c220075ea */ /* 0x0005e2000b800014 */
[----:B------:R-:W-:Y:S01]  /*139a0*/  UIADD3.X UR43, UPT, UPT, UR29, URZ, URZ, UP6, !UPT ;  /* 0x000000ff1d2b7290 */ /* 0x000fe2000b7fe4ff */
[----:B------:R-:W-:Y:S01]  /*139b0*/  UMOV UR70, 0x0 ;  /* 0x0000000000467882 */ /* 0x000fe20000000000 */
[----:B------:R-:W-:Y:S01]  /*139c0*/  UMOV UR71, 0x4400910 ;  /* 0x0440091000477882 */ /* 0x000fe20000000000 */
[----:B------:R-:W-:Y:S01]  /*139d0*/  UIADD3.X UR63, UPT, UPT, UR55, URZ, URZ, UP5, !UPT ;  /* 0x000000ff373f7290 */ /* 0x000fe2000affe4ff */
[----:B------:R3:W-:Y:S01]  /*139e0*/  UTCHMMA gdesc[UR36], gdesc[UR48], tmem[UR20], tmem[UR70], idesc[UR71], UPT ;  /* 0x00ff4630240075ea */ /* 0x0007e2000b800014 */
[----:B-1----:R-:W-:-:S02]  /*139f0*/  UIADD3 UR40, UP4, UPT, UR54, 0x1000, URZ ;  /* 0x0000100036287890 */ /* 0x002fc4000ff9e0ff */
[----:B------:R-:W-:Y:S02]  /*13a00*/  UIADD3 UR46, UP5, UPT, UR54, 0x1004, URZ ;  /* 0x00001004362e7890 */ /* 0x000fe4000ffbe0ff */
[----:B--2---:R-:W-:Y:S01]  /*13a10*/  UIADD3 UR44, UP6, UPT, UR54, 0x1002, URZ ;  /* 0x00001002362c7890 */ /* 0x004fe2000ffde0ff */
[----:B------:R-:W-:Y:S01]  /*13a20*/  UMOV UR72, 0x0 ;  /* 0x0000000000487882 */ /* 0x000fe20000000000 */
[----:B------:R-:W-:Y:S01]  /*13a30*/  UMOV UR73, 0x4400910 ;  /* 0x0440091000497882 */ /* 0x000fe20000000000 */
[----:B------:R-:W-:Y:S01]  /*13a40*/  UIADD3.X UR59, UPT, UPT, UR55, URZ, URZ, UP3, !UPT ;  /* 0x000000ff373b7290 */ /* 0x000fe20009ffe4ff */
[----:B------:R1:W-:Y:S01]  /*13a50*/  UTCHMMA gdesc[UR38], gdesc[UR52], tmem[UR20], tmem[UR72], idesc[UR73], UPT ;  /* 0x00ff4834260075ea */ /* 0x0003e2000b800014 */
[----:B------:R-:W-:Y:S02]  /*13a60*/  UIADD3 UR5, UPT, UPT, UR20, 0x100000, URZ ;  /* 0x0010000014057890 */ /* 0x000fe4000fffe0ff */
[----:B---3--:R-:W-:Y:S02]  /*13a70*/  UIADD3 UR48, UP3, UPT, UR54, 0x17fe, URZ ;  /* 0x000017fe36307890 */ /* 0x008fe4000ff7e0ff */
[----:B------:R-:W-:-:S02]  /*13a80*/  UIADD3.X UR41, UPT, UPT, UR55, URZ, URZ, UP4, !UPT ;  /* 0x000000ff37297290 */ /* 0x000fc4000a7fe4ff */
[----:B------:R-:W-:Y:S02]  /*13a90*/  UIADD3 UR24, UPT, UPT, UR20, 0x100000, URZ ;  /* 0x0010000014187890 */ /* 0x000fe4000fffe0ff */
[----:B------:R-:W-:Y:S02]  /*13aa0*/  UIADD3 UR50, UP4, UPT, UR54, 0x1800, URZ ;  /* 0x0000180036327890 */ /* 0x000fe4000ff9e0ff */
[----:B------:R-:W-:Y:S02]  /*13ab0*/  UIADD3.X UR45, UPT, UPT, UR55, URZ, URZ, UP6, !UPT ;  /* 0x000000ff372d7290 */ /* 0x000fe4000b7fe4ff */
[----:B------:R-:W-:Y:S02]  /*13ac0*/  UIADD3 UR25, UPT, UPT, UR20, 0x100000, URZ ;  /* 0x0010000014197890 */ /* 0x000fe4000fffe0ff */
[----:B-1----:R-:W-:Y:S02]  /*13ad0*/  UIADD3 UR52, UP6, UPT, UR54, 0x1802, URZ ;  /* 0x0000180236347890 */ /* 0x002fe4000ffde0ff */
[----:B------:R-:W-:-:S02]  /*13ae0*/  UIADD3.X UR47, UPT, UPT, UR55, URZ, URZ, UP5, !UPT ;  /* 0x000000ff372f7290 */ /* 0x000fc4000affe4ff */
[----:B------:R-:W-:Y:S02]  /*13af0*/  UIADD3 UR60, UPT, UPT, UR20, 0x100000, URZ ;  /* 0x00100000143c7890 */ /* 0x000fe4000fffe0ff */
[----:B------:R-:W-:Y:S02]  /*13b00*/  UIADD3 UR54, UP5, UPT, UR54, 0x1804, URZ ;  /* 0x0000180436367890 */ /* 0x000fe4000ffbe0ff */
[----:B------:R-:W-:Y:S02]  /*13b10*/  UIADD3 UR61, UPT, UPT, UR20, 0x100000, URZ ;  /* 0x00100000143d7890 */ /* 0x000fe4000fffe0ff */
[----:B------:R-:W-:Y:S02]  /*13b20*/  UIADD3.X UR49, UPT, UPT, UR55, URZ, URZ, UP3, !UPT ;  /* 0x000000ff37317290 */ /* 0x000fe40009ffe4ff */
[----:B------:R-:W-:Y:S02]  /*13b30*/  UIADD3 UR64, UPT, UPT, UR20, 0x100000, URZ ;  /* 0x0010000014407890 */ /* 0x000fe4000fffe0ff */
[----:B------:R-:W-:Y:S01]  /*13b40*/  UIADD3.X UR51, UPT, UPT, UR55, URZ, URZ, UP4, !UPT ;  /* 0x000000ff37337290 */ /* 0x000fe2000a7fe4ff */
[----:B------:R-:W-:Y:S01]  /*13b50*/  UMOV UR74, 0x0 ;  /* 0x00000000004a7882 */ /* 0x000fe20000000000 */
[----:B------:R-:W-:Y:S01]  /*13b60*/  UMOV UR75, 0x4400910 ;  /* 0x04400910004b7882 */ /* 0x000fe20000000000 */
[----:B------:R-:W-:-:S02]  /*13b70*/  UIADD3 UR65, UPT, UPT, UR20, 0x100000, URZ ;  /* 0x0010000014417890 */ /* 0x000fc4000fffe0ff */
[----:B------:R-:W-:Y:S01]  /*13b80*/  UTCHMMA gdesc[UR42], gdesc[UR62], tmem[UR20], tmem[UR74], idesc[UR75], UPT ;  /* 0x00ff4a3e2a0075ea */ /* 0x000fe2000b800014 */
[----:B------:R-:W-:Y:S01]  /*13b90*/  UIADD3.X UR53, UPT, UPT, UR55, URZ, URZ, UP6, !UPT ;  /* 0x000000ff37357290 */ /* 0x000fe2000b7fe4ff */
[----:B------:R-:W-:Y:S01]  /*13ba0*/  UMOV UR76, 0x0 ;  /* 0x00000000004c7882 */ /* 0x000fe20000000000 */
[----:B------:R-:W-:Y:S01]  /*13bb0*/  UMOV UR77, 0x4400910 ;  /* 0x04400910004d7882 */ /* 0x000fe20000000000 */
[----:B------:R-:W-:Y:S01]  /*13bc0*/  UIADD3 UR66, UPT, UPT, UR20, 0x100000, URZ ;  /* 0x0010000014427890 */ /* 0x000fe2000fffe0ff */
[----:B------:R1:W-:Y:S01]  /*13bd0*/  UTCHMMA gdesc[UR56], gdesc[UR58], tmem[UR5], tmem[UR76], idesc[UR77], UPT ;  /* 0x00ff4c3a380075ea */ /* 0x0003e2000b800005 */
[----:B------:R-:W-:Y:S01]  /*13be0*/  UIADD3.X UR55, UPT, UPT, UR55, URZ, URZ, UP5, !UPT ;  /* 0x000000ff37377290 */ /* 0x000fe2000affe4ff */
[----:B------:R2:W-:Y:S01]  /*13bf0*/  UTCHMMA gdesc[UR28], gdesc[UR40], tmem[UR24], tmem[UR72], idesc[UR73], UPT ;  /* 0x00ff48281c0075ea */ /* 0x0005e2000b800018 */
[----:B------:R2:W-:Y:S01]  /*13c00*/  UTCHMMA gdesc[UR30], gdesc[UR44], tmem[UR25], tmem[UR70], idesc[UR71], UPT ;  /* 0x00ff462c1e0075ea */ /* 0x0005e2000b800019 */
[----:B------:R2:W-:Y:S01]  /*13c10*/  UTCHMMA gdesc[UR32], gdesc[UR46], tmem[UR60], tmem[UR68], idesc[UR69], UPT ;  /* 0x00ff442e200075ea */ /* 0x0005e2000b80003c */
[----:B------:R2:W-:Y:S01]  /*13c20*/  UTCHMMA gdesc[UR34], gdesc[UR48], tmem[UR61], tmem[UR74], idesc[UR75], UPT ;  /* 0x00ff4a30220075ea */ /* 0x0005e2000b80003d */
[----:B------:R2:W-:Y:S01]  /*13c30*/  UTCHMMA gdesc[UR36], gdesc[UR50], tmem[UR64], tmem[UR72], idesc[UR73], UPT ;  /* 0x00ff4832240075ea */ /* 0x0005e2000b800040 */
[----:B------:R2:W-:Y:S01]  /*13c40*/  UTCHMMA gdesc[UR38], gdesc[UR52], tmem[UR65], tmem[UR70], idesc[UR71], UPT ;  /* 0x00ff4634260075ea */ /* 0x0005e2000b800041 */
[----:B-1----:R-:W-:-:S02]  /*13c50*/  UMOV UR5, URZ ;  /* 0x000000ff00057c82 */ /* 0x002fc40008000000 */
[----:B------:R2:W-:Y:S01]  /*13c60*/  UTCHMMA gdesc[UR42], gdesc[UR54], tmem[UR66], tmem[UR68], idesc[UR69], UPT ;  /* 0x00ff44362a0075ea */ /* 0x0005e2000b800042 */
[----:B------:R-:W-:Y:S02]  /*13c70*/  UMOV UR62, UR4 ;  /* 0x00000004003e7c82 */ /* 0x000fe40008000000 */
[----:B------:R2:W-:Y:S01]  /*13c80*/  UTCBAR [UR62], URZ ;  /* 0x000000ff3e0073e9 */ /* 0x0005e200080000ff */
[----:B------:R-:W-:Y:S02]  /*13c90*/  NOP ;  /* 0x0000000000007918 */ /* 0x000fe40000000000 */
.L_x_8:
[----:B------:R-:W1:Y:S01]  /*13ca0*/  SYNCS.PHASECHK.TRANS64.TRYWAIT P0, [UR14], R124 ;  /* 0x0000007cff0075a7 */ /* 0x000e62000800110e */
[----:B------:R-:W-:Y:S01]  /*13cb0*/  UISETP.GE.AND UP4, UPT, UR6, UR67, UPT ;  /* 0x000000430600728c */ /* 0x000fe2000bf86270 */
[----:B--2---:R-:W-:Y:S01]  /*13cc0*/  UMOV UR24, UR7 ;  /* 0x0000000700187c82 */ /* 0x004fe20008000000 */
[----:B-1----:R-:W-:Y:S09]  /*13cd0*/  @!P0 BRA `(.L_x_9) ;  /* 0x0000006c00dc8947 */ /* 0x002ff20003800000 */
.L_x_16:
[----:B------:R-:W-:Y:S01]  /*13ce0*/  BAR.SYNC.DEFER_BLOCKING 0x0 ;  /* 0x0000000000007b1d */ /* 0x000fe20000010000 */
[----:B------:R-:W-:Y:S01]  /*13cf0*/  ISETP.GE.AND P0, PT, R2, UR15, PT ;  /* 0x0000000f02007c0c */ /* 0x000fe2000bf06270 */
[----:B------:R-:W-:Y:S01]  /*13d00*/  UIADD3 UR12, UPT, UPT, UR12, 0x1, URZ ;  /* 0x000000010c0c7890 */ /* 0x000fe2000fffe0ff */
[----:B------:R-:W-:Y:S02]  /*13d10*/  PLOP3.LUT P2, PT, PT, PT, UP4, 0x40, 0x4 ;  /* 0x000000000004781c */ /* 0x000fe40003f4e848 */
[----:B------:R-:W-:Y:S01]  /*13d20*/  SEL R124, RZ, 0x4, P0 ;  /* 0x00000004ff7c7807 */ /* 0x000fe20000000000 */
[----:B------:R-:W-:-:S03]  /*13d30*/  UISETP.GT.AND UP3, UPT, UR12, 0x2, UPT ;  /* 0x000000020c00788c */ /* 0x000fc6000bf64270 */
[----:B------:R-:W-:Y:S01]  /*13d40*/  SEL R124, R124, RZ, P2 ;  /* 0x000000ff7c7c7207 */ /* 0x000fe20001000000 */
[----:B------:R-:W-:Y:S01]  /*13d50*/  USEL UR12, UR12, URZ, !UP3 ;  /* 0x000000ff0c0c7287 */ /* 0x000fe2000d800000 */
[----:B------:R-:W-:Y:S02]  /*13d60*/  IADD3 R126, P2, PT, R29, UR23, RZ ;  /* 0x000000171d7e7c10 */ /* 0x000fe4000ff5e0ff */
[----:B------:R-:W-:Y:S01]  /*13d70*/  ISETP.NE.U32.AND P0, PT, R124, RZ, PT ;  /* 0x000000ff7c00720c */ /* 0x000fe20003f05070 */
[----:B------:R-:W-:Y:S01]  /*13d80*/  ULEA UR5, UR12, UR21, 0xe ;  /* 0x000000150c057291 */ /* 0x000fe2000f8e70ff */
[----:B------:R-:W-:Y:S02]  /*13d90*/  IADD3.X R127, PT, PT, R28, UR10, RZ, P2, !PT ;  /* 0x0000000a1c7f7c10 */ /* 0x000fe400097fe4ff */
[----:B------:R-:W-:-:S03]  /*13da0*/  PLOP3.LUT P2, PT, PT, PT, UP4, 0x40, 0x4 ;  /* 0x000000000004781c */ /* 0x000fc60003f4e848 */
[----:B-----5:R-:W-:-:S06]  /*13db0*/  VIADD R124, R3, UR5 ;  /* 0x00000005037c7c36 */ /* 0x020fcc0008000000 */
[----:B------:R-:W-:Y:S01]  /*13dc0*/  @!PT LDS RZ, [RZ] ;  /* 0x00000000fffff984 */ /* 0x000fe20000000800 */
[----:B------:R-:W-:Y:S01]  /*13dd0*/  @!PT LDS RZ, [RZ] ;  /* 0x00000000fffff984 */ /* 0x000fe20000000800 */
[----:B------:R-:W-:Y:S01]  /*13de0*/  @!PT LDS RZ, [RZ] ;  /* 0x00000000fffff984 */ /* 0x000fe20000000800 */
[----:B------:R1:W-:Y:S02]  /*13df0*/  LDGSTS.E [R124+0x60000], desc[UR26][R126.64], P0 ;  /* 0x600000007e7c7fae */ /* 0x0003e400081a101a */
[----:B-1----:R-:W-:-:S04]  /*13e00*/  LOP3.LUT R127, R2, 0x20, RZ, 0xfc, !PT ;  /* 0x00000020027f7812 */ /* 0x002fc800078efcff */
[----:B------:R-:W-:-:S04]  /*13e10*/  ISETP.GE.AND P0, PT, R127, UR15, PT ;  /* 0x0000000f7f007c0c */ /* 0x000fc8000bf06270 */
[----:B------:R-:W-:-:S04]  /*13e20*/  SEL R126, RZ, 0x4, P0 ;  /* 0x00000004ff7e7807 */ /* 0x000fc80000000000 */
[----:B------:R-:W-:-:S04]  /*13e30*/  SEL R126, R126, RZ, P2 ;  /* 0x000000ff7e7e7207 */ /* 0x000fc80001000000 */
[----:B------:R-:W-:Y:S02]  /*13e40*/  ISETP.NE.U32.AND P0, PT, R126, RZ, PT ;  /* 0x000000ff7e00720c */ /* 0x000fe40003f05070 */
[----:B------:R-:W-:-:S04]  /*13e50*/  IADD3 R126, P2, PT, R13, UR23, RZ ;  /* 0x000000170d7e7c10 */ /* 0x000fc8000ff5e0ff */
[----:B------:R-:W-:Y:S02]  /*13e60*/  IADD3.X R127, PT, PT, R12, UR10, RZ, P2, !PT ;  /* 0x0000000a0c7f7c10 */ /* 0x000fe400097fe4ff */
[----:B------:R-:W-:-:S05]  /*13e70*/  PLOP3.LUT P2, PT, PT, PT, UP4, 0x40, 0x4 ;  /* 0x000000000004781c */ /* 0x000fca0003f4e848 */
[----:B------:R1:W-:Y:S02]  /*13e80*/  LDGSTS.E [R124+0x62000], desc[UR26][R126.64], P0 ;  /* 0x620000007e7c7fae */ /* 0x0003e400081a101a */
[----:B-1----:R-:W-:-:S04]  /*13e90*/  LOP3.LUT R127, R2, 0x4, RZ, 0xfc, !PT ;  /* 0x00000004027f7812 */ /* 0x002fc800078efcff */
[----:B------:R-:W-:-:S04]  /*13ea0*/  ISETP.GE.AND P0, PT, R127, UR15, PT ;  /* 0x0000000f7f007c0c */ /* 0x000fc8000bf06270 */
[----:B------:R-:W-:-:S04]  /*13eb0*/  SEL R124, RZ, 0x4, P0 ;  /* 0x00000004ff7c7807 */ /* 0x000fc80000000000 */
[----:B------:R-:W-:Y:S02]  /*13ec0*/  SEL R124, R124, RZ, P2 ;  /* 0x000000ff7c7c7207 */ /* 0x000fe40001000000 */
[----:B------:R-:W-:Y:S02]  /*13ed0*/  IADD3 R126, P2, PT, R27, UR23, RZ ;  /* 0x000000171b7e7c10 */ /* 0x000fe4000ff5e0ff */
[----:B------:R-:W-:Y:S02]  /*13ee0*/  ISETP.NE.U32.AND P0, PT, R124, RZ, PT ;  /* 0x000000ff7c00720c */ /* 0x000fe40003f05070 */
[----:B------:R-:W-:Y:S02]  /*13ef0*/  LOP3.LUT R124, R3, 0x10, RZ, 0x3c, !PT ;  /* 0x00000010037c7812 */ /* 0x000fe400078e3cff */
[----:B------:R-:W-:Y:S02]  /*13f00*/  IADD3.X R127, PT, PT, R26, UR10, RZ, P2, !PT ;  /* 0x0000000a1a7f7c10 */ /* 0x000fe400097fe4ff */
[----:B------:R-:W-:Y:S01]  /*13f10*/  PLOP3.LUT P2, PT, PT, PT, UP4, 0x40, 0x4 ;  /* 0x000000000004781c */ /* 0x000fe20003f4e848 */
[----:B------:R-:W-:-:S06]  /*13f20*/  VIADD R124, R124, UR5 ;  /* 0x000000057c7c7c36 */ /* 0x000fcc0008000000 */
        /* <DEDUP_REMOVED lines=119> */
[----:B------:R-:W-:Y:S01]  /*146a0*/  VIADD R124, R124, UR5 ;  /* 0x000000057c7c7c36 */ /* 0x000fe20008000000 */
[----:B------:R-:W-:-:S05]  /*146b0*/  ULEA UR5, UR12, UR21, 0x11 ;  /* 0x000000150c057291 */ /* 0x000fca000f8e88ff */
        /* <DEDUP_REMOVED lines=9> */
[----:B------:R1:W-:Y:S04]  /*14750*/  LDGSTS.E [R124+0x62000], desc[UR26][R126.64], P0 ;  /* 0x620000007e7c7fae */ /* 0x0003e800081a101a */
[----:B------:R-:W0:Y:S01]  /*14760*/  LDGDEPBAR ;  /* 0x00000000000079af */ /* 0x000e220000000000 */
[----:B-1----:R-:W1:Y:S02]  /*14770*/  S2R R127, SR_TID.X ;  /* 0x00000000007f7919 */ /* 0x002e640000002100 */
[----:B-1----:R-:W-:-:S04]  /*14780*/  LOP3.LUT R127, R127, 0x3f, RZ, 0xc0, !PT ;  /* 0x0000003f7f7f7812 */ /* 0x002fc800078ec0ff */
[----:B------:R-:W-:-:S04]  /*14790*/  ISETP.GE.AND P0, PT, R127, UR15, PT ;  /* 0x0000000f7f007c0c */ /* 0x000fc8000bf06270 */
[----:B------:R-:W-:-:S04]  /*147a0*/  SEL R124, RZ, 0x4, P0 ;  /* 0x00000004ff7c7807 */ /* 0x000fc80000000000 */
[----:B------:R-:W-:Y:S02]  /*147b0*/  SEL R124, R124, RZ, P2 ;  /* 0x000000ff7c7c7207 */ /* 0x000fe40001000000 */
[----:B------:R-:W-:Y:S02]  /*147c0*/  IADD3 R126, P2, PT, R5, UR9, RZ ;  /* 0x00000009057e7c10 */ /* 0x000fe4000ff5e0ff */
[----:B------:R-:W-:Y:S01]  /*147d0*/  ISETP.NE.U32.AND P0, PT, R124, RZ, PT ;  /* 0x000000ff7c00720c */ /* 0x000fe20003f05070 */
[----:B------:R-:W-:Y:S01]  /*147e0*/  VIADD R124, R250, UR5 ;  /* 0x00000005fa7c7c36 */ /* 0x000fe20008000000 */
[----:B------:R-:W-:-:S11]  /*147f0*/  IADD3.X R127, PT, PT, R4, UR11, RZ, P2, !PT ;  /* 0x0000000b047f7c10 */ /* 0x000fd600097fe4ff */
[----:B------:R1:W-:Y:S02]  /*14800*/  LDGSTS.E [R124], desc[UR26][R126.64], P0 ;  /* 0x000000007e7c7fae */ /* 0x0003e400081a101a */
[----:B-1----:R-:W-:-:S04]  /*14810*/  IADD3 R126, P2, PT, R113, UR9, RZ ;  /* 0x00000009717e7c10 */ /* 0x002fc8000ff5e0ff */
[----:B------:R-:W-:-:S05]  /*14820*/  IADD3.X R127, PT, PT, R112, UR11, RZ, P2, !PT ;  /* 0x0000000b707f7c10 */ /* 0x000fca00097fe4ff */
[----:B------:R1:W-:Y:S02]  /*14830*/  LDGSTS.E [R124+0x400], desc[UR26][R126.64], P0 ;  /* 0x004000007e7c7fae */ /* 0x0003e400081a101a */
        /* <DEDUP_REMOVED lines=152> */
[----:B------:R1:W-:Y:S04]  /*151c0*/  LDGSTS.E [R124+0x15000], desc[UR26][R126.64], P0 ;  /* 0x150000007e7c7fae */ /* 0x0003e800081a101a */
[----:B------:R-:W2:Y:S01]  /*151d0*/  LDL R127, [R1] ;  /* 0x00000000017f7983 */ /* 0x000ea20000100800 */
[----:B-1----:R-:W-:-:S04]  /*151e0*/  IADD3 R126, P2, PT, R252, UR9, RZ ;  /* 0x00000009fc7e7c10 */ /* 0x002fc8000ff5e0ff */
[----:B--2---:R-:W-:-:S05]  /*151f0*/  IADD3.X R127, PT, PT, R127, UR11, RZ, P2, !PT ;  /* 0x0000000b7f7f7c10 */ /* 0x004fca00097fe4ff */
[----:B------:R1:W-:Y:S04]  /*15200*/  LDGSTS.E [R124+0x15400], desc[UR26][R126.64], P0 ;  /* 0x154000007e7c7fae */ /* 0x0003e800081a101a */
[----:B------:R-:W1:Y:S02]  /*15210*/  LDL R127, [R1+0xc] ;  /* 0x00000c00017f7983 */ /* 0x000e640000100800 */
[----:B-1----:R-:W-:Y:S02]  /*15220*/  IADD3 R126, P2, PT, R127, UR9, RZ ;  /* 0x000000097f7e7c10 */ /* 0x002fe4000ff5e0ff */
[----:B------:R-:W2:Y:S02]  /*15230*/  LDL R127, [R1+0x10] ;  /* 0x00001000017f7983 */ /* 0x000ea40000100800 */
        /* <DEDUP_REMOVED lines=46> */
[----:B------:R1:W-:Y:S02]  /*15520*/  LDGSTS.E [R124+0x17c00], desc[UR26][R126.64], P0 ;  /* 0x17c000007e7c7fae */ /* 0x0003e400081a101a */
[----:B-1----:R-:W-:Y:S02]  /*15530*/  LOP3.LUT R124, R250, 0x40, RZ, 0x3c, !PT ;  /* 0x00000040fa7c7812 */ /* 0x002fe400078e3cff */
[----:B------:R-:W-:-:S03]  /*15540*/  IADD3 R126, P2, PT, R115, UR9, RZ ;  /* 0x00000009737e7c10 */ /* 0x000fc6000ff5e0ff */
[----:B------:R-:W-:Y:S01]  /*15550*/  VIADD R124, R124, UR5 ;  /* 0x000000057c7c7c36 */ /* 0x000fe20008000000 */
        /* <DEDUP_REMOVED lines=210> */
[----:B------:R-:W2:Y:S01]  /*16280*/  LDL R127, [R1+0xa8] ;  /* 0x0000a800017f7983 */ /* 0x000ea20000100800 */
[----:B------:R-:W-:Y:S02]  /*16290*/  UIADD3 UR13, UPT, UPT, UR13, 0x1, URZ ;  /* 0x000000010d0d7890 */ /* 0x000fe4000fffe0ff */
[----:B------:R-:W-:-:S02]  /*162a0*/  UIADD3 UR6, UPT, UPT, UR6, 0x1, URZ ;  /* 0x0000000106067890 */ /* 0x000fc4000fffe0ff */
[----:B------:R-:W-:-:S04]  /*162b0*/  UISETP.GT.AND UP3, UPT, UR13, 0x1, UPT ;  /* 0x000000010d00788c */ /* 0x000fc8000bf64270 */
[----:B------:R-:W-:Y:S02]  /*162c0*/  USEL UR7, URZ, 0x1, !UP3 ;  /* 0x00000001ff077887 */ /* 0x000fe4000d800000 */
[----:B------:R-:W-:Y:S02]  /*162d0*/  USEL UR13, UR13, URZ, !UP3 ;  /* 0x000000ff0d0d7287 */ /* 0x000fe4000d800000 */
[----:B------:R-:W-:Y:S02]  /*162e0*/  UISETP.NE.U32.AND UP3, UPT, UR22, UR6, UPT ;  /* 0x000000061600728c */ /* 0x000fe4000bf65070 */
[----:B------:R-:W-:Y:S02]  /*162f0*/  UIADD3 UR9, UP4, UPT, UR9, UR17, URZ ;  /* 0x0000001109097290 */ /* 0x000fe4000ff9e0ff */
[----:B------:R-:W-:Y:S02]  /*16300*/  UIADD3 UR23, UP5, UPT, UR23, UR19, URZ ;  /* 0x0000001317177290 */ /* 0x000fe4000ffbe0ff */
[----:B------:R-:W-:-:S02]  /*16310*/  UIADD3 UR15, UPT, UPT, UR15, -0x40, URZ ;  /* 0xffffffc00f0f7890 */ /* 0x000fc4000fffe0ff */
[----:B------:R-:W-:Y:S02]  /*16320*/  UIADD3.X UR10, UPT, UPT, UR10, UR18, URZ, UP5, !UPT ;  /* 0x000000120a0a7290 */ /* 0x000fe4000affe4ff */
[----:B------:R-:W-:Y:S01]  /*16330*/  ULOP3.LUT UR7, UR24, UR7, URZ, 0x3c, !UPT ;  /* 0x0000000718077292 */ /* 0x000fe2000f8e3cff */
[----:B------:R-:W-:Y:S01]  /*16340*/  UMOV UR14, UR4 ;  /* 0x00000004000e7c82 */ /* 0x000fe20008000000 */
[----:B--2---:R-:W-:-:S05]  /*16350*/  IADD3.X R127, PT, PT, R127, UR11, RZ, P2, !PT ;  /* 0x0000000b7f7f7c10 */ /* 0x004fca00097fe4ff */
[----:B------:R1:W-:Y:S04]  /*16360*/  LDGSTS.E [R124+0x17e00], desc[UR26][R126.64], P0 ;  /* 0x17e000007e7c7fae */ /* 0x0003e800081a101a */
[----:B------:R-:W0:Y:S01]  /*16370*/  LDGDEPBAR ;  /* 0x00000000000079af */ /* 0x000e220000000000 */
[----:B------:R-:W-:Y:S01]  /*16380*/  UIADD3.X UR11, UPT, UPT, UR11, UR16, URZ, UP4, !UPT ;  /* 0x000000100b0b7290 */ /* 0x000fe2000a7fe4ff */
[----:B-1----:R-:W-:Y:S01]  /*16390*/  IMAD.U32 R124, RZ, RZ, UR24 ;  /* 0x00000018ff7c7e24 */ /* 0x002fe2000f8e00ff */
[----:B------:R-:W-:Y:S10]  /*163a0*/  BRA.U UP3, `(.L_x_10) ;  /* 0xffffffd103847547 */ /* 0x000ff4000b83ffff */
.L_x_7:
[----:B------:R-:W1:Y:S01]  /*163b0*/  LDCU UR5, c[0x0][0x39c] ;  /* 0x00007380ff0577ac */ /* 0x000e620008000800 */
[----:B------:R-:W2:Y:S01]  /*163c0*/  LDCU.128 UR8, c[0x0][0x390] ;  /* 0x00007200ff0877ac */ /* 0x000ea20008000c00 */
[----:B------:R-:W-:Y:S05]  /*163d0*/  BRA.U !UP2, `(.L_x_11) ;  /* 0x000000010a107547 */ /* 0x000fea000b800000 */
[----:B------:R-:W-:-:S06]  /*163e0*/  USHF.L.U32 UR24, UR24, 0x1f, URZ ;  /* 0x0000001f18187899 */ /* 0x000fcc00080006ff */
[----:B-----5:R-:W-:-:S04]  /*163f0*/  IMAD.U32 R2, RZ, RZ, UR24 ;  /* 0x00000018ff027e24 */ /* 0x020fc8000f8e00ff */
[----:B------:R-:W3:Y:S02]  /*16400*/  SYNCS.PHASECHK.TRANS64.TRYWAIT P0, [UR4], R2 ;  /* 0x00000002ff0075a7 */ /* 0x000ee40008001104 */
[----:B---3--:R-:W-:Y:S05]  /*16410*/  @!P0 BRA `(.L_x_12) ;  /* 0x0000004800188947 */ /* 0x008fea0003800000 */
.L_x_11:
[----:B-----5:R-:W3:Y:S01]  /*16420*/  LDL.LU R3, [R1+0x5a4] ;  /* 0x0005a40001037983 */ /* 0x020ee20000300800 */
[----:B------:R-:W-:-:S04]  /*16430*/  DEPBAR.LE SB0, 0x0 ;  /* 0x000080000000791a */ /* 0x000fc80000000000 */
[----:B------:R-:W4:Y:S01]  /*16440*/  LDL.LU R134, [R1+0x3a4] ;  /* 0x0003a40001867983 */ /* 0x000f220000300800 */
[----:B------:R-:W2:Y:S03]  /*16450*/  LDCU UR6, c[0x0][0x39c] ;  /* 0x00007380ff0677ac */ /* 0x000ea60008000800 */
[----:B------:R-:W2:Y:S01]  /*16460*/  LDL.LU R133, [R1+0x3a8] ;  /* 0x0003a80001857983 */ /* 0x000ea20000300800 */
[----:B------:R-:W1:Y:S03]  /*16470*/  LDCU UR7, c[0x0][0x39c] ;  /* 0x00007380ff0777ac */ /* 0x000e660008000800 */
[----:B------:R-:W2:Y:S01]  /*16480*/  LDL.LU R146, [R1+0x370] ;  /* 0x0003700001927983 */ /* 0x000ea20000300800 */
[----:B------:R-:W-:Y:S06]  /*16490*/  BAR.SYNC.DEFER_BLOCKING 0x0 ;  /* 0x0000000000007b1d */ /* 0x000fec0000010000 */
[----:B------:R-:W1:Y:S01]  /*164a0*/  S2R R135, SR_TID.X ;  /* 0x0000000000877919 */ /* 0x000e620000002100 */
[----:B------:R-:W4:Y:S04]  /*164b0*/  LDL.LU R145, [R1+0x36c] ;  /* 0x00036c0001917983 */ /* 0x000f280000300800 */
[----:B------:R-:W4:Y:S04]  /*164c0*/  LDL.LU R144, [R1+0x368] ;  /* 0x0003680001907983 */ /* 0x000f280000300800 */
[----:B------:R-:W4:Y:S04]  /*164d0*/  LDL.LU R162, [R1+0x364] ;  /* 0x0003640001a27983 */ /* 0x000f280000300800 */
[----:B------:R-:W4:Y:S01]  /*164e0*/  LDL.LU R212, [R1+0x3a0] ;  /* 0x0003a00001d47983 */ /* 0x000f220000300800 */
[----:B------:R-:W1:Y:S03]  /*164f0*/  @!P1 SYNCS.CCTL.IV [UR21+0x6c000] ;  /* 0x06c00000ff0099b1 */ /* 0x000e660008000015 */
[----:B------:R-:W4:Y:S01]  /*16500*/  LDL.LU R211, [R1+0x39c] ;  /* 0x00039c0001d37983 */ /* 0x000f220000300800 */
[----:B-1----:R-:W-:Y:S06]  /*16510*/  BAR.SYNC.DEFER_BLOCKING 0x0 ;  /* 0x0000000000007b1d */ /* 0x002fec0000010000 */
[----:B------:R-:W4:Y:S01]  /*16520*/  LDL.LU R210, [R1+0x398] ;  /* 0x0003980001d27983 */ /* 0x000f220000300800 */
[----:B------:R-:W-:-:S02]  /*16530*/  IMAD.SHL.U32 R2, R135, 0x200, RZ ;  /* 0x0000020087027824 */ /* 0x000fc400078e00ff */
[C---:B------:R-:W-:Y:S01]  /*16540*/  IMAD.SHL.U32 R132, R135.reuse, 0x8, RZ ;  /* 0x0000000887847824 */ /* 0x040fe200078e00ff */
[----:B------:R-:W4:Y:S01]  /*16550*/  LDL.LU R209, [R1+0x394] ;  /* 0x0003940001d17983 */ /* 0x000f220000300800 */
[----:B------:R-:W-:Y:S01]  /*16560*/  IMAD.SHL.U32 R200, R135, 0x10, RZ ;  /* 0x0000001087c87824 */ /* 0x000fe200078e00ff */
[----:B------:R-:W-:Y:S02]  /*16570*/  LOP3.LUT R2, R2, 0x2000, RZ, 0xc0, !PT ;  /* 0x0000200002027812 */ /* 0x000fe400078ec0ff */
[----:B------:R-:W4:Y:S04]  /*16580*/  LDL.LU R208, [R1+0x390] ;  /* 0x0003900001d07983 */ /* 0x000f280000300800 */
[----:B------:R-:W4:Y:S04]  /*16590*/  LDL.LU R207, [R1+0x38c] ;  /* 0x00038c0001cf7983 */ /* 0x000f280000300800 */
[----:B------:R-:W4:Y:S01]  /*165a0*/  LDL.LU R206, [R1+0x388] ;  /* 0x0003880001ce7983 */ /* 0x000f220000300800 */
[----:B------:R-:W1:Y:S03]  /*165b0*/  @!P1 SYNCS.CCTL.IV [UR21+0x6c008] ;  /* 0x06c00800ff0099b1 */ /* 0x000e660008000015 */
[----:B------:R-:W4:Y:S04]  /*165c0*/  LDL.LU R205, [R1+0x384] ;  /* 0x0003840001cd7983 */ /* 0x000f280000300800 */
[----:B------:R-:W4:Y:S04]  /*165d0*/  LDL.LU R204, [R1+0x380] ;  /* 0x0003800001cc7983 */ /* 0x000f280000300800 */
[----:B------:R-:W4:Y:S04]  /*165e0*/  LDL.LU R203, [R1+0x37c] ;  /* 0x00037c0001cb7983 */ /* 0x000f280000300800 */
[----:B------:R-:W4:Y:S04]  /*165f0*/  LDL.LU R202, [R1+0x378] ;  /* 0x0003780001ca7983 */ /* 0x000f280000300800 */
[----:B------:R-:W4:Y:S01]  /*16600*/  LDL.LU R201, [R1+0x374] ;  /* 0x0003740001c97983 */ /* 0x000f220000300800 */
[----:B------:R-:W-:-:S02]  /*16610*/  LOP3.LUT R166, R200, 0xff0, RZ, 0xc0, !PT ;  /* 0x00000ff0c8a67812 */ /* 0x000fc400078ec0ff */
[----:B---3--:R-:W-:Y:S01]  /*16620*/  R2UR UR4, R3 ;  /* 0x00000000030472ca */ /* 0x008fe200000e0000 */
[----:B------:R-:W-:-:S05]  /*16630*/  IMAD.SHL.U32 R3, R135, 0x20, RZ ;  /* 0x0000002087037824 */ /* 0x000fca00078e00ff */
[----:B------:R-:W-:-:S04]  /*16640*/  LOP3.LUT R3, R3, 0x1000, RZ, 0xc0, !PT ;  /* 0x0000100003037812 */ /* 0x000fc800078ec0ff */
[----:B------:R-:W-:Y:S02]  /*16650*/  IADD3 R3, PT, PT, R3, UR21, R2 ;  /* 0x0000001503037c10 */ /* 0x000fe4000fffe002 */
[----:B------:R-:W-:Y:S01]  /*16660*/  LOP3.LUT R2, R132, 0x300, RZ, 0xc0, !PT ;  /* 0x0000030084027812 */ /* 0x000fe200078ec0ff */
[----:B------:R-:W3:Y:S01]  /*16670*/  LDTM.x128 R4, tmem[UR4] ;  /* 0x00000004000479ee */ /* 0x000ee200083c0000 */
[----:B--2---:R-:W-:Y:S01]  /*16680*/  ISETP.GE.AND P2, PT, R146, UR10, PT ;  /* 0x0000000a92007c0c */ /* 0x004fe2000bf46270 */
[----:B------:R-:W-:Y:S01]  /*16690*/  NOP ;  /* 0x0000000000007918 */ /* 0x000fe20000000000 */
[----:B------:R-:W-:Y:S01]  /*166a0*/  LOP3.LUT R132, R200, 0xf0, RZ, 0xc0, !PT ;  /* 0x000000f0c8847812 */ /* 0x000fe200078ec0ff */
[----:B------:R-:W2:Y:S01]  /*166b0*/  LDCU UR4, c[0x0][0x3b4] ;  /* 0x00007680ff0477ac */ /* 0x000ea20008000800 */
[----:B----4-:R-:W-:Y:S02]  /*166c0*/  ISETP.LT.AND P0, PT, R134, UR5, !P2 ;  /* 0x0000000586007c0c */ /* 0x010fe4000d701270 */
[----:B------:R-:W-:Y:S01]  /*166d0*/  ISETP.LT.AND P4, PT, R133, UR11, !P2 ;  /* 0x0000000b85007c0c */ /* 0x000fe2000d781270 */
[----:B------:R-:W4:Y:S01]  /*166e0*/  LDCU UR5, c[0x0][0x39c] ;  /* 0x00007380ff0577ac */ /* 0x000f220008000800 */
[----:B------:R-:W-:-:S02]  /*166f0*/  IADD3 R3, PT, PT, R2, R3, R132 ;  /* 0x0000000302037210 */ /* 0x000fc40007ffe084 */
[----:B------:R-:W2:Y:S01]  /*16700*/  LDC R2, c[0x0][0x3b8] ;  /* 0x0000ee00ff027b82 */ /* 0x000ea20000000800 */
[----:B---3--:R-:W-:Y:S02]  /*16710*/  IMAD.MOV.U32 R135, RZ, RZ, R16 ;  /* 0x000000ffff877224 */ /* 0x008fe400078e0010 */
[----:B------:R-:W-:Y:S02]  /*16720*/  IMAD.MOV.U32 R139, RZ, RZ, R17 ;  /* 0x000000ffff8b7224 */ /* 0x000fe400078e0011 */
[----:B------:R-:W-:Y:S02]  /*16730*/  IMAD.MOV.U32 R143, RZ, RZ, R18 ;  /* 0x000000ffff8f7224 */ /* 0x000fe400078e0012 */
[----:B------:R-:W-:Y:S02]  /*16740*/  IMAD.MOV.U32 R132, RZ, RZ, R4 ;  /* 0x000000ffff847224 */ /* 0x000fe400078e0004 */
[----:B------:R-:W-:Y:S02]  /*16750*/  IMAD.MOV.U32 R133, RZ, RZ, R8 ;  /* 0x000000ffff857224 */ /* 0x000fe400078e0008 */
[----:B------:R-:W-:-:S02]  /*16760*/  IMAD.MOV.U32 R134, RZ, RZ, R12 ;  /* 0x000000ffff867224 */ /* 0x000fc400078e000c */
[----:B------:R-:W-:Y:S02]  /*16770*/  IMAD.MOV.U32 R136, RZ, RZ, R5 ;  /* 0x000000ffff887224 */ /* 0x000fe400078e0005 */
[----:B------:R-:W-:Y:S02]  /*16780*/  IMAD.MOV.U32 R137, RZ, RZ, R9 ;  /* 0x000000ffff897224 */ /* 0x000fe400078e0009 */
[----:B------:R-:W-:Y:S02]  /*16790*/  IMAD.MOV.U32 R138, RZ, RZ, R13 ;  /* 0x000000ffff8a7224 */ /* 0x000fe400078e000d */
[----:B------:R-:W-:Y:S02]  /*167a0*/  IMAD.MOV.U32 R140, RZ, RZ, R6 ;  /* 0x000000ffff8c7224 */ /* 0x000fe400078e0006 */
[----:B------:R-:W-:Y:S02]  /*167b0*/  IMAD.MOV.U32 R141, RZ, RZ, R10 ;  /* 0x000000ffff8d7224 */ /* 0x000fe400078e000a */
[----:B------:R-:W-:-:S02]  /*167c0*/  IMAD.MOV.U32 R142, RZ, RZ, R14 ;  /* 0x000000ffff8e7224 */ /* 0x000fc400078e000e */
[----:B------:R-:W-:Y:S02]  /*167d0*/  IMAD.MOV.U32 R16, RZ, RZ, R7 ;  /* 0x000000ffff107224 */ /* 0x000fe400078e0007 */
[----:B------:R-:W-:Y:S02]  /*167e0*/  IMAD.MOV.U32 R17, RZ, RZ, R11 ;  /* 0x000000ffff117224 */ /* 0x000fe400078e000b */
[----:B------:R-:W-:Y:S01]  /*167f0*/  IMAD.MOV.U32 R18, RZ, RZ, R15 ;  /* 0x000000ffff127224 */ /* 0x000fe200078e000f */
[----:B-1----:R-:W-:Y:S04]  /*16800*/  STS.128 [R3], R132 ;  /* 0x0000008403007388 */ /* 0x002fe80000000c00 */
[----:B------:R-:W-:Y:S04]  /*16810*/  STS.128 [R3+0x400], R136 ;  /* 0x0004008803007388 */ /* 0x000fe80000000c00 */
[----:B------:R-:W-:Y:S04]  /*16820*/  STS.128 [R3+0x800], R140 ;  /* 0x0008008c03007388 */ /* 0x000fe80000000c00 */
[----:B------:R-:W-:Y:S01]  /*16830*/  STS.128 [R3+0xc00], R16 ;  /* 0x000c001003007388 */ /* 0x000fe20000000c00 */
[----:B------:R-:W-:Y:S01]  /*16840*/  BAR.SYNC.DEFER_BLOCKING 0x0 ;  /* 0x0000000000007b1d */ /* 0x000fe20000010000 */
[----:B------:R-:W-:-:S02]  /*16850*/  IMAD.MOV.U32 R184, RZ, RZ, R20 ;  /* 0x000000ffffb87224 */ /* 0x000fc400078e0014 */
[----:B------:R-:W-:-:S03]  /*16860*/  IMAD.MOV.U32 R185, RZ, RZ, R24 ;  /* 0x000000ffffb97224 */ /* 0x000fc600078e0018 */
[----:B------:R-:W1:Y:S04]  /*16870*/  LDS.128 R180, [R166+UR21] ;  /* 0x00000015a6b47984 */ /* 0x000e680008000c00 */
[----:B------:R-:W-:Y:S04]  /*16880*/  LDS.128 R176, [R166+UR21+0x1000] ;  /* 0x00100015a6b07984 */ /* 0x000fe80008000c00 */
[----:B------:R-:W-:Y:S04]  /*16890*/  LDS.128 R172, [R166+UR21+0x2000] ;  /* 0x00200015a6ac7984 */ /* 0x000fe80008000c00 */
[----:B------:R-:W-:Y:S01]  /*168a0*/  LDS.128 R168, [R200+UR21+0x3000] ;  /* 0x00300015c8a87984 */ /* 0x000fe20008000c00 */
[----:B------:R-:W-:-:S02]  /*168b0*/  IMAD.MOV.U32 R186, RZ, RZ, R28 ;  /* 0x000000ffffba7224 */ /* 0x000fc400078e001c */
[----:B------:R-:W-:Y:S01]  /*168c0*/  IMAD.MOV.U32 R187, RZ, RZ, R32 ;  /* 0x000000ffffbb7224 */ /* 0x000fe200078e0020 */
[----:B------:R-:W-:Y:S01]  /*168d0*/  BAR.SYNC.DEFER_BLOCKING 0x0 ;  /* 0x0000000000007b1d */ /* 0x000fe20000010000 */
        /* <DEDUP_REMOVED lines=11> */
[----:B------:R-:W-:Y:S01]  /*16990*/  IMAD.MOV.U32 R199, RZ, RZ, R35 ;  /* 0x000000ffffc77224 */ /* 0x000fe200078e0023 */
[----:B------:R3:W-:Y:S04]  /*169a0*/  STS.128 [R3], R184 ;  /* 0x000000b803007388 */ /* 0x0007e80000000c00 */
[----:B------:R1:W-:Y:S04]  /*169b0*/  STS.128 [R3+0x400], R188 ;  /* 0x000400bc03007388 */ /* 0x0003e80000000c00 */
[----:B------:R1:W-:Y:S04]  /*169c0*/  STS.128 [R3+0x800], R192 ;  /* 0x000800c003007388 */ /* 0x0003e80000000c00 */
[----:B------:R1:W-:Y:S01]  /*169d0*/  STS.128 [R3+0xc00], R196 ;  /* 0x000c00c403007388 */ /* 0x0003e20000000c00 */
[----:B------:R-:W-:Y:S01]  /*169e0*/  BAR.SYNC.DEFER_BLOCKING 0x0 ;  /* 0x0000000000007b1d */ /* 0x000fe20000010000 */
[----:B---3--:R-:W-:-:S02]  /*169f0*/  IMAD.MOV.U32 R184, RZ, RZ, R36 ;  /* 0x000000ffffb87224 */ /* 0x008fc400078e0024 */
[----:B------:R-:W-:-:S03]  /*16a00*/  IMAD.MOV.U32 R185, RZ, RZ, R40 ;  /* 0x000000ffffb97224 */ /* 0x000fc600078e0028 */
[----:B------:R-:W3:Y:S04]  /*16a10*/  LDS.128 R32, [R166+UR21] ;  /* 0x00000015a6207984 */ /* 0x000ee80008000c00 */
[----:B------:R-:W-:Y:S04]  /*16a20*/  LDS.128 R28, [R166+UR21+0x1000] ;  /* 0x00100015a61c7984 */ /* 0x000fe80008000c00 */
[----:B------:R-:W-:Y:S04]  /*16a30*/  LDS.128 R24, [R166+UR21+0x2000] ;  /* 0x00200015a6187984 */ /* 0x000fe80008000c00 */
[----:B------:R-:W-:Y:S01]  /*16a40*/  LDS.128 R20, [R200+UR21+0x3000] ;  /* 0x00300015c8147984 */ /* 0x000fe20008000c00 */
[----:B------:R-:W-:-:S02]  /*16a50*/  IMAD.MOV.U32 R186, RZ, RZ, R44 ;  /* 0x000000ffffba7224 */ /* 0x000fc400078e002c */
[----:B------:R-:W-:Y:S01]  /*16a60*/  IMAD.MOV.U32 R187, RZ, RZ, R48 ;  /* 0x000000ffffbb7224 */ /* 0x000fe200078e0030 */
[----:B------:R-:W-:Y:S01]  /*16a70*/  BAR.SYNC.DEFER_BLOCKING 0x0 ;  /* 0x0000000000007b1d */ /* 0x000fe20000010000 */
[----:B-1----:R-:W-:Y:S02]  /*16a80*/  IMAD.MOV.U32 R188, RZ, RZ, R37 ;  /* 0x000000ffffbc7224 */ /* 0x002fe400078e0025 */
        /* <DEDUP_REMOVED lines=16> */
[----:B-1----:R-:W-:-:S02]  /*16b90*/  IMAD.MOV.U32 R184, RZ, RZ, R52 ;  /* 0x000000ffffb87224 */ /* 0x002fc400078e0034 */
        /* <DEDUP_REMOVED lines=8> */
[----:B--2---:R-:W-:Y:S02]  /*16c20*/  IMAD.MOV.U32 R188, RZ, RZ, R53 ;  /* 0x000000ffffbc7224 */ /* 0x004fe400078e0035 */
        /* <DEDUP_REMOVED lines=16> */
[----:B--2---:R-:W-:-:S02]  /*16d30*/  IMAD.MOV.U32 R184, RZ, RZ, R68 ;  /* 0x000000ffffb87224 */ /* 0x004fc400078e0044 */
[----:B------:R-:W-:-:S03]  /*16d40*/  IMAD.MOV.U32 R185, RZ, RZ, R72 ;  /* 0x000000ffffb97224 */ /* 0x000fc600078e0048 */
[----:B------:R-:W2:Y:S04]  /*16d50*/  LDS.128 R64, [R166+UR21] ;  /* 0x00000015a6407984 */ /* 0x000ea80008000c00 */
        /* <DEDUP_REMOVED lines=44> */
[----:B------:R2:W-:Y:S01]  /*17020*/  STS.128 [R3], R184 ;  /* 0x000000b803007388 */ /* 0x0005e20000000c00 */
[----:B------:R-:W-:Y:S01]  /*17030*/  IMAD R4, R146, UR4, RZ ;  /* 0x0000000492047c24 */ /* 0x000fe2000f8e02ff */
[----:B------:R-:W-:Y:S01]  /*17040*/  ISETP.LT.AND P1, PT, R144, UR11, !P2 ;  /* 0x0000000b90007c0c */ /* 0x000fe2000d721270 */
[-C--:B------:R-:W-:Y:S01]  /*17050*/  IMAD R7, R145, R2.reuse, RZ ;  /* 0x0000000291077224 */ /* 0x080fe200078e02ff */
[----:B------:R1:W-:Y:S01]  /*17060*/  STS.128 [R3+0x400], R188 ;  /* 0x000400bc03007388 */ /* 0x0003e20000000c00 */
[----:B------:R-:W-:-:S03]  /*17070*/  IMAD R10, R0, R2, RZ ;  /* 0x00000002000a7224 */ /* 0x000fc600078e02ff */
[----:B------:R1:W-:Y:S04]  /*17080*/  STS.128 [R3+0x800], R192 ;  /* 0x000800c003007388 */ /* 0x0003e80000000c00 */
[----:B------:R1:W-:Y:S01]  /*17090*/  STS.128 [R3+0xc00], R196 ;  /* 0x000c00c403007388 */ /* 0x0003e20000000c00 */
[-C--:B------:R-:W-:Y:S01]  /*170a0*/  IMAD R9, R144, R2.reuse, RZ ;  /* 0x0000000290097224 */ /* 0x080fe200078e02ff */
[----:B------:R-:W-:Y:S01]  /*170b0*/  ISETP.LT.AND P3, PT, R145, UR11, !P2 ;  /* 0x0000000b91007c0c */ /* 0x000fe2000d761270 */
[-C--:B------:R-:W-:Y:S01]  /*170c0*/  IMAD R17, R162, R2.reuse, RZ ;  /* 0x00000002a2117224 */ /* 0x080fe200078e02ff */
[----:B------:R-:W-:Y:S01]  /*170d0*/  BAR.SYNC.DEFER_BLOCKING 0x0 ;  /* 0x0000000000007b1d */ /* 0x000fe20000010000 */
[----:B------:R-:W-:Y:S02]  /*170e0*/  P2R R167, PR, RZ, 0x2 ;  /* 0x00000002ffa77803 */ /* 0x000fe40000000000 */
[----:B------:R-:W-:Y:S01]  /*170f0*/  LEA R5, P1, R4, UR8, 0x2 ;  /* 0x0000000804057c11 */ /* 0x000fe2000f8210ff */
[----:B------:R-:W-:-:S02]  /*17100*/  IMAD R11, R212, R2, RZ ;  /* 0x00000002d40b7224 */ /* 0x000fc400078e02ff */
[-C--:B------:R-:W-:Y:S01]  /*17110*/  IMAD R16, R211, R2.reuse, RZ ;  /* 0x00000002d3107224 */ /* 0x080fe200078e02ff */
[----:B------:R-:W-:Y:S01]  /*17120*/  LEA.HI.X.SX32 R4, R4, UR9, 0x2, P1 ;  /* 0x0000000904047c11 */ /* 0x000fe200088f16ff */
[-C--:B------:R-:W-:Y:S01]  /*17130*/  IMAD R13, R210, R2.reuse, RZ ;  /* 0x00000002d20d7224 */ /* 0x080fe200078e02ff */
[-C--:B------:R-:W-:Y:S01]  /*17140*/  LEA R160, P1, R10, R5.reuse, 0x2 ;  /* 0x000000050aa07211 */ /* 0x080fe200078210ff */
[-C--:B------:R-:W-:Y:S01]  /*17150*/  IMAD R15, R209, R2.reuse, RZ ;  /* 0x00000002d10f7224 */ /* 0x080fe200078e02ff */
[-C--:B------:R-:W-:Y:S01]  /*17160*/  LEA R6, P5, R7, R5.reuse, 0x2 ;  /* 0x0000000507067211 */ /* 0x080fe200078a10ff */
[----:B------:R-:W-:Y:S01]  /*17170*/  IMAD R12, R208, R2, RZ ;  /* 0x00000002d00c7224 */ /* 0x000fe200078e02ff */
[----:B------:R-:W-:Y:S01]  /*17180*/  LEA.HI.X.SX32 R161, R10, R4, 0x2, P1 ;  /* 0x000000040aa17211 */ /* 0x000fe200008f16ff */
[----:B------:R-:W-:Y:S01]  /*17190*/  IMAD R14, R207, R2, RZ ;  /* 0x00000002cf0e7224 */ /* 0x000fe200078e02ff */
[-C--:B------:R-:W-:Y:S01]  /*171a0*/  LEA.HI.X.SX32 R7, R7, R4.reuse, 0x2, P5 ;  /* 0x0000000407077211 */ /* 0x080fe200028f16ff */
[----:B--2---:R-:W-:Y:S01]  /*171b0*/  IMAD.MOV.U32 R184, RZ, RZ, R100 ;  /* 0x000000ffffb87224 */ /* 0x004fe200078e0064 */
[-C--:B------:R-:W-:Y:S01]  /*171c0*/  LEA R8, P1, R9, R5.reuse, 0x2 ;  /* 0x0000000509087211 */ /* 0x080fe200078210ff */
[----:B------:R-:W-:Y:S01]  /*171d0*/  IMAD.MOV.U32 R185, RZ, RZ, R104 ;  /* 0x000000ffffb97224 */ /* 0x000fe200078e0068 */
[-C--:B------:R-:W-:Y:S01]  /*171e0*/  LEA R158, P5, R17, R5.reuse, 0x2 ;  /* 0x00000005119e7211 */ /* 0x080fe200078a10ff */
[----:B------:R-:W-:Y:S01]  /*171f0*/  IMAD.MOV.U32 R186, RZ, RZ, R108 ;  /* 0x000000ffffba7224 */ /* 0x000fe200078e006c */
[-C--:B------:R-:W-:Y:S01]  /*17200*/  LEA.HI.X.SX32 R9, R9, R4.reuse, 0x2, P1 ;  /* 0x0000000409097211 */ /* 0x080fe200008f16ff */
[----:B------:R-:W-:Y:S01]  /*17210*/  IMAD.MOV.U32 R187, RZ, RZ, R112 ;  /* 0x000000ffffbb7224 */ /* 0x000fe200078e0070 */
[-C--:B------:R-:W-:Y:S01]  /*17220*/  LEA.HI.X.SX32 R159, R17, R4.reuse, 0x2, P5 ;  /* 0x00000004119f7211 */ /* 0x080fe200028f16ff */
[----:B------:R-:W2:Y:S01]  /*17230*/  LDS.128 R96, [R166+UR21] ;  /* 0x00000015a6607984 */ /* 0x000ea20008000c00 */
[CC--:B------:R-:W-:Y:S01]  /*17240*/  LEA R156, P1, R11.reuse, R5.reuse, 0x2 ;  /* 0x000000050b9c7211 */ /* 0x0c0fe200078210ff */
[----:B------:R-:W1:Y:S01]  /*17250*/  LDCU UR4, c[0x0][0x39c] ;  /* 0x00007380ff0477ac */ /* 0x000e620008000800 */
[----:B------:R-:W-:Y:S01]  /*17260*/  LEA R154, P5, R16, R5, 0x2 ;  /* 0x00000005109a7211 */ /* 0x000fe200078a10ff */
[----:B------:R-:W-:Y:S01]  /*17270*/  LDS.128 R92, [R166+UR21+0x1000] ;  /* 0x00100015a65c7984 */ /* 0x000fe20008000c00 */
[----:B------:R-:W-:-:S02]  /*17280*/  LEA.HI.X.SX32 R157, R11, R4, 0x2, P1 ;  /* 0x000000040b9d7211 */ /* 0x000fc400008f16ff */
[-C--:B------:R-:W-:Y:S01]  /*17290*/  LEA.HI.X.SX32 R155, R16, R4.reuse, 0x2, P5 ;  /* 0x00000004109b7211 */ /* 0x080fe200028f16ff */
[----:B------:R-:W-:Y:S01]  /*172a0*/  LDS.128 R88, [R166+UR21+0x2000] ;  /* 0x00200015a6587984 */ /* 0x000fe20008000c00 */
[-C--:B------:R-:W-:Y:S02]  /*172b0*/  LEA R152, P1, R13, R5.reuse, 0x2 ;  /* 0x000000050d987211 */ /* 0x080fe400078210ff */
[-C--:B------:R-:W-:Y:S01]  /*172c0*/  LEA R150, P5, R15, R5.reuse, 0x2 ;  /* 0x000000050f967211 */ /* 0x080fe200078a10ff */
[----:B------:R-:W-:Y:S01]  /*172d0*/  LDS.128 R84, [R200+UR21+0x3000] ;  /* 0x00300015c8547984 */ /* 0x000fe20008000c00 */
[----:B------:R-:W-:Y:S01]  /*172e0*/  BAR.SYNC.DEFER_BLOCKING 0x0 ;  /* 0x0000000000007b1d */ /* 0x000fe20000010000 */
[----:B------:R-:W-:Y:S01]  /*172f0*/  LEA.HI.X.SX32 R153, R13, R4, 0x2, P1 ;  /* 0x000000040d997211 */ /* 0x000fe200008f16ff */
[----:B------:R-:W-:Y:S01]  /*17300*/  IMAD R11, R206, R2, RZ ;  /* 0x00000002ce0b7224 */ /* 0x000fe200078e02ff */
[----:B------:R-:W-:Y:S01]  /*17310*/  LEA.HI.X.SX32 R151, R15, R4, 0x2, P5 ;  /* 0x000000040f977211 */ /* 0x000fe200028f16ff */
[----:B------:R-:W-:Y:S01]  /*17320*/  IMAD R13, R205, R2, RZ ;  /* 0x00000002cd0d7224 */ /* 0x000fe200078e02ff */
[----:B------:R-:W-:-:S02]  /*17330*/  LEA R148, P1, R12, R5, 0x2 ;  /* 0x000000050c947211 */ /* 0x000fc400078210ff */
[-C--:B------:R-:W-:Y:S02]  /*17340*/  LEA R146, P5, R14, R5.reuse, 0x2 ;  /* 0x000000050e927211 */ /* 0x080fe400078a10ff */
[----:B------:R-:W-:Y:S01]  /*17350*/  LEA.HI.X.SX32 R149, R12, R4, 0x2, P1 ;  /* 0x000000040c957211 */ /* 0x000fe200008f16ff */
[----:B------:R-:W-:Y:S01]  /*17360*/  IMAD R12, R204, R2, RZ ;  /* 0x00000002cc0c7224 */ /* 0x000fe200078e02ff */
[-C--:B------:R-:W-:Y:S02]  /*17370*/  LEA.HI.X.SX32 R147, R14, R4.reuse, 0x2, P5 ;  /* 0x000000040e937211 */ /* 0x080fe400028f16ff */
[-C--:B------:R-:W-:Y:S02]  /*17380*/  LEA R144, P1, R11, R5.reuse, 0x2 ;  /* 0x000000050b907211 */ /* 0x080fe400078210ff */
[----:B------:R-:W-:Y:S02]  /*17390*/  LEA R142, P5, R13, R5, 0x2 ;  /* 0x000000050d8e7211 */ /* 0x000fe400078a10ff */
[----:B------:R-:W-:Y:S01]  /*173a0*/  LEA.HI.X.SX32 R145, R11, R4, 0x2, P1 ;  /* 0x000000040b917211 */ /* 0x000fe200008f16ff */
[----:B------:R-:W-:Y:S01]  /*173b0*/  IMAD R11, R203, R2, RZ ;  /* 0x00000002cb0b7224 */ /* 0x000fe200078e02ff */
[----:B------:R-:W-:-:S02]  /*173c0*/  LEA.HI.X.SX32 R143, R13, R4, 0x2, P5 ;  /* 0x000000040d8f7211 */ /* 0x000fc400028f16ff */
[CC--:B------:R-:W-:Y:S01]  /*173d0*/  LEA R140, P5, R12.reuse, R5.reuse, 0x2 ;  /* 0x000000050c8c7211 */ /* 0x0c0fe200078a10ff */
[----:B-1----:R-:W-:Y:S02]  /*173e0*/  IMAD.MOV.U32 R188, RZ, RZ, R101 ;  /* 0x000000ffffbc7224 */ /* 0x002fe400078e0065 */
[----:B------:R-:W-:Y:S01]  /*173f0*/  IMAD.MOV.U32 R189, RZ, RZ, R105 ;  /* 0x000000ffffbd7224 */ /* 0x000fe200078e0069 */
[----:B------:R-:W-:Y:S01]  /*17400*/  LEA.HI.X.SX32 R141, R12, R4, 0x2, P5 ;  /* 0x000000040c8d7211 */ /* 0x000fe200028f16ff */
[----:B------:R-:W-:Y:S01]  /*17410*/  IMAD.MOV.U32 R190, RZ, RZ, R109 ;  /* 0x000000ffffbe7224 */ /* 0x000fe200078e006d */
[----:B------:R-:W-:Y:S01]  /*17420*/  LEA R138, P5, R11, R5, 0x2 ;  /* 0x000000050b8a7211 */ /* 0x000fe200078a10ff */
        /* <DEDUP_REMOVED lines=9> */
[----:B------:R-:W-:Y:S01]  /*174c0*/  IMAD R12, R202, R2, RZ ;  /* 0x00000002ca0c7224 */ /* 0x000fe200078e02ff */
[----:B------:R-:W-:Y:S01]  /*174d0*/  LEA.HI.X.SX32 R139, R11, R4, 0x2, P5 ;  /* 0x000000040b8b7211 */ /* 0x000fe200028f16ff */
[----:B------:R1:W-:Y:S01]  /*174e0*/  STS.128 [R3], R184 ;  /* 0x000000b803007388 */ /* 0x0003e20000000c00 */
[----:B------:R-:W-:Y:S02]  /*174f0*/  IMAD R11, R201, R2, RZ ;  /* 0x00000002c90b7224 */ /* 0x000fe400078e02ff */
[CC--:B------:R-:W-:Y:S01]  /*17500*/  LEA R136, P5, R12.reuse, R5.reuse, 0x2 ;  /* 0x000000050c887211 */ /* 0x0c0fe200078a10ff */
[----:B------:R1:W-:Y:S04]  /*17510*/  STS.128 [R3+0x400], R188 ;  /* 0x000400bc03007388 */ /* 0x0003e80000000c00 */
[----:B------:R1:W-:Y:S04]  /*17520*/  STS.128 [R3+0x800], R192 ;  /* 0x000800c003007388 */ /* 0x0003e80000000c00 */
[----:B------:R-:W-:Y:S01]  /*17530*/  STS.128 [R3+0xc00], R196 ;  /* 0x000c00c403007388 */ /* 0x000fe20000000c00 */
[----:B------:R-:W-:Y:S01]  /*17540*/  BAR.SYNC.DEFER_BLOCKING 0x0 ;  /* 0x0000000000007b1d */ /* 0x000fe20000010000 */
[----:B------:R-:W-:Y:S01]  /*17550*/  LEA.HI.X.SX32 R137, R12, R4, 0x2, P5 ;  /* 0x000000040c897211 */ /* 0x000fe200028f16ff */
[----:B------:R-:W-:Y:S01]  /*17560*/  IMAD R10, R2, 0x40, R10 ;  /* 0x00000040020a7824 */ /* 0x000fe200078e020a */
[----:B------:R-:W-:-:S04]  /*17570*/  LEA R134, P5, R11, R5, 0x2 ;  /* 0x000000050b867211 */ /* 0x000fc800078a10ff */
[----:B------:R-:W-:Y:S01]  /*17580*/  LEA.HI.X.SX32 R135, R11, R4, 0x2, P5 ;  /* 0x000000040b877211 */ /* 0x000fe200028f16ff */
[----:B------:R-:W-:Y:S01]  /*17590*/  IMAD R11, R2, 0x4, R10 ;  /* 0x00000004020b7824 */ /* 0x000fe200078e020a */
[----:B------:R-:W-:-:S04]  /*175a0*/  LEA R132, P5, R10, R5, 0x2 ;  /* 0x000000050a847211 */ /* 0x000fc800078a10ff */
[----:B------:R-:W-:Y:S01]  /*175b0*/  LEA.HI.X.SX32 R133, R10, R4, 0x2, P5 ;  /* 0x000000040a857211 */ /* 0x000fe200028f16ff */
[----:B------:R-:W-:Y:S01]  /*175c0*/  IMAD R10, R2, 0x4, R11 ;  /* 0x00000004020a7824 */ /* 0x000fe200078e020b */
[----:B------:R-:W-:-:S04]  /*175d0*/  LEA R18, P5, R11, R5, 0x2 ;  /* 0x000000050b127211 */ /* 0x000fc800078a10ff */
[-C--:B------:R-:W-:Y:S01]  /*175e0*/  LEA.HI.X.SX32 R19, R11, R4.reuse, 0x2, P5 ;  /* 0x000000040b137211 */ /* 0x080fe200028f16ff */
[----:B------:R-:W-:Y:S01]  /*175f0*/  IMAD R11, R2, 0x4, R10 ;  /* 0x00000004020b7824 */ /* 0x000fe200078e020a */
[CC--:B------:R-:W-:Y:S01]  /*17600*/  LEA R16, P5, R10.reuse, R5.reuse, 0x2 ;  /* 0x000000050a107211 */ /* 0x0c0fe200078a10ff */
[----:B------:R-:W2:Y:S03]  /*17610*/  LDS.128 R112, [R166+UR21] ;  /* 0x00000015a6707984 */ /* 0x000ea60008000c00 */
[-C--:B------:R-:W-:Y:S01]  /*17620*/  LEA.HI.X.SX32 R17, R10, R4.reuse, 0x2, P5 ;  /* 0x000000040a117211 */ /* 0x080fe200028f16ff */
[C---:B------:R-:W-:Y:S01]  /*17630*/  IMAD R10, R2.reuse, 0x4, R11 ;  /* 0x00000004020a7824 */ /* 0x040fe200078e020b */
[CC--:B------:R-:W-:Y:S01]  /*17640*/  LEA R14, P5, R11.reuse, R5.reuse, 0x2 ;  /* 0x000000050b0e7211 */ /* 0x0c0fe200078a10ff */
[----:B------:R-:W-:Y:S04]  /*17650*/  LDS.128 R108, [R166+UR21+0x1000] ;  /* 0x00100015a66c7984 */ /* 0x000fe80008000c00 */
[----:B------:R-:W-:Y:S04]  /*17660*/  LDS.128 R104, [R166+UR21+0x2000] ;  /* 0x00200015a6687984 */ /* 0x000fe80008000c00 */
[----:B------:R-:W-:Y:S01]  /*17670*/  LDS.128 R100, [R200+UR21+0x3000] ;  /* 0x00300015c8647984 */ /* 0x000fe20008000c00 */
[----:B------:R-:W-:Y:S01]  /*17680*/  LEA.HI.X.SX32 R15, R11, R4, 0x2, P5 ;  /* 0x000000040b0f7211 */ /* 0x000fe200028f16ff */
[----:B------:R-:W-:Y:S01]  /*17690*/  IMAD R11, R2, 0x4, R10 ;  /* 0x00000004020b7824 */ /* 0x000fe200078e020a */
[----:B------:R-:W-:-:S02]  /*176a0*/  LEA R12, P5, R10, R5, 0x2 ;  /* 0x000000050a0c7211 */ /* 0x000fc400078a10ff */
[----:B------:R-:W-:Y:S02]  /*176b0*/  ISETP.LT.AND P1, PT, R162, UR11, !P2 ;  /* 0x0000000ba2007c0c */ /* 0x000fe4000d721270 */
[----:B------:R-:W-:Y:S01]  /*176c0*/  LEA.HI.X.SX32 R13, R10, R4, 0x2, P5 ;  /* 0x000000040a0d7211 */ /* 0x000fe200028f16ff */
[----:B------:R-:W-:Y:S01]  /*176d0*/  IMAD R162, R2, 0x4, R11 ;  /* 0x0000000402a27824 */ /* 0x000fe200078e020b */
[----:B------:R-:W-:-:S04]  /*176e0*/  LEA R10, P5, R11, R5, 0x2 ;  /* 0x000000050b0a7211 */ /* 0x000fc800078a10ff */
[-C--:B------:R-:W-:Y:S02]  /*176f0*/  LEA.HI.X.SX32 R11, R11, R4.reuse, 0x2, P5 ;  /* 0x000000040b0b7211 */ /* 0x080fe400028f16ff */
[----:B------:R-:W-:Y:S01]  /*17700*/  ISETP.LT.AND P5, PT, R0, UR11, !P2 ;  /* 0x0000000b00007c0c */ /* 0x000fe2000d7a1270 */
[----:B------:R-:W-:Y:S01]  /*17710*/  BAR.SYNC.DEFER_BLOCKING 0x0 ;  /* 0x0000000000007b1d */ /* 0x000fe20000010000 */
[----:B------:R-:W-:Y:S01]  /*17720*/  LEA R164, P6, R162, R5, 0x2 ;  /* 0x00000005a2a47211 */ /* 0x000fe200078c10ff */
[----:B------:R-:W-:Y:S02]  /*17730*/  IMAD R0, R2, 0x4, R162 ;  /* 0x0000000402007824 */ /* 0x000fe400078e02a2 */
[----:B-1----:R-:W-:Y:S02]  /*17740*/  IMAD.MOV.U32 R187, RZ, RZ, R128 ;  /* 0x000000ffffbb7224 */ /* 0x002fe400078e0080 */
[----:B------:R-:W-:Y:S02]  /*17750*/  IMAD.MOV.U32 R191, RZ, RZ, R129 ;  /* 0x000000ffffbf7224 */ /* 0x000fe400078e0081 */
[----:B------:R-:W-:Y:S01]  /*17760*/  IMAD.MOV.U32 R195, RZ, RZ, R130 ;  /* 0x000000ffffc37224 */ /* 0x000fe200078e0082 */
[----:B------:R-:W-:Y:S01]  /*17770*/  LEA.HI.X.SX32 R165, R162, R4, 0x2, P6 ;  /* 0x00000004a2a57211 */ /* 0x000fe200030f16ff */
        /* <DEDUP_REMOVED lines=11> */
[----:B------:R-:W-:Y:S01]  /*17830*/  IMAD.MOV.U32 R130, RZ, RZ, R127 ;  /* 0x000000ffff827224 */ /* 0x000fe200078e007f */
[C---:B------:R-:W-:Y:S01]  /*17840*/  LEA R162, P6, R0.reuse, R5, 0x2 ;  /* 0x0000000500a27211 */ /* 0x040fe200078c10ff */
[----:B------:R-:W-:Y:S03]  /*17850*/  STS.128 [R3], R184 ;  /* 0x000000b803007388 */ /* 0x000fe60000000c00 */
[----:B------:R-:W-:Y:S01]  /*17860*/  LEA.HI.X.SX32 R163, R0, R4, 0x2, P6 ;  /* 0x0000000400a37211 */ /* 0x000fe200030f16ff */
[----:B------:R-:W-:Y:S01]  /*17870*/  STS.128 [R3+0x400], R188 ;  /* 0x000400bc03007388 */ /* 0x000fe20000000c00 */
[----:B------:R-:W-:-:S03]  /*17880*/  IMAD R0, R2, 0x4, R0 ;  /* 0x0000000402007824 */ /* 0x000fc600078e0200 */
[----:B------:R-:W-:Y:S04]  /*17890*/  STS.128 [R3+0x800], R192 ;  /* 0x000800c003007388 */ /* 0x000fe80000000c00 */
[----:B------:R-:W-:Y:S01]  /*178a0*/  STS.128 [R3+0xc00], R128 ;  /* 0x000c008003007388 */ /* 0x000fe20000000c00 */
[----:B------:R-:W-:Y:S01]  /*178b0*/  BAR.SYNC.DEFER_BLOCKING 0x0 ;  /* 0x0000000000007b1d */ /* 0x000fe20000010000 */
[----:B------:R-:W-:-:S04]  /*178c0*/  LEA R116, P6, R0, R5, 0x2 ;  /* 0x0000000500747211 */ /* 0x000fc800078c10ff */
[----:B------:R-:W-:Y:S01]  /*178d0*/  LEA.HI.X.SX32 R117, R0, R4, 0x2, P6 ;  /* 0x0000000400757211 */ /* 0x000fe200030f16ff */
[----:B------:R-:W2:Y:S01]  /*178e0*/  LDL.LU R123, [R1+0x444] ;  /* 0x00044400017b7983 */ /* 0x000ea20000300800 */
[----:B------:R-:W-:-:S03]  /*178f0*/  IMAD R0, R2, 0x4, R0 ;  /* 0x0000000402007824 */ /* 0x000fc600078e0200 */
[----:B------:R-:W2:Y:S02]  /*17900*/  LDL.LU R122, [R1+0x440] ;  /* 0x00044000017a7983 */ /* 0x000ea40000300800 */
[C---:B------:R-:W-:Y:S02]  /*17910*/  LEA R118, P6, R0.reuse, R5, 0x2 ;  /* 0x0000000500767211 */ /* 0x040fe400078c10ff */
[----:B------:R-:W4:Y:S02]  /*17920*/  LDL.LU R121, [R1+0x43c] ;  /* 0x00043c0001797983 */ /* 0x000f240000300800 */
[----:B------:R-:W-:Y:S01]  /*17930*/  LEA.HI.X.SX32 R119, R0, R4, 0x2, P6 ;  /* 0x0000000400777211 */ /* 0x000fe200030f16ff */
[----:B------:R-:W-:Y:S01]  /*17940*/  IMAD R0, R2, 0x4, R0 ;  /* 0x0000000402007824 */ /* 0x000fe200078e0200 */
[----:B------:R-:W-:Y:S04]  /*17950*/  @P5 STG.E desc[UR26][R160.64], R180 ;  /* 0x000000b4a0005986 */ /* 0x000fe8000c10191a */
[----:B------:R1:W-:Y:S01]  /*17960*/  @P3 STG.E desc[UR26][R6.64], R181 ;  /* 0x000000b506003986 */ /* 0x0003e2000c10191a */
[----:B------:R-:W-:-:S02]  /*17970*/  ISETP.LT.AND P5, PT, R212, UR11, !P2 ;  /* 0x0000000bd4007c0c */ /* 0x000fc4000d7a1270 */
[----:B-1----:R-:W-:-:S04]  /*17980*/  LEA R6, P6, R0, R5, 0x2 ;  /* 0x0000000500067211 */ /* 0x002fc800078c10ff */
[----:B------:R-:W-:Y:S02]  /*17990*/  LEA.HI.X.SX32 R7, R0, R4, 0x2, P6 ;  /* 0x0000000400077211 */ /* 0x000fe400030f16ff */
[----:B------:R-:W-:-:S13]  /*179a0*/  ISETP.NE.AND P6, PT, R167, RZ, PT ;  /* 0x000000ffa700720c */ /* 0x000fda0003fc5270 */
[----:B------:R-:W-:Y:S04]  /*179b0*/  @P6 STG.E desc[UR26][R8.64], R182 ;  /* 0x000000b608006986 */ /* 0x000fe8000c10191a */
[----:B------:R-:W-:Y:S04]  /*179c0*/  @P1 STG.E desc[UR26][R158.64], R183 ;  /* 0x000000b79e001986 */ /* 0x000fe8000c10191a */
[----:B---3--:R1:W-:Y:S04]  /*179d0*/  @P5 STG.E desc[UR26][R156.64], R32 ;  /* 0x000000209c005986 */ /* 0x0083e8000c10191a */
[----:B-1----:R-:W3:Y:S04]  /*179e0*/  LDL.LU R32, [R1+0x438] ;  /* 0x0004380001207983 */ /* 0x002ee80000300800 */
[----:B------:R-:W3:Y:S01]  /*179f0*/  LDL.LU R3, [R1+0x434] ;  /* 0x0004340001037983 */ /* 0x000ee20000300800 */
[----:B------:R-:W-:-:S02]  /*17a00*/  ISETP.LT.AND P3, PT, R211, UR11, !P2 ;  /* 0x0000000bd3007c0c */ /* 0x000fc4000d761270 */
[----:B------:R-:W-:Y:S01]  /*17a10*/  ISETP.LT.AND P6, PT, R210, UR11, !P2 ;  /* 0x0000000bd2007c0c */ /* 0x000fe2000d7c1270 */
[----:B------:R-:W3:Y:S01]  /*17a20*/  LDL.LU R120, [R1+0x430] ;  /* 0x0004300001787983 */ /* 0x000ee20000300800 */
[----:B------:R-:W-:Y:S02]  /*17a30*/  ISETP.LT.AND P1, PT, R209, UR11, !P2 ;  /* 0x0000000bd1007c0c */ /* 0x000fe4000d721270 */
[----:B------:R-:W-:-:S07]  /*17a40*/  ISETP.LT.AND P5, PT, R208, UR11, !P2 ;  /* 0x0000000bd0007c0c */ /* 0x000fce000d7a1270 */
[----:B------:R-:W-:Y:S01]  /*17a50*/  @P3 STG.E desc[UR26][R154.64], R33 ;  /* 0x000000219a003986 */ /* 0x000fe2000c10191a */
[----:B------:R-:W-:-:S03]  /*17a60*/  ISETP.LT.AND P3, PT, R207, UR11, !P2 ;  /* 0x0000000bcf007c0c */ /* 0x000fc6000d761270 */
[----:B------:R-:W-:Y:S01]  /*17a70*/  @P6 STG.E desc[UR26][R152.64], R34 ;  /* 0x0000002298006986 */ /* 0x000fe2000c10191a */
[----:B------:R-:W-:-:S03]  /*17a80*/  ISETP.LT.AND P6, PT, R206, UR11, !P2 ;  /* 0x0000000bce007c0c */ /* 0x000fc6000d7c1270 */
[----:B------:R1:W-:Y:S01]  /*17a90*/  @P1 STG.E desc[UR26][R150.64], R35 ;  /* 0x0000002396001986 */ /* 0x0003e2000c10191a */
[----:B------:R-:W-:-:S03]  /*17aa0*/  ISETP.LT.AND P1, PT, R205, UR11, !P2 ;  /* 0x0000000bcd007c0c */ /* 0x000fc6000d721270 */
[----:B------:R-:W-:Y:S01]  /*17ab0*/  @P5 STG.E desc[UR26][R148.64], R48 ;  /* 0x0000003094005986 */ /* 0x000fe2000c10191a */
[----:B------:R-:W-:-:S03]  /*17ac0*/  ISETP.LT.AND P5, PT, R204, UR11, !P2 ;  /* 0x0000000bcc007c0c */ /* 0x000fc6000d7a1270 */
[----:B------:R-:W-:Y:S01]  /*17ad0*/  @P3 STG.E desc[UR26][R146.64], R49 ;  /* 0x0000003192003986 */ /* 0x000fe2000c10191a */
[----:B------:R-:W-:-:S03]  /*17ae0*/  ISETP.LT.AND P3, PT, R203, UR11, !P2 ;  /* 0x0000000bcb007c0c */ /* 0x000fc6000d761270 */
[----:B-1----:R-:W3:Y:S04]  /*17af0*/  LDL.LU R35, [R1+0x42c] ;  /* 0x00042c0001237983 */ /* 0x002ee80000300800 */
[----:B------:R-:W-:Y:S04]  /*17b00*/  @P6 STG.E desc[UR26][R144.64], R50 ;  /* 0x0000003290006986 */ /* 0x000fe8000c10191a */
[----:B------:R-:W-:Y:S04]  /*17b10*/  @P1 STG.E desc[UR26][R142.64], R51 ;  /* 0x000000338e001986 */ /* 0x000fe8000c10191a */
[----:B------:R-:W-:Y:S04]  /*17b20*/  @P5 STG.E desc[UR26][R140.64], R64 ;  /* 0x000000408c005986 */ /* 0x000fe8000c10191a */
[----:B------:R-:W-:Y:S01]  /*17b30*/  @P3 STG.E desc[UR26][R138.64], R65 ;  /* 0x000000418a003986 */ /* 0x000fe2000c10191a */
[----:B------:R-:W-:-:S03]  /*17b40*/  ISETP.LT.AND P6, PT, R202, UR11, !P2 ;  /* 0x0000000bca007c0c */ /* 0x000fc6000d7c1270 */
[----:B------:R-:W3:Y:S01]  /*17b50*/  LDL.LU R34, [R1+0x428] ;  /* 0x0004280001227983 */ /* 0x000ee20000300800 */
[----:B------:R-:W-:-:S03]  /*17b60*/  ISETP.LT.AND P1, PT, R201, UR11, !P2 ;  /* 0x0000000bc9007c0c */ /* 0x000fc6000d721270 */
[----:B------:R-:W3:Y:S04]  /*17b70*/  LDL.LU R9, [R1+0x424] ;  /* 0x0004240001097983 */ /* 0x000ee80000300800 */
[----:B------:R-:W3:Y:S04]  /*17b80*/  LDL.LU R8, [R1+0x420] ;  /* 0x0004200001087983 */ /* 0x000ee80000300800 */
[----:B------:R-:W-:Y:S04]  /*17b90*/  @P6 STG.E desc[UR26][R136.64], R66 ;  /* 0x0000004288006986 */ /* 0x000fe8000c10191a */
[----:B------:R-:W-:Y:S04]  /*17ba0*/  @P1 STG.E desc[UR26][R134.64], R67 ;  /* 0x0000004386001986 */ /* 0x000fe8000c10191a */
[----:B------:R-:W3:Y:S04]  /*17bb0*/  LDL.LU R33, [R1+0x4f4] ;  /* 0x0004f40001217983 */ /* 0x000ee80000300800 */
[----:B------:R-:W-:Y:S04]  /*17bc0*/  @P4 STG.E desc[UR26][R132.64], R80 ;  /* 0x0000005084004986 */ /* 0x000fe8000c10191a */
[----:B------:R-:W-:Y:S01]  /*17bd0*/  LDS.128 R200, [R200+UR21+0x3000] ;  /* 0x00300015c8c87984 */ /* 0x000fe20008000c00 */
[----:B--2---:R-:W-:Y:S01]  /*17be0*/  ISETP.LT.AND P3, PT, R122, UR4, !P2 ;  /* 0x000000047a007c0c */ /* 0x004fe2000d761270 */
[----:B------:R-:W4:Y:S02]  /*17bf0*/  LDCU UR4, c[0x0][0x39c] ;  /* 0x00007380ff0477ac */ /* 0x000f240008000800 */
[----:B----4-:R-:W-:Y:S01]  /*17c00*/  ISETP.LT.AND P6, PT, R121, UR4, !P2 ;  /* 0x0000000479007c0c */ /* 0x010fe2000d7c1270 */
[----:B------:R-:W3:Y:S01]  /*17c10*/  LDCU UR4, c[0x0][0x39c] ;  /* 0x00007380ff0477ac */ /* 0x000ee20008000800 */
[----:B------:R-:W-:-:S13]  /*17c20*/  ISETP.LT.AND P5, PT, R123, UR11, !P2 ;  /* 0x0000000b7b007c0c */ /* 0x000fda000d7a1270 */
[----:B------:R1:W-:Y:S01]  /*17c30*/  @P5 STG.E desc[UR26][R18.64], R81 ;  /* 0x0000005112005986 */ /* 0x0003e2000c10191a */
[----:B---3--:R-:W-:Y:S01]  /*17c40*/  ISETP.LT.AND P1, PT, R32, UR4, !P2 ;  /* 0x0000000420007c0c */ /* 0x008fe2000d721270 */
[----:B------:R-:W2:Y:S02]  /*17c50*/  LDCU UR4, c[0x0][0x39c] ;  /* 0x00007380ff0477ac */ /* 0x000ea40008000800 */
[----:B------:R-:W3:Y:S01]  /*17c60*/  LDL.LU R32, [R1+0x4f0] ;  /* 0x0004f00001207983 */ /* 0x000ee20000300800 */
[----:B--2---:R-:W-:-:S03]  /*17c70*/  ISETP.LT.AND P4, PT, R3, UR4, !P2 ;  /* 0x0000000403007c0c */ /* 0x004fc6000d781270 */
[----:B------:R2:W-:Y:S01]  /*17c80*/  @P3 STG.E desc[UR26][R16.64], R82 ;  /* 0x0000005210003986 */ /* 0x0005e2000c10191a */
[----:B------:R-:W4:Y:S03]  /*17c90*/  LDCU UR4, c[0x0][0x39c] ;  /* 0x00007380ff0477ac */ /* 0x000f260008000800 */
[----:B------:R-:W3:Y:S04]  /*17ca0*/  LDL.LU R3, [R1+0x4ec] ;  /* 0x0004ec0001037983 */ /* 0x000ee80000300800 */
[----:B-1----:R-:W3:Y:S04]  /*17cb0*/  LDL.LU R18, [R1+0x4e8] ;  /* 0x0004e80001127983 */ /* 0x002ee80000300800 */
[----:B------:R1:W-:Y:S04]  /*17cc0*/  @P6 STG.E desc[UR26][R14.64], R83 ;  /* 0x000000530e006986 */ /* 0x0003e8000c10191a */
[----:B--2---:R-:W2:Y:S04]  /*17cd0*/  LDL.LU R17, [R1+0x4e4] ;  /* 0x0004e40001117983 */ /* 0x004ea80000300800 */
[----:B-1----:R-:W2:Y:S01]  /*17ce0*/  LDL.LU R14, [R1+0x4e0] ;  /* 0x0004e000010e7983 */ /* 0x002ea20000300800 */
[----:B----4-:R-:W-:Y:S01]  /*17cf0*/  ISETP.LT.AND P5, PT, R120, UR4, !P2 ;  /* 0x0000000478007c0c */ /* 0x010fe2000d7a1270 */
[----:B------:R-:W1:Y:S02]  /*17d00*/  LDCU UR4, c[0x0][0x39c] ;  /* 0x00007380ff0477ac */ /* 0x000e640008000800 */
[----:B------:R4:W-:Y:S04]  /*17d10*/  @P1 STG.E desc[UR26][R12.64], R96 ;  /* 0x000000600c001986 */ /* 0x0009e8000c10191a */
[----:B------:R-:W2:Y:S01]  /*17d20*/  LDL.LU R19, [R1+0x4dc] ;  /* 0x0004dc0001137983 */ /* 0x000ea20000300800 */
[----:B-1----:R-:W-:Y:S01]  /*17d30*/  ISETP.LT.AND P3, PT, R35, UR4, !P2 ;  /* 0x0000000423007c0c */ /* 0x002fe2000d761270 */
[----:B------:R-:W1:Y:S02]  /*17d40*/  LDCU UR4, c[0x0][0x39c] ;  /* 0x00007380ff0477ac */ /* 0x000e640008000800 */
[----:B------:R-:W-:Y:S04]  /*17d50*/  @P4 STG.E desc[UR26][R10.64], R97 ;  /* 0x000000610a004986 */ /* 0x000fe8000c10191a */
[----:B------:R-:W2:Y:S01]  /*17d60*/  LDL.LU R16, [R1+0x4d8] ;  /* 0x0004d80001107983 */ /* 0x000ea20000300800 */
[----:B-1----:R-:W-:Y:S01]  /*17d70*/  ISETP.LT.AND P6, PT, R34, UR4, !P2 ;  /* 0x0000000422007c0c */ /* 0x002fe2000d7c1270 */
[----:B------:R-:W1:Y:S02]  /*17d80*/  LDCU UR4, c[0x0][0x39c] ;  /* 0x00007380ff0477ac */ /* 0x000e640008000800 */
[----:B-1----:R-:W-:Y:S01]  /*17d90*/  ISETP.LT.AND P1, PT, R9, UR4, !P2 ;  /* 0x0000000409007c0c */ /* 0x002fe2000d721270 */
[----:B------:R-:W1:Y:S01]  /*17da0*/  LDCU UR4, c[0x0][0x39c] ;  /* 0x00007380ff0477ac */ /* 0x000e620008000800 */
[----:B------:R-:W-:Y:S04]  /*17db0*/  @P5 STG.E desc[UR26][R164.64], R98 ;  /* 0x00000062a4005986 */ /* 0x000fe8000c10191a */
[----:B------:R-:W-:Y:S01]  /*17dc0*/  @P3 STG.E desc[UR26][R162.64], R99 ;  /* 0x00000063a2003986 */ /* 0x000fe2000c10191a */
[----:B-1----:R-:W-:Y:S01]  /*17dd0*/  ISETP.LT.AND P4, PT, R8, UR4, !P2 ;  /* 0x0000000408007c0c */ /* 0x002fe2000d781270 */
[----:B------:R-:W1:Y:S02]  /*17de0*/  LDCU UR4, c[0x0][0x39c] ;  /* 0x00007380ff0477ac */ /* 0x000e640008000800 */
[----:B------:R-:W2:Y:S04]  /*17df0*/  LDS.128 R8, [R166+UR21] ;  /* 0x00000015a6087984 */ /* 0x000ea80008000c00 */
[----:B------:R-:W-:Y:S04]  /*17e00*/  @P6 STG.E desc[UR26][R116.64], R112 ;  /* 0x0000007074006986 */ /* 0x000fe8000c10191a */
[----:B------:R-:W-:Y:S01]  /*17e10*/  @P1 STG.E desc[UR26][R118.64], R113 ;  /* 0x0000007176001986 */ /* 0x000fe2000c10191a */
[----:B-1----:R-:W-:Y:S01]  /*17e20*/  ISETP.LT.AND P5, PT, R33, UR4, !P2 ;  /* 0x0000000421007c0c */ /* 0x002fe2000d7a1270 */
[----:B------:R-:W2:Y:S02]  /*17e30*/  LDCU UR4, c[0x0][0x39c] ;  /* 0x00007380ff0477ac */ /* 0x000ea40008000800 */
[----:B------:R1:W-:Y:S01]  /*17e40*/  @P4 STG.E desc[UR26][R6.64], R114 ;  /* 0x0000007206004986 */ /* 0x0003e2000c10191a */
[----:B---3--:R-:W-:Y:S01]  /*17e50*/  ISETP.LT.AND P3, PT, R32, UR5, !P2 ;  /* 0x0000000520007c0c */ /* 0x008fe2000d761270 */
[----:B------:R-:W3:Y:S01]  /*17e60*/  LDCU UR5, c[0x0][0x39c] ;  /* 0x00007380ff0577ac */ /* 0x000ee20008000800 */
[----:B------:R-:W-:Y:S01]  /*17e70*/  ISETP.LT.AND P6, PT, R3, UR6, !P2 ;  /* 0x0000000603007c0c */ /* 0x000fe2000d7c1270 */
[----:B------:R-:W-:Y:S01]  /*17e80*/  IMAD R3, R2, 0x4, R0 ;  /* 0x0000000402037824 */ /* 0x000fe200078e0200 */
[----:B------:R-:W2:Y:S04]  /*17e90*/  LDCU UR6, c[0x0][0x39c] ;  /* 0x00007380ff0677ac */ /* 0x000ea80008000800 */
[----:B----4-:R-:W-:-:S04]  /*17ea0*/  LEA R12, P1, R3, R5, 0x2 ;  /* 0x00000005030c7211 */ /* 0x010fc800078210ff */
[----:B------:R-:W-:Y:S02]  /*17eb0*/  LEA.HI.X.SX32 R13, R3, R4, 0x2, P1 ;  /* 0x00000004030d7211 */ /* 0x000fe400008f16ff */
[----:B------:R-:W-:Y:S01]  /*17ec0*/  ISETP.LT.AND P1, PT, R18, UR7, !P2 ;  /* 0x0000000712007c0c */ /* 0x000fe2000d721270 */
[----:B------:R-:W-:Y:S01]  /*17ed0*/  IMAD R15, R2, 0x4, R3 ;  /* 0x00000004020f7824 */ /* 0x000fe200078e0203 */
[----:B------:R-:W4:Y:S01]  /*17ee0*/  LDL.LU R18, [R1+0x4d4] ;  /* 0x0004d40001127983 */ /* 0x000f220000300800 */
[----:B------:R-:W2:Y:S03]  /*17ef0*/  LDCU UR7, c[0x0][0x39c] ;  /* 0x00007380ff0777ac */ /* 0x000ea60008000800 */
[----:B-1----:R-:W-:-:S04]  /*17f00*/  LEA R6, P4, R15, R5, 0x2 ;  /* 0x000000050f067211 */ /* 0x002fc800078810ff */
[----:B------:R-:W-:Y:S01]  /*17f10*/  LEA.HI.X.SX32 R7, R15, R4, 0x2, P4 ;  /* 0x000000040f077211 */ /* 0x000fe200020f16ff */
[----:B------:R1:W-:Y:S01]  /*17f20*/  @P5 STG.E desc[UR26][R12.64], R115 ;  /* 0x000000730c005986 */ /* 0x0003e2000c10191a */
[----:B--2---:R-:W-:Y:S01]  /*17f30*/  ISETP.LT.AND P4, PT, R17, UR4, !P2 ;  /* 0x0000000411007c0c */ /* 0x004fe2000d781270 */
[----:B------:R-:W-:Y:S01]  /*17f40*/  IMAD R3, R2, 0x4, R15 ;  /* 0x0000000402037824 */ /* 0x000fe200078e020f */
[----:B------:R-:W2:Y:S01]  /*17f50*/  LDCU UR4, c[0x0][0x39c] ;  /* 0x00007380ff0477ac */ /* 0x000ea20008000800 */
[----:B------:R1:W-:Y:S01]  /*17f60*/  @P3 STG.E desc[UR26][R6.64], R8 ;  /* 0x0000000806003986 */ /* 0x0003e2000c10191a */
[----:B---3--:R-:W-:-:S03]  /*17f70*/  ISETP.LT.AND P3, PT, R14, UR5, !P2 ;  /* 0x000000050e007c0c */ /* 0x008fc6000d761270 */
[----:B------:R-:W3:Y:S01]  /*17f80*/  LDL.LU R17, [R1+0x4d0] ;  /* 0x0004d00001117983 */ /* 0x000ee20000300800 */
[----:B------:R-:W-:Y:S01]  /*17f90*/  IMAD R15, R2, 0x4, R3 ;  /* 0x00000004020f7824 */ /* 0x000fe200078e0203 */
[----:B------:R-:W4:Y:S02]  /*17fa0*/  LDCU UR5, c[0x0][0x39c] ;  /* 0x00007380ff0577ac */ /* 0x000f240008000800 */
[----:B------:R-:W3:Y:S04]  /*17fb0*/  LDL.LU R14, [R1+0x4cc] ;  /* 0x0004cc00010e7983 */ /* 0x000ee80000300800 */
[----:B------:R-:W3:Y:S01]  /*17fc0*/  LDL.LU R0, [R1+0x4c8] ;  /* 0x0004c80001007983 */ /* 0x000ee20000300800 */
[----:B-1----:R-:W-:-:S04]  /*17fd0*/  LEA R12, P5, R3, R5, 0x2 ;  /* 0x00000005030c7211 */ /* 0x002fc800078a10ff */
[----:B------:R-:W-:Y:S01]  /*17fe0*/  LEA.HI.X.SX32 R13, R3, R4, 0x2, P5 ;  /* 0x00000004030d7211 */ /* 0x000fe200028f16ff */
[----:B------:R-:W-:Y:S01]  /*17ff0*/  IMAD R3, R2, 0x4, R15 ;  /* 0x0000000402037824 */ /* 0x000fe200078e020f */
[----:B------:R-:W-:-:S03]  /*18000*/  LEA R6, P5, R15, R5, 0x2 ;  /* 0x000000050f067211 */ /* 0x000fc600078a10ff */
[----:B------:R1:W-:Y:S01]  /*18010*/  @P6 STG.E desc[UR26][R12.64], R9 ;  /* 0x000000090c006986 */ /* 0x0003e2000c10191a */
[----:B------:R-:W-:Y:S02]  /*18020*/  LEA R8, P6, R3, R5, 0x2 ;  /* 0x0000000503087211 */ /* 0x000fe400078c10ff */
[----:B------:R-:W-:Y:S01]  /*18030*/  LEA.HI.X.SX32 R7, R15, R4, 0x2, P5 ;  /* 0x000000040f077211 */ /* 0x000fe200028f16ff */
[----:B------:R-:W-:-:S04]  /*18040*/  IMAD R15, R2, 0x4, R3 ;  /* 0x00000004020f7824 */ /* 0x000fc800078e0203 */
[----:B------:R2:W-:Y:S01]  /*18050*/  @P1 STG.E desc[UR26][R6.64], R10 ;  /* 0x0000000a06001986 */ /* 0x0005e2000c10191a */
[----:B-1----:R-:W-:Y:S01]  /*18060*/  LEA.HI.X.SX32 R9, R3, R4, 0x2, P6 ;  /* 0x0000000403097211 */ /* 0x002fe200030f16ff */
[----:B------:R-:W-:Y:S01]  /*18070*/  IMAD R3, R2, 0x4, R15 ;  /* 0x0000000402037824 */ /* 0x000fe200078e020f */
[----:B--2---:R-:W-:Y:S01]  /*18080*/  ISETP.LT.AND P1, PT, R16, UR4, !P2 ;  /* 0x0000000410007c0c */ /* 0x004fe2000d721270 */
[----:B------:R-:W3:Y:S01]  /*18090*/  LDCU UR4, c[0x0][0x39c] ;  /* 0x00007380ff0477ac */ /* 0x000ee20008000800 */
[----:B------:R-:W2:Y:S01]  /*180a0*/  LDL.LU R16, [R1+0x4c4] ;  /* 0x0004c40001107983 */ /* 0x000ea20000300800 */
[----:B------:R-:W-:-:S03]  /*180b0*/  LEA R6, P6, R15, R5, 0x2 ;  /* 0x000000050f067211 */ /* 0x000fc600078c10ff */
[----:B------:R1:W-:Y:S01]  /*180c0*/  @P4 STG.E desc[UR26][R8.64], R11 ;  /* 0x0000000b08004986 */ /* 0x0003e2000c10191a */
[----:B------:R-:W-:Y:S01]  /*180d0*/  ISETP.LT.AND P5, PT, R19, UR6, !P2 ;  /* 0x0000000613007c0c */ /* 0x000fe2000d7a1270 */
[----:B------:R-:W-:Y:S02]  /*180e0*/  IMAD R13, R2, 0x4, R3 ;  /* 0x00000004020d7824 */ /* 0x000fe400078e0203 */
[----:B------:R-:W2:Y:S01]  /*180f0*/  LDL.LU R10, [R1+0x4c0] ;  /* 0x0004c000010a7983 */ /* 0x000ea20000300800 */
[----:B------:R-:W-:Y:S01]  /*18100*/  LEA.HI.X.SX32 R7, R15, R4, 0x2, P6 ;  /* 0x000000040f077211 */ /* 0x000fe200030f16ff */
[----:B------:R-:W3:Y:S02]  /*18110*/  LDCU UR6, c[0x0][0x39c] ;  /* 0x00007380ff0677ac */ /* 0x000ee40008000800 */
[----:B------:R-:W2:Y:S01]  /*18120*/  LDL.LU R12, [R1+0x4bc] ;  /* 0x0004bc00010c7983 */ /* 0x000ea20000300800 */
[----:B-1----:R-:W-:-:S03]  /*18130*/  LEA R8, P6, R3, R5, 0x2 ;  /* 0x0000000503087211 */ /* 0x002fc600078c10ff */
[----:B------:R1:W-:Y:S01]  /*18140*/  @P3 STG.E desc[UR26][R6.64], R176 ;  /* 0x000000b006003986 */ /* 0x0003e2000c10191a */
[----:B------:R-:W-:Y:S02]  /*18150*/  LEA.HI.X.SX32 R9, R3, R4, 0x2, P6 ;  /* 0x0000000403097211 */ /* 0x000fe400030f16ff */
[----:B-1----:R-:W-:-:S04]  /*18160*/  LEA R6, P6, R13, R5, 0x2 ;  /* 0x000000050d067211 */ /* 0x002fc800078c10ff */
[----:B------:R-:W-:Y:S01]  /*18170*/  LEA.HI.X.SX32 R7, R13, R4, 0x2, P6 ;  /* 0x000000040d077211 */ /* 0x000fe200030f16ff */
[----:B------:R1:W-:Y:S04]  /*18180*/  @P5 STG.E desc[UR26][R8.64], R177 ;  /* 0x000000b108005986 */ /* 0x0003e8000c10191a */
[----:B------:R1:W-:Y:S01]  /*18190*/  @P1 STG.E desc[UR26][R6.64], R178 ;  /* 0x000000b206001986 */ /* 0x0003e2000c10191a */
[----:B----4-:R-:W-:Y:S01]  /*181a0*/  ISETP.LT.AND P4, PT, R18, UR5, !P2 ;  /* 0x0000000512007c0c */ /* 0x010fe2000d781270 */
[----:B------:R-:W4:Y:S01]  /*181b0*/  LDCU UR5, c[0x0][0x39c] ;  /* 0x00007380ff0577ac */ /* 0x000f220008000800 */
[----:B---3--:R-:W-:Y:S01]  /*181c0*/  ISETP.LT.AND P5, PT, R14, UR4, !P2 ;  /* 0x000000040e007c0c */ /* 0x008fe2000d7a1270 */
[----:B------:R-:W-:Y:S01]  /*181d0*/  IMAD R3, R2, 0x4, R13 ;  /* 0x0000000402037824 */ /* 0x000fe200078e020d */
[----:B------:R-:W3:Y:S01]  /*181e0*/  LDL.LU R14, [R1+0x4b8] ;  /* 0x0004b800010e7983 */ /* 0x000ee20000300800 */
[----:B------:R-:W-:Y:S01]  /*181f0*/  ISETP.LT.AND P3, PT, R17, UR6, !P2 ;  /* 0x0000000611007c0c */ /* 0x000fe2000d761270 */
[----:B------:R-:W2:Y:S01]  /*18200*/  LDCU UR6, c[0x0][0x39c] ;  /* 0x00007380ff0677ac */ /* 0x000ea20008000800 */
[----:B----4-:R-:W-:-:S02]  /*18210*/  ISETP.LT.AND P1, PT, R0, UR5, !P2 ;  /* 0x0000000500007c0c */ /* 0x010fc4000d721270 */
[----:B------:R-:W4:Y:S01]  /*18220*/  LDL.LU R0, [R1+0x4b4] ;  /* 0x0004b40001007983 */ /* 0x000f220000300800 */
[----:B------:R-:W2:Y:S01]  /*18230*/  LDCU UR4, c[0x0][0x39c] ;  /* 0x00007380ff0477ac */ /* 0x000ea20008000800 */
[CC--:B-1----:R-:W-:Y:S01]  /*18240*/  LEA R8, P6, R3.reuse, R5.reuse, 0x2 ;  /* 0x0000000503087211 */ /* 0x0c2fe200078c10ff */
[C---:B------:R-:W-:Y:S01]  /*18250*/  IMAD R11, R2.reuse, 0x4, R3 ;  /* 0x00000004020b7824 */ /* 0x040fe200078e0203 */
[----:B------:R-:W4:Y:S01]  /*18260*/  LDL.LU R13, [R1+0x4b0] ;  /* 0x0004b000010d7983 */ /* 0x000f220000300800 */
[----:B------:R-:W1:Y:S01]  /*18270*/  LDCU UR5, c[0x0][0x39c] ;  /* 0x00007380ff0577ac */ /* 0x000e620008000800 */
[----:B------:R-:W-:Y:S02]  /*18280*/  LEA.HI.X.SX32 R9, R3, R4, 0x2, P6 ;  /* 0x0000000403097211 */ /* 0x000fe400030f16ff */
[----:B------:R-:W-:Y:S01]  /*18290*/  LEA R6, P6, R11, R5, 0x2 ;  /* 0x000000050b067211 */ /* 0x000fe200078c10ff */
[----:B------:R-:W-:-:S03]  /*182a0*/  IMAD R3, R2, 0x4, R11 ;  /* 0x0000000402037824 */ /* 0x000fc600078e020b */
[----:B------:R-:W-:Y:S01]  /*182b0*/  LEA.HI.X.SX32 R7, R11, R4, 0x2, P6 ;  /* 0x000000040b077211 */ /* 0x000fe200030f16ff */
[----:B------:R1:W-:Y:S01]  /*182c0*/  @P4 STG.E desc[UR26][R8.64], R179 ;  /* 0x000000b308004986 */ /* 0x0003e2000c10191a */
[----:B------:R-:W-:-:S03]  /*182d0*/  IMAD R11, R2, 0x4, R3 ;  /* 0x00000004020b7824 */ /* 0x000fc600078e0203 */
[----:B------:R2:W-:Y:S02]  /*182e0*/  @P3 STG.E desc[UR26][R6.64], R28 ;  /* 0x0000001c06003986 */ /* 0x0005e4000c10191a */
[----:B--2---:R-:W-:Y:S01]  /*182f0*/  ISETP.LT.AND P4, PT, R16, UR6, !P2 ;  /* 0x0000000610007c0c */ /* 0x004fe2000d781270 */
[----:B------:R-:W3:Y:S01]  /*18300*/  LDCU UR6, c[0x0][0x39c] ;  /* 0x00007380ff0677ac */ /* 0x000ee20008000800 */
[----:B-1----:R-:W-:-:S04]  /*18310*/  LEA R8, P6, R3, R5, 0x2 ;  /* 0x0000000503087211 */ /* 0x002fc800078c10ff */
[-C--:B------:R-:W-:Y:S02]  /*18320*/  LEA.HI.X.SX32 R9, R3, R4.reuse, 0x2, P6 ;  /* 0x0000000403097211 */ /* 0x080fe400030f16ff */
[----:B------:R-:W-:Y:S01]  /*18330*/  ISETP.LT.AND P3, PT, R10, UR4, !P2 ;  /* 0x000000040a007c0c */ /* 0x000fe2000d761270 */
[----:B------:R-:W4:Y:S01]  /*18340*/  LDCU UR4, c[0x0][0x39c] ;  /* 0x00007380ff0477ac */ /* 0x000f220008000800 */
[----:B------:R-:W2:Y:S01]  /*18350*/  LDL.LU R10, [R1+0x4ac] ;  /* 0x0004ac00010a7983 */ /* 0x000ea20000300800 */
[CC--:B------:R-:W-:Y:S01]  /*18360*/  LEA R6, P6, R11.reuse, R5.reuse, 0x2 ;  /* 0x000000050b067211 */ /* 0x0c0fe200078c10ff */
[----:B------:R-:W-:Y:S02]  /*18370*/  IMAD R3, R2, 0x4, R11 ;  /* 0x0000000402037824 */ /* 0x000fe400078e020b */
[----:B------:R1:W-:Y:S01]  /*18380*/  @P5 STG.E desc[UR26][R8.64], R29 ;  /* 0x0000001d08005986 */ /* 0x0003e2000c10191a */
[----:B------:R-:W-:Y:S02]  /*18390*/  LEA.HI.X.SX32 R7, R11, R4, 0x2, P6 ;  /* 0x000000040b077211 */ /* 0x000fe400030f16ff */
[----:B------:R-:W-:Y:S01]  /*183a0*/  ISETP.LT.AND P5, PT, R12, UR5, !P2 ;  /* 0x000000050c007c0c */ /* 0x000fe2000d7a1270 */
[----:B------:R-:W-:Y:S01]  /*183b0*/  IMAD R11, R2, 0x4, R3 ;  /* 0x00000004020b7824 */ /* 0x000fe200078e0203 */
[----:B------:R-:W2:Y:S01]  /*183c0*/  LDL.LU R12, [R1+0x4a8] ;  /* 0x0004a800010c7983 */ /* 0x000ea20000300800 */
[----:B------:R-:W3:Y:S01]  /*183d0*/  LDCU UR5, c[0x0][0x39c] ;  /* 0x00007380ff0577ac */ /* 0x000ee20008000800 */
[----:B-1----:R-:W-:-:S04]  /*183e0*/  LEA R8, P6, R3, R5, 0x2 ;  /* 0x0000000503087211 */ /* 0x002fc800078c10ff */
[----:B------:R-:W-:Y:S01]  /*183f0*/  LEA.HI.X.SX32 R9, R3, R4, 0x2, P6 ;  /* 0x0000000403097211 */ /* 0x000fe200030f16ff */
[----:B------:R1:W-:Y:S04]  /*18400*/  @P1 STG.E desc[UR26][R6.64], R30 ;  /* 0x0000001e06001986 */ /* 0x0003e8000c10191a */
[----:B------:R1:W-:Y:S01]  /*18410*/  @P4 STG.E desc[UR26][R8.64], R31 ;  /* 0x0000001f08004986 */ /* 0x0003e2000c10191a */
[----:B---3--:R-:W-:Y:S01]  /*18420*/  ISETP.LT.AND P1, PT, R14, UR6, !P2 ;  /* 0x000000060e007c0c */ /* 0x008fe2000d721270 */
[----:B------:R-:W2:Y:S02]  /*18430*/  LDCU UR6, c[0x0][0x39c] ;  /* 0x00007380ff0677ac */ /* 0x000ea40008000800 */
[----:B------:R-:W3:Y:S01]  /*18440*/  LDL.LU R14, [R1+0x4a4] ;  /* 0x0004a400010e7983 */ /* 0x000ee20000300800 */
[----:B----4-:R-:W-:Y:S01]  /*18450*/  ISETP.LT.AND P4, PT, R0, UR4, !P2 ;  /* 0x0000000400007c0c */ /* 0x010fe2000d781270 */
[----:B------:R-:W-:-:S02]  /*18460*/  IMAD R3, R2, 0x4, R11 ;  /* 0x0000000402037824 */ /* 0x000fc400078e020b */
[----:B------:R-:W4:Y:S01]  /*18470*/  LDL.LU R0, [R1+0x4a0] ;  /* 0x0004a00001007983 */ /* 0x000f220000300800 */
[CC--:B-1----:R-:W-:Y:S01]  /*18480*/  LEA R6, P6, R11.reuse, R5.reuse, 0x2 ;  /* 0x000000050b067211 */ /* 0x0c2fe200078c10ff */
[----:B------:R-:W1:Y:S02]  /*18490*/  LDCU UR4, c[0x0][0x39c] ;  /* 0x00007380ff0477ac */ /* 0x000e640008000800 */
[----:B------:R-:W4:Y:S01]  /*184a0*/  LDL.LU R18, [R1+0x49c] ;  /* 0x00049c0001127983 */ /* 0x000f220000300800 */
[-C--:B------:R-:W-:Y:S02]  /*184b0*/  LEA.HI.X.SX32 R7, R11, R4.reuse, 0x2, P6 ;  /* 0x000000040b077211 */ /* 0x080fe400030f16ff */
[C---:B------:R-:W-:Y:S01]  /*184c0*/  LEA R8, P6, R3.reuse, R5, 0x2 ;  /* 0x0000000503087211 */ /* 0x040fe200078c10ff */
[----:B------:R-:W-:Y:S01]  /*184d0*/  IMAD R11, R2, 0x4, R3 ;  /* 0x00000004020b7824 */ /* 0x000fe200078e0203 */
[----:B------:R-:W4:Y:S02]  /*184e0*/  LDL.LU R17, [R1+0x498] ;  /* 0x0004980001117983 */ /* 0x000f240000300800 */
[----:B------:R-:W-:-:S02]  /*184f0*/  LEA.HI.X.SX32 R9, R3, R4, 0x2, P6 ;  /* 0x0000000403097211 */ /* 0x000fc400030f16ff */
[----:B------:R1:W-:Y:S01]  /*18500*/  @P3 STG.E desc[UR26][R6.64], R44 ;  /* 0x0000002c06003986 */ /* 0x0003e2000c10191a */
[----:B------:R-:W-:Y:S01]  /*18510*/  ISETP.LT.AND P3, PT, R13, UR5, !P2 ;  /* 0x000000050d007c0c */ /* 0x000fe2000d761270 */
[C---:B------:R-:W-:Y:S01]  /*18520*/  IMAD R3, R2.reuse, 0x4, R11 ;  /* 0x0000000402037824 */ /* 0x040fe200078e020b */
[----:B------:R-:W3:Y:S01]  /*18530*/  LDCU UR5, c[0x0][0x39c] ;  /* 0x00007380ff0577ac */ /* 0x000ee20008000800 */
[----:B------:R2:W-:Y:S02]  /*18540*/  @P5 STG.E desc[UR26][R8.64], R45 ;  /* 0x0000002d08005986 */ /* 0x0005e4000c10191a */
[----:B------:R-:W-:Y:S02]  /*18550*/  IMAD R13, R2, 0x4, R3 ;  /* 0x00000004020d7824 */ /* 0x000fe400078e0203 */
[----:B------:R-:W4:Y:S01]  /*18560*/  LDL.LU R16, [R1+0x494] ;  /* 0x0004940001107983 */ /* 0x000f220000300800 */
[----:B-1----:R-:W-:-:S04]  /*18570*/  LEA R6, P6, R11, R5, 0x2 ;  /* 0x000000050b067211 */ /* 0x002fc800078c10ff */
[-C--:B------:R-:W-:Y:S02]  /*18580*/  LEA.HI.X.SX32 R7, R11, R4.reuse, 0x2, P6 ;  /* 0x000000040b077211 */ /* 0x080fe400030f16ff */
[----:B--2---:R-:W-:Y:S01]  /*18590*/  ISETP.LT.AND P5, PT, R10, UR6, !P2 ;  /* 0x000000060a007c0c */ /* 0x004fe2000d7a1270 */
[----:B------:R-:W4:Y:S01]  /*185a0*/  LDCU UR6, c[0x0][0x39c] ;  /* 0x00007380ff0677ac */ /* 0x000f220008000800 */
[CC--:B------:R-:W-:Y:S01]  /*185b0*/  LEA R10, P6, R3.reuse, R5.reuse, 0x2 ;  /* 0x00000005030a7211 */ /* 0x0c0fe200078c10ff */
[----:B------:R1:W-:Y:S03]  /*185c0*/  @P1 STG.E desc[UR26][R6.64], R46 ;  /* 0x0000002e06001986 */ /* 0x0003e6000c10191a */
[-C--:B------:R-:W-:Y:S02]  /*185d0*/  LEA.HI.X.SX32 R11, R3, R4.reuse, 0x2, P6 ;  /* 0x00000004030b7211 */ /* 0x080fe400030f16ff */
[----:B------:R-:W-:Y:S01]  /*185e0*/  ISETP.LT.AND P1, PT, R12, UR4, !P2 ;  /* 0x000000040c007c0c */ /* 0x000fe2000d721270 */
[----:B------:R-:W-:Y:S01]  /*185f0*/  IMAD R3, R2, 0x4, R13 ;  /* 0x0000000402037824 */ /* 0x000fe200078e020d */
[C---:B------:R-:W-:Y:S01]  /*18600*/  LEA R12, P6, R13.reuse, R5, 0x2 ;  /* 0x000000050d0c7211 */ /* 0x040fe200078c10ff */
[----:B------:R-:W-:Y:S01]  /*18610*/  @P4 STG.E desc[UR26][R10.64], R47 ;  /* 0x0000002f0a004986 */ /* 0x000fe2000c10191a */
[----:B------:R-:W2:Y:S02]  /*18620*/  LDCU UR4, c[0x0][0x39c] ;  /* 0x00007380ff0477ac */ /* 0x000ea40008000800 */
[----:B------:R-:W-:-:S05]  /*18630*/  LEA.HI.X.SX32 R13, R13, R4, 0x2, P6 ;  /* 0x000000040d0d7211 */ /* 0x000fca00030f16ff */
[----:B------:R1:W-:Y:S01]  /*18640*/  @P3 STG.E desc[UR26][R12.64], R60 ;  /* 0x0000003c0c003986 */ /* 0x0003e2000c10191a */
[----:B------:R-:W-:-:S04]  /*18650*/  LEA R8, P6, R3, R5, 0x2 ;  /* 0x0000000503087211 */ /* 0x000fc800078c10ff */
[----:B------:R-:W-:-:S05]  /*18660*/  LEA.HI.X.SX32 R9, R3, R4, 0x2, P6 ;  /* 0x0000000403097211 */ /* 0x000fca00030f16ff */
[----:B------:R1:W-:Y:S01]  /*18670*/  @P5 STG.E desc[UR26][R8.64], R61 ;  /* 0x0000003d08005986 */ /* 0x0003e2000c10191a */
[----:B---3--:R-:W-:Y:S01]  /*18680*/  ISETP.LT.AND P4, PT, R14, UR5, !P2 ;  /* 0x000000050e007c0c */ /* 0x008fe2000d781270 */
[----:B------:R-:W3:Y:S02]  /*18690*/  LDCU UR5, c[0x0][0x39c] ;  /* 0x00007380ff0577ac */ /* 0x000ee40008000800 */
[----:B------:R-:W4:Y:S02]  /*186a0*/  LDL.LU R14, [R1+0x490] ;  /* 0x00049000010e7983 */ /* 0x000f240000300800 */
[----:B----4-:R-:W-:Y:S01]  /*186b0*/  ISETP.LT.AND P3, PT, R0, UR6, !P2 ;  /* 0x0000000600007c0c */ /* 0x010fe2000d761270 */
[----:B------:R-:W-:Y:S01]  /*186c0*/  IMAD R15, R2, 0x4, R3 ;  /* 0x00000004020f7824 */ /* 0x000fe200078e0203 */
[----:B------:R-:W4:Y:S01]  /*186d0*/  LDL.LU R0, [R1+0x48c] ;  /* 0x00048c0001007983 */ /* 0x000f220000300800 */
[----:B------:R-:W3:Y:S01]  /*186e0*/  LDCU UR6, c[0x0][0x39c] ;  /* 0x00007380ff0677ac */ /* 0x000ee20008000800 */
[----:B--2---:R-:W-:-:S02]  /*186f0*/  ISETP.LT.AND P5, PT, R18, UR4, !P2 ;  /* 0x0000000412007c0c */ /* 0x004fc4000d7a1270 */
[----:B------:R-:W2:Y:S01]  /*18700*/  LDL.LU R18, [R1+0x488] ;  /* 0x0004880001127983 */ /* 0x000ea20000300800 */
[CC--:B-1----:R-:W-:Y:S01]  /*18710*/  LEA R6, P6, R15.reuse, R5.reuse, 0x2 ;  /* 0x000000050f067211 */ /* 0x0c2fe200078c10ff */
[C---:B------:R-:W-:Y:S01]  /*18720*/  IMAD R3, R2.reuse, 0x4, R15 ;  /* 0x0000000402037824 */ /* 0x040fe200078e020f */
[----:B------:R-:W1:Y:S02]  /*18730*/  LDCU UR4, c[0x0][0x39c] ;  /* 0x00007380ff0477ac */ /* 0x000e640008000800 */
[----:B------:R-:W-:Y:S01]  /*18740*/  LEA.HI.X.SX32 R7, R15, R4, 0x2, P6 ;  /* 0x000000040f077211 */ /* 0x000fe200030f16ff */
[----:B------:R-:W-:Y:S01]  /*18750*/  IMAD R13, R2, 0x4, R3 ;  /* 0x00000004020d7824 */ /* 0x000fe200078e0203 */
[----:B------:R-:W-:-:S03]  /*18760*/  LEA R10, P6, R3, R5, 0x2 ;  /* 0x00000005030a7211 */ /* 0x000fc600078c10ff */
[----:B------:R1:W-:Y:S01]  /*18770*/  @P1 STG.E desc[UR26][R6.64], R62 ;  /* 0x0000003e06001986 */ /* 0x0003e2000c10191a */
[----:B---3--:R-:W-:Y:S01]  /*18780*/  ISETP.LT.AND P1, PT, R17, UR5, !P2 ;  /* 0x0000000511007c0c */ /* 0x008fe2000d721270 */
[----:B------:R-:W4:Y:S01]  /*18790*/  LDCU UR5, c[0x0][0x39c] ;  /* 0x00007380ff0577ac */ /* 0x000f220008000800 */
[-C--:B------:R-:W-:Y:S01]  /*187a0*/  LEA.HI.X.SX32 R11, R3, R4.reuse, 0x2, P6 ;  /* 0x00000004030b7211 */ /* 0x080fe200030f16ff */
[----:B------:R-:W-:Y:S01]  /*187b0*/  IMAD R3, R2, 0x4, R13 ;  /* 0x0000000402037824 */ /* 0x000fe200078e020d */
[CC--:B------:R-:W-:Y:S01]  /*187c0*/  LEA R12, P6, R13.reuse, R5.reuse, 0x2 ;  /* 0x000000050d0c7211 */ /* 0x0c0fe200078c10ff */
[----:B------:R-:W3:Y:S03]  /*187d0*/  LDL.LU R17, [R1+0x484] ;  /* 0x0004840001117983 */ /* 0x000ee60000300800 */
[-C--:B------:R-:W-:Y:S02]  /*187e0*/  LEA.HI.X.SX32 R13, R13, R4.reuse, 0x2, P6 ;  /* 0x000000040d0d7211 */ /* 0x080fe400030f16ff */
[C---:B------:R-:W-:Y:S01]  /*187f0*/  LEA R8, P6, R3.reuse, R5, 0x2 ;  /* 0x0000000503087211 */ /* 0x040fe200078c10ff */
[----:B------:R4:W-:Y:S03]  /*18800*/  @P4 STG.E desc[UR26][R10.64], R63 ;  /* 0x0000003f0a004986 */ /* 0x0009e6000c10191a */
[----:B------:R-:W-:Y:S01]  /*18810*/  LEA.HI.X.SX32 R9, R3, R4, 0x2, P6 ;  /* 0x0000000403097211 */ /* 0x000fe200030f16ff */
[----:B------:R-:W-:Y:S01]  /*18820*/  @P3 STG.E desc[UR26][R12.64], R76 ;  /* 0x0000004c0c003986 */ /* 0x000fe2000c10191a */
[----:B------:R-:W-:Y:S01]  /*18830*/  ISETP.LT.AND P4, PT, R16, UR6, !P2 ;  /* 0x0000000610007c0c */ /* 0x000fe2000d781270 */
[----:B------:R-:W2:Y:S02]  /*18840*/  LDCU UR6, c[0x0][0x39c] ;  /* 0x00007380ff0677ac */ /* 0x000ea40008000800 */
[----:B------:R-:W3:Y:S01]  /*18850*/  LDL.LU R16, [R1+0x480] ;  /* 0x0004800001107983 */ /* 0x000ee20000300800 */
[----:B-1----:R-:W-:-:S03]  /*18860*/  IMAD R7, R2, 0x4, R3 ;  /* 0x0000000402077824 */ /* 0x002fc600078e0203 */
[----:B------:R1:W-:Y:S02]  /*18870*/  @P5 STG.E desc[UR26][R8.64], R77 ;  /* 0x0000004d08005986 */ /* 0x0003e4000c10191a */
[----:B------:R-:W-:Y:S01]  /*18880*/  LEA R6, P6, R7, R5, 0x2 ;  /* 0x0000000507067211 */ /* 0x000fe200078c10ff */
[----:B------:R-:W-:-:S03]  /*18890*/  IMAD R3, R2, 0x4, R7 ;  /* 0x0000000402037824 */ /* 0x000fc600078e0207 */
[----:B------:R-:W-:-:S05]  /*188a0*/  LEA.HI.X.SX32 R7, R7, R4, 0x2, P6 ;  /* 0x0000000407077211 */ /* 0x000fca00030f16ff */
[----:B------:R1:W-:Y:S01]  /*188b0*/  @P1 STG.E desc[UR26][R6.64], R78 ;  /* 0x0000004e06001986 */ /* 0x0003e2000c10191a */
[----:B------:R-:W-:Y:S02]  /*188c0*/  ISETP.LT.AND P3, PT, R14, UR4, !P2 ;  /* 0x000000040e007c0c */ /* 0x000fe4000d761270 */
[----:B----4-:R-:W-:Y:S01]  /*188d0*/  ISETP.LT.AND P5, PT, R0, UR5, !P2 ;  /* 0x0000000500007c0c */ /* 0x010fe2000d7a1270 */
[----:B------:R-:W4:Y:S01]  /*188e0*/  LDL.LU R14, [R1+0x47c] ;  /* 0x00047c00010e7983 */ /* 0x000f220000300800 */
[CC--:B------:R-:W-:Y:S01]  /*188f0*/  LEA R10, P6, R3.reuse, R5.reuse, 0x2 ;  /* 0x00000005030a7211 */ /* 0x0c0fe200078c10ff */
[----:B------:R-:W-:Y:S01]  /*18900*/  IMAD R15, R2, 0x4, R3 ;  /* 0x00000004020f7824 */ /* 0x000fe200078e0203 */
[----:B--2---:R-:W-:Y:S01]  /*18910*/  ISETP.LT.AND P1, PT, R18, UR6, !P2 ;  /* 0x0000000612007c0c */ /* 0x004fe2000d721270 */
[----:B------:R-:W2:Y:S01]  /*18920*/  LDL.LU R0, [R1+0x478] ;  /* 0x0004780001007983 */ /* 0x000ea20000300800 */
[-C--:B------:R-:W-:Y:S01]  /*18930*/  LEA.HI.X.SX32 R11, R3, R4.reuse, 0x2, P6 ;  /* 0x00000004030b7211 */ /* 0x080fe200030f16ff */
[----:B------:R-:W3:Y:S02]  /*18940*/  LDCU UR4, c[0x0][0x39c] ;  /* 0x00007380ff0477ac */ /* 0x000ee40008000800 */
[----:B------:R-:W4:Y:S01]  /*18950*/  LDL.LU R18, [R1+0x560] ;  /* 0x0005600001127983 */ /* 0x000f220000300800 */
[CC--:B-1----:R-:W-:Y:S01]  /*18960*/  LEA R8, P6, R15.reuse, R5.reuse, 0x2 ;  /* 0x000000050f087211 */ /* 0x0c2fe200078c10ff */
[C---:B------:R-:W-:Y:S01]  /*18970*/  IMAD R3, R2.reuse, 0x4, R15 ;  /* 0x0000000402037824 */ /* 0x040fe200078e020f */
[----:B------:R-:W4:Y:S01]  /*18980*/  LDCU UR6, c[0x0][0x39c] ;  /* 0x00007380ff0677ac */ /* 0x000f220008000800 */
[----:B------:R-:W4:Y:S01]  /*18990*/  LDL.LU R19, [R1+0x55c] ;  /* 0x00055c0001137983 */ /* 0x000f220000300800 */
[----:B------:R-:W-:Y:S01]  /*189a0*/  LEA.HI.X.SX32 R9, R15, R4, 0x2, P6 ;  /* 0x000000040f097211 */ /* 0x000fe200030f16ff */
[----:B------:R-:W-:Y:S01]  /*189b0*/  IMAD R15, R2, 0x4, R3 ;  /* 0x00000004020f7824 */ /* 0x000fe200078e0203 */
[----:B------:R-:W1:Y:S01]  /*189c0*/  LDCU UR5, c[0x0][0x39c] ;  /* 0x00007380ff0577ac */ /* 0x000e620008000800 */
[----:B------:R-:W-:Y:S01]  /*189d0*/  @P4 STG.E desc[UR26][R10.64], R79 ;  /* 0x0000004f0a004986 */ /* 0x000fe2000c10191a */
[----:B------:R-:W-:-:S02]  /*189e0*/  LEA R12, P4, R3, R5, 0x2 ;  /* 0x00000005030c7211 */ /* 0x000fc400078810ff */
[----:B------:R-:W-:Y:S01]  /*189f0*/  LEA R6, P6, R15, R5, 0x2 ;  /* 0x000000050f067211 */ /* 0x000fe200078c10ff */
[----:B------:R-:W4:Y:S01]  /*18a00*/  LDL.LU R28, [R1+0x558] ;  /* 0x00055800011c7983 */ /* 0x000f220000300800 */
[-C--:B------:R-:W-:Y:S02]  /*18a10*/  LEA.HI.X.SX32 R13, R3, R4.reuse, 0x2, P4 ;  /* 0x00000004030d7211 */ /* 0x080fe400020f16ff */
[----:B------:R-:W-:Y:S01]  /*18a20*/  LEA.HI.X.SX32 R7, R15, R4, 0x2, P6 ;  /* 0x000000040f077211 */ /* 0x000fe200030f16ff */
[----:B------:R-:W-:Y:S01]  /*18a30*/  @P3 STG.E desc[UR26][R8.64], R92 ;  /* 0x0000005c08003986 */ /* 0x000fe2000c10191a */
[----:B---3--:R-:W-:Y:S01]  /*18a40*/  ISETP.LT.AND P4, PT, R17, UR4, !P2 ;  /* 0x0000000411007c0c */ /* 0x008fe2000d781270 */
[----:B------:R-:W3:Y:S02]  /*18a50*/  LDCU UR4, c[0x0][0x39c] ;  /* 0x00007380ff0477ac */ /* 0x000ee40008000800 */
[----:B------:R2:W-:Y:S01]  /*18a60*/  @P5 STG.E desc[UR26][R12.64], R93 ;  /* 0x0000005d0c005986 */ /* 0x0005e2000c10191a */
[----:B------:R-:W-:-:S03]  /*18a70*/  IMAD R15, R2, 0x4, R15 ;  /* 0x00000004020f7824 */ /* 0x000fc600078e020f */
[----:B------:R2:W-:Y:S04]  /*18a80*/  @P1 STG.E desc[UR26][R6.64], R94 ;  /* 0x0000005e06001986 */ /* 0x0005e8000c10191a */
[----:B------:R-:W4:Y:S01]  /*18a90*/  LDL.LU R30, [R1+0x554] ;  /* 0x00055400011e7983 */ /* 0x000f220000300800 */
[----:B------:R-:W-:Y:S01]  /*18aa0*/  IMAD R3, R2, 0x4, R15 ;  /* 0x0000000402037824 */ /* 0x000fe200078e020f */
[----:B-1----:R-:W-:Y:S01]  /*18ab0*/  ISETP.LT.AND P3, PT, R16, UR5, !P2 ;  /* 0x0000000510007c0c */ /* 0x002fe2000d761270 */
[----:B------:R-:W1:Y:S01]  /*18ac0*/  LDCU UR5, c[0x0][0x39c] ;  /* 0x00007380ff0577ac */ /* 0x000e620008000800 */
[----:B------:R-:W1:Y:S01]  /*18ad0*/  LDS.128 R8, [R166+UR21+0x1000] ;  /* 0x00100015a6087984 */ /* 0x000e620008000c00 */
[----:B--2---:R-:W-:Y:S02]  /*18ae0*/  ISETP.LT.AND P1, PT, R0, UR7, !P2 ;  /* 0x0000000700007c0c */ /* 0x004fe4000d721270 */
[----:B----4-:R-:W-:Y:S01]  /*18af0*/  ISETP.LT.AND P5, PT, R14, UR6, !P2 ;  /* 0x000000060e007c0c */ /* 0x010fe2000d7a1270 */
[----:B------:R-:W2:Y:S01]  /*18b00*/  LDL.LU R0, [R1+0x550] ;  /* 0x0005500001007983 */ /* 0x000ea20000300800 */
[C---:B------:R-:W-:Y:S01]  /*18b10*/  LEA R14, P6, R15.reuse, R5, 0x2 ;  /* 0x000000050f0e7211 */ /* 0x040fe200078c10ff */
[----:B------:R-:W-:Y:S01]  /*18b20*/  IMAD R13, R2, 0x4, R3 ;  /* 0x00000004020d7824 */ /* 0x000fe200078e0203 */
[----:B------:R-:W4:Y:S01]  /*18b30*/  LDCU UR6, c[0x0][0x39c] ;  /* 0x00007380ff0677ac */ /* 0x000f220008000800 */
[----:B------:R-:W2:Y:S01]  /*18b40*/  LDS.128 R164, [R166+UR21+0x2000] ;  /* 0x00200015a6a47984 */ /* 0x000ea20008000c00 */
[----:B------:R-:W-:-:S05]  /*18b50*/  LEA.HI.X.SX32 R15, R15, R4, 0x2, P6 ;  /* 0x000000040f0f7211 */ /* 0x000fca00030f16ff */
[----:B------:R1:W-:Y:S01]  /*18b60*/  @P4 STG.E desc[UR26][R14.64], R95 ;  /* 0x0000005f0e004986 */ /* 0x0003e2000c10191a */
[----:B---3--:R-:W-:Y:S01]  /*18b70*/  ISETP.LT.AND P4, PT, R18, UR4, !P2 ;  /* 0x0000000412007c0c */ /* 0x008fe2000d781270 */
[----:B------:R-:W3:Y:S02]  /*18b80*/  LDCU UR4, c[0x0][0x39c] ;  /* 0x00007380ff0477ac */ /* 0x000ee40008000800 */
[----:B------:R-:W2:Y:S01]  /*18b90*/  LDL.LU R18, [R1+0x54c] ;  /* 0x00054c0001127983 */ /* 0x000ea20000300800 */
[----:B------:R-:W-:-:S03]  /*18ba0*/  LEA R16, P6, R3, R5, 0x2 ;  /* 0x0000000503107211 */ /* 0x000fc600078c10ff */
[----:B------:R-:W2:Y:S01]  /*18bb0*/  LDL.LU R29, [R1+0x548] ;  /* 0x00054800011d7983 */ /* 0x000ea20000300800 */
[----:B------:R-:W-:Y:S01]  /*18bc0*/  LEA.HI.X.SX32 R17, R3, R4, 0x2, P6 ;  /* 0x0000000403117211 */ /* 0x000fe200030f16ff */
[----:B------:R-:W-:Y:S01]  /*18bd0*/  IMAD R3, R2, 0x4, R13 ;  /* 0x0000000402037824 */ /* 0x000fe200078e020d */
[----:B------:R-:W-:-:S03]  /*18be0*/  LEA R6, P6, R13, R5, 0x2 ;  /* 0x000000050d067211 */ /* 0x000fc600078c10ff */
[----:B------:R3:W-:Y:S01]  /*18bf0*/  @P3 STG.E desc[UR26][R16.64], R108 ;  /* 0x0000006c10003986 */ /* 0x0007e2000c10191a */
[----:B-1----:R-:W-:Y:S01]  /*18c00*/  ISETP.LT.AND P3, PT, R19, UR5, !P2 ;  /* 0x0000000513007c0c */ /* 0x002fe2000d761270 */
[----:B------:R-:W2:Y:S01]  /*18c10*/  LDCU UR5, c[0x0][0x39c] ;  /* 0x00007380ff0577ac */ /* 0x000ea20008000800 */
[----:B------:R-:W-:Y:S01]  /*18c20*/  LEA.HI.X.SX32 R7, R13, R4, 0x2, P6 ;  /* 0x000000040d077211 */ /* 0x000fe200030f16ff */
[----:B------:R-:W-:Y:S01]  /*18c30*/  IMAD R19, R2, 0x4, R3 ;  /* 0x0000000402137824 */ /* 0x000fe200078e0203 */
[----:B------:R-:W-:-:S04]  /*18c40*/  LEA R12, P6, R3, R5, 0x2 ;  /* 0x00000005030c7211 */ /* 0x000fc800078c10ff */
[-C--:B------:R-:W-:Y:S02]  /*18c50*/  LEA.HI.X.SX32 R13, R3, R4.reuse, 0x2, P6 ;  /* 0x00000004030d7211 */ /* 0x080fe400030f16ff */
[CC--:B------:R-:W-:Y:S01]  /*18c60*/  LEA R14, P6, R19.reuse, R5.reuse, 0x2 ;  /* 0x00000005130e7211 */ /* 0x0c0fe200078c10ff */
[----:B------:R1:W-:Y:S03]  /*18c70*/  @P5 STG.E desc[UR26][R6.64], R109 ;  /* 0x0000006d06005986 */ /* 0x0003e6000c10191a */
[----:B------:R-:W-:Y:S01]  /*18c80*/  LEA.HI.X.SX32 R15, R19, R4, 0x2, P6 ;  /* 0x00000004130f7211 */ /* 0x000fe200030f16ff */
[----:B------:R-:W-:Y:S01]  /*18c90*/  @P1 STG.E desc[UR26][R12.64], R110 ;  /* 0x0000006e0c001986 */ /* 0x000fe2000c10191a */
[----:B----4-:R-:W-:Y:S01]  /*18ca0*/  ISETP.LT.AND P5, PT, R28, UR6, !P2 ;  /* 0x000000061c007c0c */ /* 0x010fe2000d7a1270 */
[----:B------:R-:W4:Y:S01]  /*18cb0*/  LDCU UR6, c[0x0][0x39c] ;  /* 0x00007380ff0677ac */ /* 0x000f220008000800 */
[----:B---3--:R-:W-:Y:S01]  /*18cc0*/  ISETP.LT.AND P1, PT, R30, UR4, !P2 ;  /* 0x000000041e007c0c */ /* 0x008fe2000d721270 */
[----:B------:R-:W3:Y:S01]  /*18cd0*/  LDL.LU R28, [R1+0x544] ;  /* 0x00054400011c7983 */ /* 0x000ee20000300800 */
[----:B------:R-:W-:Y:S01]  /*18ce0*/  IMAD R3, R2, 0x4, R19 ;  /* 0x0000000402037824 */ /* 0x000fe200078e0213 */
[----:B------:R-:W1:Y:S02]  /*18cf0*/  LDCU UR4, c[0x0][0x39c] ;  /* 0x00007380ff0477ac */ /* 0x000e640008000800 */
[----:B------:R1:W-:Y:S04]  /*18d00*/  @P4 STG.E desc[UR26][R14.64], R111 ;  /* 0x0000006f0e004986 */ /* 0x0003e8000c10191a */
[----:B------:R-:W3:Y:S01]  /*18d10*/  LDL.LU R30, [R1+0x540] ;  /* 0x00054000011e7983 */ /* 0x000ee20000300800 */
[----:B------:R-:W-:-:S04]  /*18d20*/  LEA R16, P6, R3, R5, 0x2 ;  /* 0x0000000503107211 */ /* 0x000fc800078c10ff */
[----:B------:R-:W-:-:S05]  /*18d30*/  LEA.HI.X.SX32 R17, R3, R4, 0x2, P6 ;  /* 0x0000000403117211 */ /* 0x000fca00030f16ff */
[----:B------:R1:W-:Y:S01]  /*18d40*/  @P3 STG.E desc[UR26][R16.64], R8 ;  /* 0x0000000810003986 */ /* 0x0003e2000c10191a */
[----:B--2---:R-:W-:Y:S01]  /*18d50*/  ISETP.LT.AND P4, PT, R0, UR5, !P2 ;  /* 0x0000000500007c0c */ /* 0x004fe2000d781270 */
[----:B-1----:R-:W-:Y:S02]  /*18d60*/  IMAD R7, R2, 0x4, R3 ;  /* 0x0000000402077824 */ /* 0x002fe400078e0203 */
[----:B------:R-:W2:Y:S01]  /*18d70*/  LDL.LU R0, [R1+0x53c] ;  /* 0x00053c0001007983 */ /* 0x000ea20000300800 */
[----:B------:R-:W3:Y:S01]  /*18d80*/  LDCU UR5, c[0x0][0x39c] ;  /* 0x00007380ff0577ac */ /* 0x000ee20008000800 */
[----:B----4-:R-:W-:Y:S01]  /*18d90*/  ISETP.LT.AND P3, PT, R18, UR6, !P2 ;  /* 0x0000000612007c0c */ /* 0x010fe2000d761270 */
[C---:B------:R-:W-:Y:S01]  /*18da0*/  IMAD R3, R2.reuse, 0x4, R7 ;  /* 0x0000000402037824 */ /* 0x040fe200078e0207 */
[----:B------:R-:W4:Y:S01]  /*18db0*/  LDL.LU R18, [R1+0x538] ;  /* 0x0005380001127983 */ /* 0x000f220000300800 */
[CC--:B------:R-:W-:Y:S01]  /*18dc0*/  LEA R6, P6, R7.reuse, R5.reuse, 0x2 ;  /* 0x0000000507067211 */ /* 0x0c0fe200078c10ff */
[----:B------:R-:W1:Y:S03]  /*18dd0*/  LDCU UR6, c[0x0][0x39c] ;  /* 0x00007380ff0677ac */ /* 0x000e660008000800 */
[----:B------:R-:W-:Y:S01]  /*18de0*/  LEA.HI.X.SX32 R7, R7, R4, 0x2, P6 ;  /* 0x0000000407077211 */ /* 0x000fe200030f16ff */
[----:B------:R-:W-:Y:S01]  /*18df0*/  IMAD R15, R2, 0x4, R3 ;  /* 0x00000004020f7824 */ /* 0x000fe200078e0203 */
[----:B------:R-:W-:-:S03]  /*18e00*/  LEA R12, P6, R3, R5, 0x2 ;  /* 0x00000005030c7211 */ /* 0x000fc600078c10ff */
[----:B------:R-:W-:Y:S01]  /*18e10*/  @P5 STG.E desc[UR26][R6.64], R9 ;  /* 0x0000000906005986 */ /* 0x000fe2000c10191a */
[----:B------:R-:W-:Y:S01]  /*18e20*/  ISETP.LT.AND P5, PT, R29, UR4, !P2 ;  /* 0x000000041d007c0c */ /* 0x000fe2000d7a1270 */
[----:B------:R-:W2:Y:S02]  /*18e30*/  LDCU UR4, c[0x0][0x39c] ;  /* 0x00007380ff0477ac */ /* 0x000ea40008000800 */
[----:B------:R-:W4:Y:S01]  /*18e40*/  LDL.LU R29, [R1+0x534] ;  /* 0x00053400011d7983 */ /* 0x000f220000300800 */
[----:B------:R-:W-:Y:S01]  /*18e50*/  LEA.HI.X.SX32 R13, R3, R4, 0x2, P6 ;  /* 0x00000004030d7211 */ /* 0x000fe200030f16ff */
[----:B------:R-:W-:Y:S01]  /*18e60*/  IMAD R3, R2, 0x4, R15 ;  /* 0x0000000402037824 */ /* 0x000fe200078e020f */
[----:B------:R-:W-:-:S04]  /*18e70*/  LEA R14, P6, R15, R5, 0x2 ;  /* 0x000000050f0e7211 */ /* 0x000fc800078c10ff */
[-C--:B------:R-:W-:Y:S02]  /*18e80*/  LEA.HI.X.SX32 R15, R15, R4.reuse, 0x2, P6 ;  /* 0x000000040f0f7211 */ /* 0x080fe400030f16ff */
[C---:B------:R-:W-:Y:S01]  /*18e90*/  LEA R16, P6, R3.reuse, R5, 0x2 ;  /* 0x0000000503107211 */ /* 0x040fe200078c10ff */
[----:B------:R-:W-:Y:S03]  /*18ea0*/  @P1 STG.E desc[UR26][R12.64], R10 ;  /* 0x0000000a0c001986 */ /* 0x000fe6000c10191a */
[----:B------:R-:W-:Y:S01]  /*18eb0*/  LEA.HI.X.SX32 R17, R3, R4, 0x2, P6 ;  /* 0x0000000403117211 */ /* 0x000fe200030f16ff */
[----:B------:R1:W-:Y:S01]  /*18ec0*/  @P4 STG.E desc[UR26][R14.64], R11 ;  /* 0x0000000b0e004986 */ /* 0x0003e2000c10191a */
[----:B---3--:R-:W-:Y:S01]  /*18ed0*/  ISETP.LT.AND P1, PT, R28, UR5, !P2 ;  /* 0x000000051c007c0c */ /* 0x008fe2000d721270 */
[----:B------:R-:W4:Y:S02]  /*18ee0*/  LDCU UR5, c[0x0][0x39c] ;  /* 0x00007380ff0577ac */ /* 0x000f240008000800 */
[----:B------:R-:W3:Y:S01]  /*18ef0*/  LDL.LU R28, [R1+0x530] ;  /* 0x00053000011c7983 */ /* 0x000ee20000300800 */
[----:B------:R-:W-:-:S03]  /*18f00*/  IMAD R19, R2, 0x4, R3 ;  /* 0x0000000402137824 */ /* 0x000fc600078e0203 */
[----:B------:R2:W-:Y:S04]  /*18f10*/  @P3 STG.E desc[UR26][R16.64], R172 ;  /* 0x000000ac10003986 */ /* 0x0005e8000c10191a */
[----:B-1----:R-:W3:Y:S01]  /*18f20*/  LDL.LU R14, [R1+0x52c] ;  /* 0x00052c00010e7983 */ /* 0x002ee20000300800 */
[----:B------:R-:W-:-:S04]  /*18f30*/  LEA R6, P6, R19, R5, 0x2 ;  /* 0x0000000513067211 */ /* 0x000fc800078c10ff */
[----:B------:R-:W-:-:S05]  /*18f40*/  LEA.HI.X.SX32 R7, R19, R4, 0x2, P6 ;  /* 0x0000000413077211 */ /* 0x000fca00030f16ff */
[----:B------:R1:W-:Y:S01]  /*18f50*/  @P5 STG.E desc[UR26][R6.64], R173 ;  /* 0x000000ad06005986 */ /* 0x0003e2000c10191a */
[----:B--2---:R-:W-:Y:S02]  /*18f60*/  ISETP.LT.AND P3, PT, R0, UR4, !P2 ;  /* 0x0000000400007c0c */ /* 0x004fe4000d761270 */
[----:B------:R-:W-:Y:S01]  /*18f70*/  ISETP.LT.AND P4, PT, R30, UR6, !P2 ;  /* 0x000000061e007c0c */ /* 0x000fe2000d781270 */
[----:B------:R-:W2:Y:S01]  /*18f80*/  LDL.LU R0, [R1+0x528] ;  /* 0x0005280001007983 */ /* 0x000ea20000300800 */
[----:B------:R-:W1:Y:S01]  /*18f90*/  LDCU UR6, c[0x0][0x39c] ;  /* 0x00007380ff0677ac */ /* 0x000e620008000800 */
[----:B------:R-:W-:Y:S01]  /*18fa0*/  IMAD R3, R2, 0x4, R19 ;  /* 0x0000000402037824 */ /* 0x000fe200078e0213 */
[----:B------:R-:W3:Y:S01]  /*18fb0*/  LDCU UR4, c[0x0][0x39c] ;  /* 0x00007380ff0477ac */ /* 0x000ee20008000800 */
[----:B----4-:R-:W-:Y:S02]  /*18fc0*/  ISETP.LT.AND P5, PT, R18, UR5, !P2 ;  /* 0x0000000512007c0c */ /* 0x010fe4000d7a1270 */
[C---:B------:R-:W-:Y:S01]  /*18fd0*/  IMAD R11, R2.reuse, 0x4, R3 ;  /* 0x00000004020b7824 */ /* 0x040fe200078e0203 */
[----:B------:R-:W4:Y:S01]  /*18fe0*/  LDL.LU R18, [R1+0x524] ;  /* 0x0005240001127983 */ /* 0x000f220000300800 */
[CC--:B------:R-:W-:Y:S01]  /*18ff0*/  LEA R8, P6, R3.reuse, R5.reuse, 0x2 ;  /* 0x0000000503087211 */ /* 0x0c0fe200078c10ff */
[----:B------:R-:W3:Y:S02]  /*19000*/  LDCU UR5, c[0x0][0x39c] ;  /* 0x00007380ff0577ac */ /* 0x000ee40008000800 */
[----:B------:R-:W4:Y:S04]  /*19010*/  LDL.LU R17, [R1+0x520] ;  /* 0x0005200001117983 */ /* 0x000f280000300800 */
[----:B------:R-:W4:Y:S01]  /*19020*/  LDL.LU R16, [R1+0x51c] ;  /* 0x00051c0001107983 */ /* 0x000f220000300800 */
        /* <DEDUP_REMOVED lines=9> */
[----:B------:R-:W-:Y:S02]  /*190c0*/  LEA.HI.X.SX32 R13, R3, R4, 0x2, P6 ;  /* 0x00000004030d7211 */ /* 0x000fe400030f16ff */
[----:B------:R-:W-:Y:S01]  /*190d0*/  LEA R6, P6, R7, R5, 0x2 ;  /* 0x0000000507067211 */ /* 0x000fe200078c10ff */
[----:B------:R-:W-:-:S03]  /*190e0*/  IMAD R3, R2, 0x4, R7 ;  /* 0x0000000402037824 */ /* 0x000fc600078e0207 */
[-C--:B------:R-:W-:Y:S01]  /*190f0*/  LEA.HI.X.SX32 R7, R7, R4.reuse, 0x2, P6 ;  /* 0x0000000407077211 */ /* 0x080fe200030f16ff */
[----:B------:R1:W-:Y:S01]  /*19100*/  @P4 STG.E desc[UR26][R10.64], R175 ;  /* 0x000000af0a004986 */ /* 0x0003e2000c10191a */
[----:B---3--:R-:W-:Y:S01]  /*19110*/  ISETP.LT.AND P4, PT, R28, UR4, !P2 ;  /* 0x000000041c007c0c */ /* 0x008fe2000d781270 */
[----:B------:R-:W4:Y:S01]  /*19120*/  LDCU UR4, c[0x0][0x39c] ;  /* 0x00007380ff0477ac */ /* 0x000f220008000800 */
[CC--:B------:R-:W-:Y:S01]  /*19130*/  LEA R8, P6, R3.reuse, R5.reuse, 0x2 ;  /* 0x0000000503087211 */ /* 0x0c0fe200078c10ff */
[----:B------:R3:W-:Y:S01]  /*19140*/  @P3 STG.E desc[UR26][R12.64], R24 ;  /* 0x000000180c003986 */ /* 0x0007e2000c10191a */
[----:B------:R-:W-:Y:S01]  /*19150*/  IMAD R15, R2, 0x4, R3 ;  /* 0x00000004020f7824 */ /* 0x000fe200078e0203 */
[----:B------:R-:W-:Y:S02]  /*19160*/  ISETP.LT.AND P3, PT, R14, UR5, !P2 ;  /* 0x000000050e007c0c */ /* 0x000fe4000d761270 */
[----:B------:R2:W-:Y:S01]  /*19170*/  @P5 STG.E desc[UR26][R6.64], R25 ;  /* 0x0000001906005986 */ /* 0x0005e2000c10191a */
[----:B------:R-:W2:Y:S03]  /*19180*/  LDCU UR5, c[0x0][0x39c] ;  /* 0x00007380ff0577ac */ /* 0x000ea60008000800 */
[----:B------:R-:W4:Y:S01]  /*19190*/  LDL.LU R14, [R1+0x518] ;  /* 0x00051800010e7983 */ /* 0x000f220000300800 */
[----:B------:R-:W-:Y:S01]  /*191a0*/  LEA.HI.X.SX32 R9, R3, R4, 0x2, P6 ;  /* 0x0000000403097211 */ /* 0x000fe200030f16ff */
[----:B------:R-:W-:Y:S01]  /*191b0*/  IMAD R3, R2, 0x4, R15 ;  /* 0x0000000402037824 */ /* 0x000fe200078e020f */
[----:B-1----:R-:W-:-:S04]  /*191c0*/  LEA R10, P6, R15, R5, 0x2 ;  /* 0x000000050f0a7211 */ /* 0x002fc800078c10ff */
[-C--:B------:R-:W-:Y:S02]  /*191d0*/  LEA.HI.X.SX32 R11, R15, R4.reuse, 0x2, P6 ;  /* 0x000000040f0b7211 */ /* 0x080fe400030f16ff */
[C---:B---3--:R-:W-:Y:S01]  /*191e0*/  LEA R12, P6, R3.reuse, R5, 0x2 ;  /* 0x00000005030c7211 */ /* 0x048fe200078c10ff */
[----:B------:R1:W-:Y:S03]  /*191f0*/  @P1 STG.E desc[UR26][R8.64], R26 ;  /* 0x0000001a08001986 */ /* 0x0003e6000c10191a */
[----:B------:R-:W-:Y:S01]  /*19200*/  LEA.HI.X.SX32 R13, R3, R4, 0x2, P6 ;  /* 0x00000004030d7211 */ /* 0x000fe200030f16ff */
[----:B------:R3:W-:Y:S04]  /*19210*/  @P4 STG.E desc[UR26][R10.64], R27 ;  /* 0x0000001b0a004986 */ /* 0x0007e8000c10191a */
[----:B------:R1:W-:Y:S01]  /*19220*/  @P3 STG.E desc[UR26][R12.64], R40 ;  /* 0x000000280c003986 */ /* 0x0003e2000c10191a */
[----:B--2---:R-:W-:Y:S01]  /*19230*/  ISETP.LT.AND P5, PT, R0, UR6, !P2 ;  /* 0x0000000600007c0c */ /* 0x004fe2000d7a1270 */
[----:B------:R-:W2:Y:S02]  /*19240*/  LDCU UR6, c[0x0][0x39c] ;  /* 0x00007380ff0677ac */ /* 0x000ea40008000800 */
[----:B------:R-:W4:Y:S02]  /*19250*/  LDL.LU R0, [R1+0x514] ;  /* 0x0005140001007983 */ /* 0x000f240000300800 */
[----:B----4-:R-:W-:Y:S01]  /*19260*/  ISETP.LT.AND P1, PT, R18, UR4, !P2 ;  /* 0x0000000412007c0c */ /* 0x010fe2000d721270 */
[----:B------:R-:W-:Y:S01]  /*19270*/  IMAD R7, R2, 0x4, R3 ;  /* 0x0000000402077824 */ /* 0x000fe200078e0203 */
[----:B------:R-:W4:Y:S01]  /*19280*/  LDL.LU R18, [R1+0x510] ;  /* 0x0005100001127983 */ /* 0x000f220000300800 */
[----:B------:R-:W3:Y:S01]  /*19290*/  LDCU UR4, c[0x0][0x39c] ;  /* 0x00007380ff0477ac */ /* 0x000ee20008000800 */
[----:B------:R-:W-:-:S02]  /*192a0*/  ISETP.LT.AND P4, PT, R17, UR5, !P2 ;  /* 0x0000000511007c0c */ /* 0x000fc4000d781270 */
[----:B------:R-:W4:Y:S01]  /*192b0*/  LDL.LU R17, [R1+0x50c] ;  /* 0x00050c0001117983 */ /* 0x000f220000300800 */
[----:B------:R-:W3:Y:S01]  /*192c0*/  LDCU UR5, c[0x0][0x39c] ;  /* 0x00007380ff0577ac */ /* 0x000ee20008000800 */
[----:B--2---:R-:W-:Y:S02]  /*192d0*/  ISETP.LT.AND P3, PT, R16, UR6, !P2 ;  /* 0x0000000610007c0c */ /* 0x004fe4000d761270 */
[----:B------:R-:W2:Y:S01]  /*192e0*/  LDL.LU R16, [R1+0x508] ;  /* 0x0005080001107983 */ /* 0x000ea20000300800 */
[CC--:B------:R-:W-:Y:S01]  /*192f0*/  LEA R6, P6, R7.reuse, R5.reuse, 0x2 ;  /* 0x0000000507067211 */ /* 0x0c0fe200078c10ff */
[C---:B------:R-:W-:Y:S01]  /*19300*/  IMAD R3, R2.reuse, 0x4, R7 ;  /* 0x0000000402037824 */ /* 0x040fe200078e0207 */
[----:B------:R-:W4:Y:S02]  /*19310*/  LDCU UR6, c[0x0][0x39c] ;  /* 0x00007380ff0677ac */ /* 0x000f240008000800 */
[----:B------:R-:W-:Y:S02]  /*19320*/  LEA.HI.X.SX32 R7, R7, R4, 0x2, P6 ;  /* 0x0000000407077211 */ /* 0x000fe400030f16ff */
[----:B-1----:R-:W-:Y:S01]  /*19330*/  LEA R8, P6, R3, R5, 0x2 ;  /* 0x0000000503087211 */ /* 0x002fe200078c10ff */
[----:B---3--:R-:W-:-:S03]  /*19340*/  IMAD R11, R2, 0x4, R3 ;  /* 0x00000004020b7824 */ /* 0x008fc600078e0203 */
[-C--:B------:R-:W-:Y:S01]  /*19350*/  LEA.HI.X.SX32 R9, R3, R4.reuse, 0x2, P6 ;  /* 0x0000000403097211 */ /* 0x080fe200030f16ff */
[----:B------:R1:W-:Y:S01]  /*19360*/  @P5 STG.E desc[UR26][R6.64], R41 ;  /* 0x0000002906005986 */ /* 0x0003e2000c10191a */
[CC--:B------:R-:W-:Y:S01]  /*19370*/  LEA R10, P6, R11.reuse, R5.reuse, 0x2 ;  /* 0x000000050b0a7211 */ /* 0x0c0fe200078c10ff */
[C---:B------:R-:W-:Y:S02]  /*19380*/  IMAD R3, R2.reuse, 0x4, R11 ;  /* 0x0000000402037824 */ /* 0x040fe400078e020b */
[----:B------:R3:W-:Y:S01]  /*19390*/  @P1 STG.E desc[UR26][R8.64], R42 ;  /* 0x0000002a08001986 */ /* 0x0007e2000c10191a */
[----:B------:R-:W-:Y:S01]  /*193a0*/  LEA.HI.X.SX32 R11, R11, R4, 0x2, P6 ;  /* 0x000000040b0b7211 */ /* 0x000fe200030f16ff */
[----:B------:R-:W-:Y:S01]  /*193b0*/  IMAD R15, R2, 0x4, R3 ;  /* 0x00000004020f7824 */ /* 0x000fe200078e0203 */
[----:B------:R-:W-:-:S04]  /*193c0*/  LEA R12, P6, R3, R5, 0x2 ;  /* 0x00000005030c7211 */ /* 0x000fc800078c10ff */
[----:B------:R-:W-:Y:S02]  /*193d0*/  LEA.HI.X.SX32 R13, R3, R4, 0x2, P6 ;  /* 0x00000004030d7211 */ /* 0x000fe400030f16ff */
[----:B------:R-:W-:Y:S01]  /*193e0*/  ISETP.LT.AND P5, PT, R14, UR4, !P2 ;  /* 0x000000040e007c0c */ /* 0x000fe2000d7a1270 */
[----:B------:R-:W3:Y:S01]  /*193f0*/  LDCU UR4, c[0x0][0x39c] ;  /* 0x00007380ff0477ac */ /* 0x000ee20008000800 */
[----:B------:R-:W2:Y:S01]  /*19400*/  LDL.LU R14, [R1+0x504] ;  /* 0x00050400010e7983 */ /* 0x000ea20000300800 */
[----:B-1----:R-:W-:-:S04]  /*19410*/  LEA R6, P6, R15, R5, 0x2 ;  /* 0x000000050f067211 */ /* 0x002fc800078c10ff */
[----:B------:R-:W-:Y:S01]  /*19420*/  LEA.HI.X.SX32 R7, R15, R4, 0x2, P6 ;  /* 0x000000040f077211 */ /* 0x000fe200030f16ff */
[----:B------:R1:W-:Y:S04]  /*19430*/  @P4 STG.E desc[UR26][R10.64], R43 ;  /* 0x0000002b0a004986 */ /* 0x0003e8000c10191a */
[----:B------:R1:W-:Y:S04]  /*19440*/  @P3 STG.E desc[UR26][R12.64], R56 ;  /* 0x000000380c003986 */ /* 0x0003e8000c10191a */
[----:B------:R1:W-:Y:S01]  /*19450*/  @P5 STG.E desc[UR26][R6.64], R57 ;  /* 0x0000003906005986 */ /* 0x0003e2000c10191a */
[----:B------:R-:W-:Y:S01]  /*19460*/  ISETP.LT.AND P1, PT, R0, UR5, !P2 ;  /* 0x0000000500007c0c */ /* 0x000fe2000d721270 */
[----:B------:R-:W2:Y:S02]  /*19470*/  LDCU UR5, c[0x0][0x39c] ;  /* 0x00007380ff0577ac */ /* 0x000ea40008000800 */
[----:B------:R-:W2:Y:S01]  /*19480*/  LDL.LU R0, [R1+0x500] ;  /* 0x0005000001007983 */ /* 0x000ea20000300800 */
[----:B----4-:R-:W-:Y:S01]  /*19490*/  ISETP.LT.AND P4, PT, R18, UR6, !P2 ;  /* 0x0000000612007c0c */ /* 0x010fe2000d781270 */
[----:B------:R-:W-:-:S02]  /*194a0*/  IMAD R3, R2, 0x4, R15 ;  /* 0x0000000402037824 */ /* 0x000fc400078e020f */
[----:B------:R-:W4:Y:S01]  /*194b0*/  LDL.LU R18, [R1+0x4fc] ;  /* 0x0004fc0001127983 */ /* 0x000f220000300800 */
[----:B------:R-:W2:Y:S01]  /*194c0*/  LDCU UR6, c[0x0][0x39c] ;  /* 0x00007380ff0677ac */ /* 0x000ea20008000800 */
[----:B---3--:R-:W-:Y:S02]  /*194d0*/  ISETP.LT.AND P3, PT, R17, UR4, !P2 ;  /* 0x0000000411007c0c */ /* 0x008fe4000d761270 */
[----:B------:R-:W3:Y:S01]  /*194e0*/  LDL.LU R17, [R1+0x4f8] ;  /* 0x0004f80001117983 */ /* 0x000ee20000300800 */
[----:B------:R-:W2:Y:S02]  /*194f0*/  LDCU UR4, c[0x0][0x39c] ;  /* 0x00007380ff0477ac */ /* 0x000ea40008000800 */
[----:B--2---:R-:W-:Y:S02]  /*19500*/  ISETP.LT.AND P5, PT, R16, UR5, !P2 ;  /* 0x0000000510007c0c */ /* 0x004fe4000d7a1270 */
[----:B------:R-:W2:Y:S01]  /*19510*/  LDL.LU R16, [R1+0x474] ;  /* 0x0004740001107983 */ /* 0x000ea20000300800 */
[C---:B------:R-:W-:Y:S01]  /*19520*/  LEA R8, P6, R3.reuse, R5, 0x2 ;  /* 0x0000000503087211 */ /* 0x040fe200078c10ff */
[----:B-1----:R-:W-:Y:S01]  /*19530*/  IMAD R11, R2, 0x4, R3 ;  /* 0x00000004020b7824 */ /* 0x002fe200078e0203 */
[----:B------:R-:W4:Y:S02]  /*19540*/  LDCU UR5, c[0x0][0x39c] ;  /* 0x00007380ff0577ac */ /* 0x000f240008000800 */
[----:B------:R-:W-:-:S02]  /*19550*/  LEA.HI.X.SX32 R9, R3, R4, 0x2, P6 ;  /* 0x0000000403097211 */ /* 0x000fc400030f16ff */
[----:B------:R-:W-:Y:S01]  /*19560*/  LEA R10, P6, R11, R5, 0x2 ;  /* 0x000000050b0a7211 */ /* 0x000fe200078c10ff */
[----:B------:R-:W-:-:S03]  /*19570*/  IMAD R3, R2, 0x4, R11 ;  /* 0x0000000402037824 */ /* 0x000fc600078e020b */
        /* <DEDUP_REMOVED lines=30> */
[----:B------:R-:W-:Y:S01]  /*19760*/  IMAD R3, R2, 0x4, R15 ;  /* 0x0000000402037824 */ /* 0x000fe200078e020f */
[----:B------:R-:W4:Y:S02]  /*19770*/  LDCU UR4, c[0x0][0x39c] ;  /* 0x00007380ff0477ac */ /* 0x000f240008000800 */
[----:B------:R-:W-:-:S02]  /*19780*/  LEA.HI.X.SX32 R11, R15, R4, 0x2, P6 ;  /* 0x000000040f0b7211 */ /* 0x000fc400030f16ff */
[----:B-1----:R-:W-:Y:S01]  /*19790*/  LEA R12, P6, R3, R5, 0x2 ;  /* 0x00000005030c7211 */ /* 0x002fe200078c10ff */
[----:B------:R-:W-:-:S03]  /*197a0*/  IMAD R7, R2, 0x4, R3 ;  /* 0x0000000402077824 */ /* 0x000fc600078e0203 */
[-C--:B------:R-:W-:Y:S01]  /*197b0*/  LEA.HI.X.SX32 R13, R3, R4.reuse, 0x2, P6 ;  /* 0x00000004030d7211 */ /* 0x080fe200030f16ff */
[----:B------:R1:W-:Y:S01]  /*197c0*/  @P4 STG.E desc[UR26][R10.64], R75 ;  /* 0x0000004b0a004986 */ /* 0x0003e2000c10191a */
[CC--:B------:R-:W-:Y:S01]  /*197d0*/  LEA R6, P6, R7.reuse, R5.reuse, 0x2 ;  /* 0x0000000507067211 */ /* 0x0c0fe200078c10ff */
[C---:B------:R-:W-:Y:S02]  /*197e0*/  IMAD R3, R2.reuse, 0x4, R7 ;  /* 0x0000000402037824 */ /* 0x040fe400078e0207 */
[----:B------:R-:W-:Y:S01]  /*197f0*/  @P3 STG.E desc[UR26][R12.64], R88 ;  /* 0x000000580c003986 */ /* 0x000fe2000c10191a */
[-C--:B------:R-:W-:Y:S02]  /*19800*/  LEA.HI.X.SX32 R7, R7, R4.reuse, 0x2, P6 ;  /* 0x0000000407077211 */ /* 0x080fe400030f16ff */
[C---:B------:R-:W-:Y:S01]  /*19810*/  LEA R8, P6, R3.reuse, R5, 0x2 ;  /* 0x0000000503087211 */ /* 0x040fe200078c10ff */
[----:B-1----:R-:W-:Y:S01]  /*19820*/  IMAD R11, R2, 0x4, R3 ;  /* 0x00000004020b7824 */ /* 0x002fe200078e0203 */
[----:B------:R-:W-:Y:S01]  /*19830*/  ISETP.LT.AND P4, PT, R14, UR5, !P2 ;  /* 0x000000050e007c0c */ /* 0x000fe2000d781270 */
[----:B------:R-:W3:Y:S01]  /*19840*/  LDCU UR5, c[0x0][0x39c] ;  /* 0x00007380ff0577ac */ /* 0x000ee20008000800 */
[----:B------:R-:W4:Y:S01]  /*19850*/  LDL.LU R14, [R1+0x45c] ;  /* 0x00045c00010e7983 */ /* 0x000f220000300800 */
[----:B------:R-:W-:-:S02]  /*19860*/  LEA.HI.X.SX32 R9, R3, R4, 0x2, P6 ;  /* 0x0000000403097211 */ /* 0x000fc400030f16ff */
[----:B------:R-:W-:Y:S01]  /*19870*/  LEA R10, P6, R11, R5, 0x2 ;  /* 0x000000050b0a7211 */ /* 0x000fe200078c10ff */
[----:B------:R-:W-:-:S03]  /*19880*/  IMAD R3, R2, 0x4, R11 ;  /* 0x0000000402037824 */ /* 0x000fc600078e020b */
[----:B------:R-:W-:Y:S01]  /*19890*/  LEA.HI.X.SX32 R11, R11, R4, 0x2, P6 ;  /* 0x000000040b0b7211 */ /* 0x000fe200030f16ff */
[----:B------:R1:W-:Y:S04]  /*198a0*/  @P5 STG.E desc[UR26][R6.64], R89 ;  /* 0x0000005906005986 */ /* 0x0003e8000c10191a */
[----:B------:R1:W-:Y:S04]  /*198b0*/  @P1 STG.E desc[UR26][R8.64], R90 ;  /* 0x0000005a08001986 */ /* 0x0003e8000c10191a */
[----:B------:R1:W-:Y:S01]  /*198c0*/  @P4 STG.E desc[UR26][R10.64], R91 ;  /* 0x0000005b0a004986 */ /* 0x0003e2000c10191a */
[----:B------:R-:W-:Y:S01]  /*198d0*/  ISETP.LT.AND P3, PT, R0, UR6, !P2 ;  /* 0x0000000600007c0c */ /* 0x000fe2000d761270 */
[----:B------:R-:W2:Y:S02]  /*198e0*/  LDCU UR6, c[0x0][0x39c] ;  /* 0x00007380ff0677ac */ /* 0x000ea40008000800 */
[----:B------:R-:W4:Y:S04]  /*198f0*/  LDL.LU R0, [R1+0x458] ;  /* 0x0004580001007983 */ /* 0x000f280000300800 */
[----:B------:R-:W4:Y:S01]  /*19900*/  LDL.LU R15, [R1+0x454] ;  /* 0x00045400010f7983 */ /* 0x000f220000300800 */
[----:B---3--:R-:W-:Y:S01]  /*19910*/  ISETP.LT.AND P1, PT, R17, UR5, !P2 ;  /* 0x0000000511007c0c */ /* 0x008fe2000d721270 */
[----:B------:R-:W3:Y:S02]  /*19920*/  LDCU UR5, c[0x0][0x39c] ;  /* 0x00007380ff0577ac */ /* 0x000ee40008000800 */
[----:B------:R-:W4:Y:S01]  /*19930*/  LDL.LU R17, [R1+0x450] ;  /* 0x0004500001117983 */ /* 0x000f220000300800 */
[----:B--2---:R-:W-:Y:S01]  /*19940*/  ISETP.LT.AND P4, PT, R16, UR6, !P2 ;  /* 0x0000000610007c0c */ /* 0x004fe2000d781270 */
[----:B-1----:R-:W-:-:S02]  /*19950*/  IMAD R7, R2, 0x4, R3 ;  /* 0x0000000402077824 */ /* 0x002fc400078e0203 */
[----:B------:R-:W2:Y:S01]  /*19960*/  LDL.LU R16, [R1+0x44c] ;  /* 0x00044c0001107983 */ /* 0x000ea20000300800 */
[----:B----4-:R-:W-:Y:S01]  /*19970*/  ISETP.LT.AND P5, PT, R18, UR4, !P2 ;  /* 0x0000000412007c0c */ /* 0x010fe2000d7a1270 */
[----:B------:R-:W1:Y:S01]  /*19980*/  LDCU UR4, c[0x0][0x39c] ;  /* 0x00007380ff0477ac */ /* 0x000e620008000800 */
[CC--:B------:R-:W-:Y:S01]  /*19990*/  LEA R12, P6, R3.reuse, R5.reuse, 0x2 ;  /* 0x00000005030c7211 */ /* 0x0c0fe200078c10ff */
[----:B------:R-:W4:Y:S03]  /*199a0*/  LDCU UR6, c[0x0][0x39c] ;  /* 0x00007380ff0677ac */ /* 0x000f260008000800 */
[----:B------:R-:W-:Y:S02]  /*199b0*/  LEA.HI.X.SX32 R13, R3, R4, 0x2, P6 ;  /* 0x00000004030d7211 */ /* 0x000fe400030f16ff */
[----:B------:R-:W-:Y:S01]  /*199c0*/  LEA R6, P6, R7, R5, 0x2 ;  /* 0x0000000507067211 */ /* 0x000fe200078c10ff */
[----:B------:R-:W-:-:S03]  /*199d0*/  IMAD R3, R2, 0x4, R7 ;  /* 0x0000000402037824 */ /* 0x000fc600078e0207 */
[-C--:B------:R-:W-:Y:S01]  /*199e0*/  LEA.HI.X.SX32 R7, R7, R4.reuse, 0x2, P6 ;  /* 0x0000000407077211 */ /* 0x080fe200030f16ff */
[----:B------:R1:W-:Y:S01]  /*199f0*/  @P3 STG.E desc[UR26][R12.64], R104 ;  /* 0x000000680c003986 */ /* 0x0003e2000c10191a */
[CC--:B------:R-:W-:Y:S01]  /*19a00*/  LEA R8, P6, R3.reuse, R5.reuse, 0x2 ;  /* 0x0000000503087211 */ /* 0x0c0fe200078c10ff */
[C---:B------:R-:W-:Y:S02]  /*19a10*/  IMAD R11, R2.reuse, 0x4, R3 ;  /* 0x00000004020b7824 */ /* 0x040fe400078e0203 */
[----:B------:R1:W-:Y:S01]  /*19a20*/  @P5 STG.E desc[UR26][R6.64], R105 ;  /* 0x0000006906005986 */ /* 0x0003e2000c10191a */
[-C--:B------:R-:W-:Y:S01]  /*19a30*/  LEA.HI.X.SX32 R9, R3, R4.reuse, 0x2, P6 ;  /* 0x0000000403097211 */ /* 0x080fe200030f16ff */
[----:B------:R-:W-:Y:S01]  /*19a40*/  IMAD R3, R2, 0x4, R11 ;  /* 0x0000000402037824 */ /* 0x000fe200078e020b */
[C---:B------:R-:W-:Y:S02]  /*19a50*/  LEA R10, P6, R11.reuse, R5, 0x2 ;  /* 0x000000050b0a7211 */ /* 0x040fe400078c10ff */
[----:B-1----:R-:W-:Y:S01]  /*19a60*/  ISETP.LT.AND P3, PT, R14, UR4, !P2 ;  /* 0x000000040e007c0c */ /* 0x002fe2000d761270 */
[----:B------:R-:W1:Y:S01]  /*19a70*/  LDCU UR4, c[0x0][0x39c] ;  /* 0x00007380ff0477ac */ /* 0x000e620008000800 */
[----:B------:R-:W4:Y:S01]  /*19a80*/  LDL.LU R14, [R1+0x448] ;  /* 0x00044800010e7983 */ /* 0x000f220000300800 */
[----:B------:R-:W-:-:S02]  /*19a90*/  LEA.HI.X.SX32 R11, R11, R4, 0x2, P6 ;  /* 0x000000040b0b7211 */ /* 0x000fc400030f16ff */
[CC--:B------:R-:W-:Y:S01]  /*19aa0*/  LEA R12, P6, R3.reuse, R5.reuse, 0x2 ;  /* 0x00000005030c7211 */ /* 0x0c0fe200078c10ff */
[----:B------:R1:W-:Y:S03]  /*19ab0*/  @P1 STG.E desc[UR26][R8.64], R106 ;  /* 0x0000006a08001986 */ /* 0x0003e6000c10191a */
[----:B------:R-:W-:Y:S01]  /*19ac0*/  LEA.HI.X.SX32 R13, R3, R4, 0x2, P6 ;  /* 0x00000004030d7211 */ /* 0x000fe200030f16ff */
[----:B------:R1:W-:Y:S04]  /*19ad0*/  @P4 STG.E desc[UR26][R10.64], R107 ;  /* 0x0000006b0a004986 */ /* 0x0003e8000c10191a */
[----:B------:R1:W-:Y:S01]  /*19ae0*/  @P3 STG.E desc[UR26][R12.64], R164 ;  /* 0x000000a40c003986 */ /* 0x0003e2000c10191a */
[----:B---3--:R-:W-:Y:S01]  /*19af0*/  ISETP.LT.AND P5, PT, R0, UR5, !P2 ;  /* 0x0000000500007c0c */ /* 0x008fe2000d7a1270 */
[----:B------:R-:W2:Y:S02]  /*19b00*/  LDCU UR5, c[0x0][0x39c] ;  /* 0x00007380ff0577ac */ /* 0x000ea40008000800 */
[----:B------:R-:W3:Y:S04]  /*19b10*/  LDL.LU R0, [R1+0x41c] ;  /* 0x00041c0001007983 */ /* 0x000ee80000300800 */
[----:B------:R-:W3:Y:S01]  /*19b20*/  LDL.LU R18, [R1+0x418] ;  /* 0x0004180001127983 */ /* 0x000ee20000300800 */
[----:B-1----:R-:W-:Y:S01]  /*19b30*/  ISETP.LT.AND P4, PT, R17, UR4, !P2 ;  /* 0x0000000411007c0c */ /* 0x002fe2000d781270 */
[----:B------:R-:W3:Y:S02]  /*19b40*/  LDCU UR4, c[0x0][0x39c] ;  /* 0x00007380ff0477ac */ /* 0x000ee40008000800 */
[----:B------:R-:W3:Y:S01]  /*19b50*/  LDL.LU R17, [R1+0x414] ;  /* 0x0004140001117983 */ /* 0x000ee20000300800 */
[----:B--2---:R-:W-:Y:S01]  /*19b60*/  ISETP.LT.AND P3, PT, R16, UR5, !P2 ;  /* 0x0000000510007c0c */ /* 0x004fe2000d761270 */
[----:B------:R-:W1:Y:S02]  /*19b70*/  LDCU UR5, c[0x0][0x39c] ;  /* 0x00007380ff0577ac */ /* 0x000e640008000800 */
[----:B------:R-:W2:Y:S01]  /*19b80*/  LDL.LU R16, [R1+0x410] ;  /* 0x0004100001107983 */ /* 0x000ea20000300800 */
[----:B----4-:R-:W-:Y:S01]  /*19b90*/  ISETP.LT.AND P1, PT, R15, UR6, !P2 ;  /* 0x000000060f007c0c */ /* 0x010fe2000d721270 */
[C---:B------:R-:W-:Y:S01]  /*19ba0*/  IMAD R15, R2.reuse, 0x4, R3 ;  /* 0x00000004020f7824 */ /* 0x040fe200078e0203 */
[----:B------:R-:W4:Y:S03]  /*19bb0*/  LDCU UR6, c[0x0][0x39c] ;  /* 0x00007380ff0677ac */ /* 0x000f260008000800 */
[----:B------:R-:W-:Y:S01]  /*19bc0*/  IMAD R3, R2, 0x4, R15 ;  /* 0x0000000402037824 */ /* 0x000fe200078e020f */
[----:B------:R-:W-:-:S04]  /*19bd0*/  LEA R6, P6, R15, R5, 0x2 ;  /* 0x000000050f067211 */ /* 0x000fc800078c10ff */
[----:B------:R-:W-:Y:S02]  /*19be0*/  LEA.HI.X.SX32 R7, R15, R4, 0x2, P6 ;  /* 0x000000040f077211 */ /* 0x000fe400030f16ff */
[----:B------:R-:W-:Y:S01]  /*19bf0*/  LEA R8, P6, R3, R5, 0x2 ;  /* 0x0000000503087211 */ /* 0x000fe200078c10ff */
[----:B------:R-:W-:-:S03]  /*19c00*/  IMAD R11, R2, 0x4, R3 ;  /* 0x00000004020b7824 */ /* 0x000fc600078e0203 */
[-C--:B------:R-:W-:Y:S01]  /*19c10*/  LEA.HI.X.SX32 R9, R3, R4.reuse, 0x2, P6 ;  /* 0x0000000403097211 */ /* 0x080fe200030f16ff */
[----:B------:R1:W-:Y:S01]  /*19c20*/  @P5 STG.E desc[UR26][R6.64], R165 ;  /* 0x000000a506005986 */ /* 0x0003e2000c10191a */
[CC--:B------:R-:W-:Y:S01]  /*19c30*/  LEA R10, P6, R11.reuse, R5.reuse, 0x2 ;  /* 0x000000050b0a7211 */ /* 0x0c0fe200078c10ff */
[----:B------:R-:W-:Y:S02]  /*19c40*/  IMAD R3, R2, 0x4, R11 ;  /* 0x0000000402037824 */ /* 0x000fe400078e020b */
[----:B------:R2:W-:Y:S01]  /*19c50*/  @P1 STG.E desc[UR26][R8.64], R166 ;  /* 0x000000a608001986 */ /* 0x0005e2000c10191a */
[-C--:B------:R-:W-:Y:S02]  /*19c60*/  LEA.HI.X.SX32 R11, R11, R4.reuse, 0x2, P6 ;  /* 0x000000040b0b7211 */ /* 0x080fe400030f16ff */
[C---:B------:R-:W-:Y:S02]  /*19c70*/  LEA R12, P6, R3.reuse, R5, 0x2 ;  /* 0x00000005030c7211 */ /* 0x040fe400078c10ff */
[----:B----4-:R-:W-:Y:S01]  /*19c80*/  ISETP.LT.AND P5, PT, R14, UR6, !P2 ;  /* 0x000000060e007c0c */ /* 0x010fe2000d7a1270 */
[----:B------:R-:W4:Y:S01]  /*19c90*/  LDCU UR6, c[0x0][0x39c] ;  /* 0x00007380ff0677ac */ /* 0x000f220008000800 */
[----:B------:R-:W2:Y:S01]  /*19ca0*/  LDL.LU R14, [R1+0x40c] ;  /* 0x00040c00010e7983 */ /* 0x000ea20000300800 */
[----:B-1----:R-:W-:Y:S01]  /*19cb0*/  IMAD R7, R2, 0x4, R3 ;  /* 0x0000000402077824 */ /* 0x002fe200078e0203 */
[----:B------:R-:W-:-:S04]  /*19cc0*/  LEA.HI.X.SX32 R13, R3, R4, 0x2, P6 ;  /* 0x00000004030d7211 */ /* 0x000fc800030f16ff */
[----:B------:R-:W-:Y:S01]  /*19cd0*/  LEA R6, P6, R7, R5, 0x2 ;  /* 0x0000000507067211 */ /* 0x000fe200078c10ff */
[----:B------:R-:W-:-:S03]  /*19ce0*/  IMAD R3, R2, 0x4, R7 ;  /* 0x0000000402037824 */ /* 0x000fc600078e0207 */
[----:B------:R-:W-:Y:S01]  /*19cf0*/  LEA.HI.X.SX32 R7, R7, R4, 0x2, P6 ;  /* 0x0000000407077211 */ /* 0x000fe200030f16ff */
[----:B------:R1:W-:Y:S04]  /*19d00*/  @P4 STG.E desc[UR26][R10.64], R167 ;  /* 0x000000a70a004986 */ /* 0x0003e8000c10191a */
[----:B------:R1:W-:Y:S04]  /*19d10*/  @P3 STG.E desc[UR26][R12.64], R168 ;  /* 0x000000a80c003986 */ /* 0x0003e8000c10191a */
[----:B------:R1:W-:Y:S01]  /*19d20*/  @P5 STG.E desc[UR26][R6.64], R169 ;  /* 0x000000a906005986 */ /* 0x0003e2000c10191a */
[----:B---3--:R-:W-:Y:S01]  /*19d30*/  ISETP.LT.AND P1, PT, R0, UR4, !P2 ;  /* 0x0000000400007c0c */ /* 0x008fe2000d721270 */
[----:B------:R-:W2:Y:S02]  /*19d40*/  LDCU UR4, c[0x0][0x39c] ;  /* 0x00007380ff0477ac */ /* 0x000ea40008000800 */
[----:B------:R-:W3:Y:S01]  /*19d50*/  LDL.LU R0, [R1+0x408] ;  /* 0x0004080001007983 */ /* 0x000ee20000300800 */
[----:B------:R-:W-:Y:S01]  /*19d60*/  ISETP.LT.AND P4, PT, R18, UR5, !P2 ;  /* 0x0000000512007c0c */ /* 0x000fe2000d781270 */
[----:B------:R-:W1:Y:S02]  /*19d70*/  LDCU UR5, c[0x0][0x39c] ;  /* 0x00007380ff0577ac */ /* 0x000e640008000800 */
[----:B------:R-:W3:Y:S01]  /*19d80*/  LDL.LU R18, [R1+0x404] ;  /* 0x0004040001127983 */ /* 0x000ee20000300800 */
[----:B----4-:R-:W-:Y:S01]  /*19d90*/  ISETP.LT.AND P3, PT, R17, UR6, !P2 ;  /* 0x0000000611007c0c */ /* 0x010fe2000d761270 */
[----:B------:R-:W3:Y:S02]  /*19da0*/  LDCU UR6, c[0x0][0x39c] ;  /* 0x00007380ff0677ac */ /* 0x000ee40008000800 */
[----:B------:R-:W4:Y:S01]  /*19db0*/  LDL.LU R17, [R1+0x400] ;  /* 0x0004000001117983 */ /* 0x000f220000300800 */
[----:B--2---:R-:W-:Y:S01]  /*19dc0*/  ISETP.LT.AND P5, PT, R16, UR4, !P2 ;  /* 0x0000000410007c0c */ /* 0x004fe2000d7a1270 */
[----:B------:R-:W-:-:S02]  /*19dd0*/  IMAD R15, R2, 0x4, R3 ;  /* 0x00000004020f7824 */ /* 0x000fc400078e0203 */
[----:B------:R-:W2:Y:S01]  /*19de0*/  LDL.LU R16, [R1+0x3fc] ;  /* 0x0003fc0001107983 */ /* 0x000ea20000300800 */
[CC--:B------:R-:W-:Y:S01]  /*19df0*/  LEA R8, P6, R3.reuse, R5.reuse, 0x2 ;  /* 0x0000000503087211 */ /* 0x0c0fe200078c10ff */
[----:B------:R-:W3:Y:S03]  /*19e00*/  LDCU UR4, c[0x0][0x39c] ;  /* 0x00007380ff0477ac */ /* 0x000ee60008000800 */
[----:B------:R-:W-:Y:S02]  /*19e10*/  LEA.HI.X.SX32 R9, R3, R4, 0x2, P6 ;  /* 0x0000000403097211 */ /* 0x000fe400030f16ff */
[----:B-1----:R-:W-:Y:S01]  /*19e20*/  LEA R10, P6, R15, R5, 0x2 ;  /* 0x000000050f0a7211 */ /* 0x002fe200078c10ff */
        /* <DEDUP_REMOVED lines=11> */
[----:B------:R-:W4:Y:S01]  /*19ee0*/  LDCU UR5, c[0x0][0x39c] ;  /* 0x00007380ff0577ac */ /* 0x000f220008000800 */
[----:B------:R-:W2:Y:S01]  /*19ef0*/  LDL.LU R14, [R1+0x3f8] ;  /* 0x0003f800010e7983 */ /* 0x000ea20000300800 */
[----:B-1----:R-:W-:-:S04]  /*19f00*/  LEA R8, P6, R3, R5, 0x2 ;  /* 0x0000000503087211 */ /* 0x002fc800078c10ff */
        /* <DEDUP_REMOVED lines=8> */
[----:B------:R-:W-:-:S02]  /*19f90*/  IMAD R11, R2, 0x4, R3 ;  /* 0x00000004020b7824 */ /* 0x000fc400078e0203 */
[----:B------:R-:W3:Y:S01]  /*19fa0*/  LDL.LU R18, [R1+0x3f0] ;  /* 0x0003f00001127983 */ /* 0x000ee20000300800 */
[----:B------:R-:W1:Y:S01]  /*19fb0*/  LDCU UR4, c[0x0][0x39c] ;  /* 0x00007380ff0477ac */ /* 0x000e620008000800 */
[----:B----4-:R-:W-:Y:S01]  /*19fc0*/  ISETP.LT.AND P5, PT, R17, UR5, !P2 ;  /* 0x0000000511007c0c */ /* 0x010fe2000d7a1270 */
[----:B------:R-:W3:Y:S01]  /*19fd0*/  LDCU UR5, c[0x0][0x39c] ;  /* 0x00007380ff0577ac */ /* 0x000ee20008000800 */
[----:B------:R-:W4:Y:S01]  /*19fe0*/  LDL.LU R17, [R1+0x3ec] ;  /* 0x0003ec0001117983 */ /* 0x000f220000300800 */
[----:B--2---:R-:W-:Y:S01]  /*19ff0*/  ISETP.LT.AND P1, PT, R16, UR6, !P2 ;  /* 0x0000000610007c0c */ /* 0x004fe2000d721270 */
[----:B------:R-:W-:Y:S02]  /*1a000*/  IMAD R3, R2, 0x4, R11 ;  /* 0x0000000402037824 */ /* 0x000fe400078e020b */
[----:B------:R-:W2:Y:S01]  /*1a010*/  LDL.LU R16, [R1+0x3e8] ;  /* 0x0003e80001107983 */ /* 0x000ea20000300800 */
[C---:B------:R-:W-:Y:S01]  /*1a020*/  LEA R10, P6, R11.reuse, R5, 0x2 ;  /* 0x000000050b0a7211 */ /* 0x040fe200078c10ff */
[----:B------:R-:W3:Y:S03]  /*1a030*/  LDCU UR6, c[0x0][0x39c] ;  /* 0x00007380ff0677ac */ /* 0x000ee60008000800 */
        /* <DEDUP_REMOVED lines=12> */
[----:B------:R-:W4:Y:S01]  /*1a100*/  LDCU UR4, c[0x0][0x39c] ;  /* 0x00007380ff0477ac */ /* 0x000f220008000800 */
[----:B------:R-:W2:Y:S01]  /*1a110*/  LDL.LU R14, [R1+0x3e4] ;  /* 0x0003e400010e7983 */ /* 0x000ea20000300800 */
[----:B------:R-:W-:-:S02]  /*1a120*/  LEA.HI.X.SX32 R9, R3, R4, 0x2, P6 ;  /* 0x0000000403097211 */ /* 0x000fc400030f16ff */
        /* <DEDUP_REMOVED lines=10> */
[----:B------:R-:W2:Y:S02]  /*1a1d0*/  LDCU UR6, c[0x0][0x39c] ;  /* 0x00007380ff0677ac */ /* 0x000ea40008000800 */
[----:B------:R-:W3:Y:S01]  /*1a1e0*/  LDL.LU R18, [R1+0x3dc] ;  /* 0x0003dc0001127983 */ /* 0x000ee20000300800 */
[----:B----4-:R-:W-:Y:S01]  /*1a1f0*/  ISETP.LT.AND P1, PT, R17, UR4, !P2 ;  /* 0x0000000411007c0c */ /* 0x010fe2000d721270 */
[----:B------:R-:W3:Y:S02]  /*1a200*/  LDCU UR4, c[0x0][0x39c] ;  /* 0x00007380ff0477ac */ /* 0x000ee40008000800 */
[----:B------:R-:W4:Y:S01]  /*1a210*/  LDL.LU R17, [R1+0x3d8] ;  /* 0x0003d80001117983 */ /* 0x000f220000300800 */
[----:B--2---:R-:W-:Y:S01]  /*1a220*/  ISETP.LT.AND P4, PT, R16, UR5, !P2 ;  /* 0x0000000510007c0c */ /* 0x004fe2000d781270 */
[----:B-1----:R-:W-:-:S02]  /*1a230*/  IMAD R7, R2, 0x4, R3 ;  /* 0x0000000402077824 */ /* 0x002fc400078e0203 */
[----:B------:R-:W2:Y:S01]  /*1a240*/  LDL.LU R16, [R1+0x3d4] ;  /* 0x0003d40001107983 */ /* 0x000ea20000300800 */
[CC--:B------:R-:W-:Y:S01]  /*1a250*/  LEA R12, P6, R3.reuse, R5.reuse, 0x2 ;  /* 0x00000005030c7211 */ /* 0x0c0fe200078c10ff */
[----:B------:R-:W1:Y:S03]  /*1a260*/  LDCU UR5, c[0x0][0x39c] ;  /* 0x00007380ff0577ac */ /* 0x000e660008000800 */
        /* <DEDUP_REMOVED lines=39> */
[----:B------:R-:W-:Y:S01]  /*1a4e0*/  @P5 STG.E desc[UR26][R6.64], R69 ;  /* 0x0000004506005986 */ /* 0x000fe2000c10191a */
[CC--:B------:R-:W-:Y:S01]  /*1a4f0*/  LEA R10, P6, R11.reuse, R5.reuse, 0x2 ;  /* 0x000000050b0a7211 */ /* 0x0c0fe200078c10ff */
[C---:B------:R-:W-:Y:S02]  /*1a500*/  IMAD R3, R2.reuse, 0x4, R11 ;  /* 0x0000000402037824 */ /* 0x040fe400078e020b */
[----:B------:R1:W-:Y:S01]  /*1a510*/  @P1 STG.E desc[UR26][R8.64], R70 ;  /* 0x0000004608001986 */ /* 0x0003e2000c10191a */
[----:B------:R-:W-:Y:S01]  /*1a520*/  LEA.HI.X.SX32 R11, R11, R4, 0x2, P6 ;  /* 0x000000040b0b7211 */ /* 0x000fe200030f16ff */
[----:B------:R-:W-:Y:S01]  /*1a530*/  IMAD R15, R2, 0x4, R3 ;  /* 0x00000004020f7824 */ /* 0x000fe200078e0203 */
[----:B------:R-:W-:-:S04]  /*1a540*/  LEA R12, P6, R3, R5, 0x2 ;  /* 0x00000005030c7211 */ /* 0x000fc800078c10ff */
[----:B------:R-:W-:Y:S01]  /*1a550*/  LEA.HI.X.SX32 R13, R3, R4, 0x2, P6 ;  /* 0x00000004030d7211 */ /* 0x000fe200030f16ff */
[----:B------:R-:W-:Y:S01]  /*1a560*/  IMAD R3, R2, 0x4, R15 ;  /* 0x0000000402037824 */ /* 0x000fe200078e020f */
[----:B------:R-:W-:Y:S01]  /*1a570*/  ISETP.LT.AND P5, PT, R14, UR5, !P2 ;  /* 0x000000050e007c0c */ /* 0x000fe2000d7a1270 */
[----:B------:R2:W-:Y:S01]  /*1a580*/  @P4 STG.E desc[UR26][R10.64], R71 ;  /* 0x000000470a004986 */ /* 0x0005e2000c10191a */
[----:B------:R-:W4:Y:S03]  /*1a590*/  LDCU UR5, c[0x0][0x39c] ;  /* 0x00007380ff0577ac */ /* 0x000f260008000800 */
[----:B------:R-:W4:Y:S04]  /*1a5a0*/  LDL.LU R14, [R1+0x3bc] ;  /* 0x0003bc00010e7983 */ /* 0x000f280000300800 */
[----:B------:R-:W-:Y:S01]  /*1a5b0*/  @P3 STG.E desc[UR26][R12.64], R84 ;  /* 0x000000540c003986 */ /* 0x000fe2000c10191a */
[----:B-1----:R-:W-:-:S04]  /*1a5c0*/  LEA R8, P3, R3, R5, 0x2 ;  /* 0x0000000503087211 */ /* 0x002fc800078610ff */
[----:B------:R-:W-:Y:S02]  /*1a5d0*/  LEA.HI.X.SX32 R9, R3, R4, 0x2, P3 ;  /* 0x0000000403097211 */ /* 0x000fe400018f16ff */
[----:B---3--:R-:W-:Y:S01]  /*1a5e0*/  ISETP.LT.AND P1, PT, R0, UR6, !P2 ;  /* 0x0000000600007c0c */ /* 0x008fe2000d721270 */
[----:B------:R-:W2:Y:S01]  /*1a5f0*/  LDCU UR6, c[0x0][0x39c] ;  /* 0x00007380ff0677ac */ /* 0x000ea20008000800 */
[----:B------:R-:W3:Y:S01]  /*1a600*/  LDL.LU R0, [R1+0x3b8] ;  /* 0x0003b80001007983 */ /* 0x000ee20000300800 */
[----:B------:R-:W-:Y:S01]  /*1a610*/  ISETP.LT.AND P4, PT, R18, UR4, !P2 ;  /* 0x0000000412007c0c */ /* 0x000fe2000d781270 */
[----:B------:R-:W1:Y:S01]  /*1a620*/  LDCU UR4, c[0x0][0x39c] ;  /* 0x00007380ff0477ac */ /* 0x000e620008000800 */
[----:B--2---:R-:W-:Y:S01]  /*1a630*/  ISETP.LT.AND P3, PT, R16, UR6, !P2 ;  /* 0x0000000610007c0c */ /* 0x004fe2000d761270 */
[----:B------:R-:W2:Y:S01]  /*1a640*/  LDCU UR6, c[0x0][0x39c] ;  /* 0x00007380ff0677ac */ /* 0x000ea20008000800 */
[----:B------:R-:W2:Y:S04]  /*1a650*/  LDL.LU R16, [R1+0x3b4] ;  /* 0x0003b40001107983 */ /* 0x000ea80000300800 */
[----:B------:R-:W2:Y:S04]  /*1a660*/  LDL.LU R20, [R1+0x3b0] ;  /* 0x0003b00001147983 */ /* 0x000ea80000300800 */
[----:B------:R-:W2:Y:S01]  /*1a670*/  LDL.LU R18, [R1+0x3ac] ;  /* 0x0003ac0001127983 */ /* 0x000ea20000300800 */
[----:B------:R-:W-:-:S04]  /*1a680*/  LEA R6, P6, R15, R5, 0x2 ;  /* 0x000000050f067211 */ /* 0x000fc800078c10ff */
[----:B------:R-:W-:Y:S01]  /*1a690*/  LEA.HI.X.SX32 R7, R15, R4, 0x2, P6 ;  /* 0x000000040f077211 */ /* 0x000fe200030f16ff */
[----:B------:R-:W-:-:S04]  /*1a6a0*/  IMAD R15, R2, 0x4, R3 ;  /* 0x00000004020f7824 */ /* 0x000fc800078e0203 */
[----:B------:R1:W-:Y:S01]  /*1a6b0*/  @P5 STG.E desc[UR26][R6.64], R85 ;  /* 0x0000005506005986 */ /* 0x0003e2000c10191a */
[-C--:B------:R-:W-:Y:S02]  /*1a6c0*/  LEA R10, P6, R15, R5.reuse, 0x2 ;  /* 0x000000050f0a7211 */ /* 0x080fe400078c10ff */
[----:B----4-:R-:W-:Y:S01]  /*1a6d0*/  ISETP.LT.AND P5, PT, R17, UR5, !P2 ;  /* 0x0000000511007c0c */ /* 0x010fe2000d7a1270 */
[----:B------:R-:W3:Y:S01]  /*1a6e0*/  LDCU UR5, c[0x0][0x39c] ;  /* 0x00007380ff0577ac */ /* 0x000ee20008000800 */
[----:B------:R-:W-:Y:S01]  /*1a6f0*/  LEA.HI.X.SX32 R11, R15, R4, 0x2, P6 ;  /* 0x000000040f0b7211 */ /* 0x000fe200030f16ff */
[C---:B------:R-:W-:Y:S01]  /*1a700*/  IMAD R15, R2.reuse, 0x4, R15 ;  /* 0x00000004020f7824 */ /* 0x040fe200078e020f */
[----:B------:R4:W-:Y:S03]  /*1a710*/  @P1 STG.E desc[UR26][R8.64], R86 ;  /* 0x0000005608001986 */ /* 0x0009e6000c10191a */
[----:B------:R-:W-:Y:S01]  /*1a720*/  IMAD R3, R2, 0x4, R15 ;  /* 0x0000000402037824 */ /* 0x000fe200078e020f */
[----:B------:R4:W-:Y:S01]  /*1a730*/  @P4 STG.E desc[UR26][R10.64], R87 ;  /* 0x000000570a004986 */ /* 0x0009e2000c10191a */
[----:B-1----:R-:W-:-:S02]  /*1a740*/  LEA R6, P4, R15, R5, 0x2 ;  /* 0x000000050f067211 */ /* 0x002fc400078810ff */
[C---:B------:R-:W-:Y:S02]  /*1a750*/  IMAD R13, R2.reuse, 0x4, R3 ;  /* 0x00000004020d7824 */ /* 0x040fe400078e0203 */
[-C--:B------:R-:W-:Y:S02]  /*1a760*/  LEA.HI.X.SX32 R7, R15, R4.reuse, 0x2, P4 ;  /* 0x000000040f077211 */ /* 0x080fe400020f16ff */
[----:B------:R-:W-:Y:S01]  /*1a770*/  IMAD R15, R2, 0x4, R13 ;  /* 0x00000004020f7824 */ /* 0x000fe200078e020d */
[CC--:B----4-:R-:W-:Y:S02]  /*1a780*/  LEA R8, P6, R3.reuse, R5.reuse, 0x2 ;  /* 0x0000000503087211 */ /* 0x0d0fe400078c10ff */
[----:B------:R-:W-:Y:S01]  /*1a790*/  ISETP.LT.AND P1, PT, R14, UR4, !P2 ;  /* 0x000000040e007c0c */ /* 0x000fe2000d721270 */
[----:B------:R-:W2:Y:S01]  /*1a7a0*/  LDCU UR4, c[0x0][0x39c] ;  /* 0x00007380ff0477ac */ /* 0x000ea20008000800 */
[----:B------:R-:W-:Y:S01]  /*1a7b0*/  LEA.HI.X.SX32 R9, R3, R4, 0x2, P6 ;  /* 0x0000000403097211 */ /* 0x000fe200030f16ff */
[----:B------:R-:W-:Y:S01]  /*1a7c0*/  IMAD R3, R2, 0x4, R15 ;  /* 0x0000000402037824 */ /* 0x000fe200078e020f */
[----:B------:R1:W-:Y:S01]  /*1a7d0*/  @P5 STG.E desc[UR26][R6.64], R100 ;  /* 0x0000006406005986 */ /* 0x0003e2000c10191a */
[----:B------:R-:W-:-:S02]  /*1a7e0*/  LEA R10, P5, R13, R5, 0x2 ;  /* 0x000000050d0a7211 */ /* 0x000fc400078a10ff */
[----:B------:R-:W-:Y:S01]  /*1a7f0*/  IMAD R17, R2, 0x4, R3 ;  /* 0x0000000402117824 */ /* 0x000fe200078e0203 */
[----:B------:R-:W-:-:S03]  /*1a800*/  LEA R12, P6, R15, R5, 0x2 ;  /* 0x000000050f0c7211 */ /* 0x000fc600078c10ff */
[----:B------:R-:W-:Y:S01]  /*1a810*/  IMAD R19, R2, 0x4, R17 ;  /* 0x0000000402137824 */ /* 0x000fe200078e0211 */
[-C--:B------:R-:W-:Y:S01]  /*1a820*/  LEA.HI.X.SX32 R11, R13, R4.reuse, 0x2, P5 ;  /* 0x000000040d0b7211 */ /* 0x080fe200028f16ff */
[----:B------:R4:W-:Y:S01]  /*1a830*/  @P3 STG.E desc[UR26][R8.64], R101 ;  /* 0x0000006508003986 */ /* 0x0009e2000c10191a */
[----:B------:R-:W-:Y:S02]  /*1a840*/  LEA.HI.X.SX32 R13, R15, R4, 0x2, P6 ;  /* 0x000000040f0d7211 */ /* 0x000fe400030f16ff */
[----:B------:R-:W-:-:S04]  /*1a850*/  LEA R14, P6, R3, R5, 0x2 ;  /* 0x00000005030e7211 */ /* 0x000fc800078c10ff */
[----:B------:R-:W-:Y:S01]  /*1a860*/  LEA.HI.X.SX32 R15, R3, R4, 0x2, P6 ;  /* 0x00000004030f7211 */ /* 0x000fe200030f16ff */
[----:B------:R4:W-:Y:S01]  /*1a870*/  @P1 STG.E desc[UR26][R10.64], R102 ;  /* 0x000000660a001986 */ /* 0x0009e2000c10191a */
[----:B---3--:R-:W-:Y:S01]  /*1a880*/  ISETP.LT.AND P4, PT, R0, UR5, !P2 ;  /* 0x0000000500007c0c */ /* 0x008fe2000d781270 */
[----:B------:R-:W3:Y:S01]  /*1a890*/  LDCU UR5, c[0x0][0x39c] ;  /* 0x00007380ff0577ac */ /* 0x000ee20008000800 */
[----:B------:R-:W-:Y:S01]  /*1a8a0*/  IMAD R0, R2, 0x4, R19 ;  /* 0x0000000402007824 */ /* 0x000fe200078e0213 */
[----:B------:R-:W-:-:S04]  /*1a8b0*/  LEA R2, P3, R17, R5, 0x2 ;  /* 0x0000000511027211 */ /* 0x000fc800078610ff */
[-C--:B------:R-:W-:Y:S02]  /*1a8c0*/  LEA.HI.X.SX32 R3, R17, R4.reuse, 0x2, P3 ;  /* 0x0000000411037211 */ /* 0x080fe400018f16ff */
[----:B--2---:R-:W-:Y:S02]  /*1a8d0*/  ISETP.LT.AND P5, PT, R16, UR4, !P2 ;  /* 0x0000000410007c0c */ /* 0x004fe4000d7a1270 */
[----:B------:R-:W-:Y:S02]  /*1a8e0*/  LEA R16, P6, R0, R5, 0x2 ;  /* 0x0000000500107211 */ /* 0x000fe400078c10ff */
[----:B------:R-:W-:Y:S02]  /*1a8f0*/  ISETP.LT.AND P3, PT, R20, UR6, !P2 ;  /* 0x0000000614007c0c */ /* 0x000fe4000d761270 */
[----:B---3--:R-:W-:Y:S02]  /*1a900*/  ISETP.LT.AND P2, PT, R18, UR5, !P2 ;  /* 0x0000000512007c0c */ /* 0x008fe4000d741270 */
[----:B------:R-:W-:-:S02]  /*1a910*/  LEA.HI.X.SX32 R17, R0, R4, 0x2, P6 ;  /* 0x0000000400117211 */ /* 0x000fc400030f16ff */
[C---:B-1----:R-:W-:Y:S01]  /*1a920*/  LEA R6, P6, R19.reuse, R5, 0x2 ;  /* 0x0000000513067211 */ /* 0x042fe200078c10ff */
[----:B------:R4:W-:Y:S03]  /*1a930*/  @P4 STG.E desc[UR26][R12.64], R103 ;  /* 0x000000670c004986 */ /* 0x0009e6000c10191a */
[----:B------:R-:W-:Y:S01]  /*1a940*/  LEA.HI.X.SX32 R7, R19, R4, 0x2, P6 ;  /* 0x0000000413077211 */ /* 0x000fe200030f16ff */
[----:B------:R4:W-:Y:S04]  /*1a950*/  @P5 STG.E desc[UR26][R14.64], R200 ;  /* 0x000000c80e005986 */ /* 0x0009e8000c10191a */
[----:B------:R4:W-:Y:S04]  /*1a960*/  @P3 STG.E desc[UR26][R2.64], R201 ;  /* 0x000000c902003986 */ /* 0x0009e8000c10191a */
[----:B------:R4:W-:Y:S04]  /*1a970*/  @P2 STG.E desc[UR26][R6.64], R202 ;  /* 0x000000ca06002986 */ /* 0x0009e8000c10191a */
[----:B------:R4:W-:Y:S01]  /*1a980*/  @P0 STG.E desc[UR26][R16.64], R203 ;  /* 0x000000cb10000986 */ /* 0x0009e2000c10191a */
[----:B------:R-:W-:Y:S06]  /*1a990*/  BAR.SYNC.DEFER_BLOCKING 0x0 ;  /* 0x0000000000007b1d */ /* 0x000fec0000010000 */
[----:B------:R-:W-:Y:S05]  /*1a9a0*/  BRA.U UP0, `(.L_x_13) ;  /* 0x0000000100a07547 */ /* 0x000fea000b800000 */
[----:B------:R-:W1:Y:S01]  /*1a9b0*/  S2UR UR5, SR_CgaCtaId ;  /* 0x00000000000579c3 */ /* 0x000e620000008800 */
[----:B------:R-:W-:Y:S01]  /*1a9c0*/  NOP ;  /* 0x0000000000007918 */ /* 0x000fe20000000000 */
[----:B------:R-:W-:Y:S01]  /*1a9d0*/  UMOV UR4, 0x50 ;  /* 0x0000005000047882 */ /* 0x000fe20000000000 */
[----:B------:R-:W-:Y:S02]  /*1a9e0*/  IMAD.U32 R0, RZ, RZ, UR20 ;  /* 0x00000014ff007e24 */ /* 0x000fe4000f8e00ff */
[----:B----4-:R-:W-:Y:S02]  /*1a9f0*/  IMAD.MOV.U32 R3, RZ, RZ, 0xff ;  /* 0x000000ffff037424 */ /* 0x010fe400078e00ff */
[----:B------:R-:W-:Y:S01]  /*1aa00*/  IMAD.MOV.U32 R7, RZ, RZ, 0x1 ;  /* 0x00000001ff077424 */ /* 0x000fe200078e00ff */
[----:B------:R-:W-:-:S04]  /*1aa10*/  LOP3.LUT R0, R0, 0xffff, RZ, 0xc0, !PT ;  /* 0x0000ffff00007812 */ /* 0x000fc800078ec0ff */
[----:B------:R-:W-:-:S05]  /*1aa20*/  SHF.R.U32.HI R0, RZ, 0x5, R0 ;  /* 0x00000005ff007819 */ /* 0x000fca0000011600 */
[----:B------:R-:W-:Y:S01]  /*1aa30*/  VIADD R2, R0, 0x10 ;  /* 0x0000001000027836 */ /* 0x000fe20000000000 */
[----:B------:R-:W-:Y:S01]  /*1aa40*/  SHF.L.U32 R0, R3, R0, RZ ;  /* 0x0000000003007219 */ /* 0x000fe200000006ff */
[----:B-1----:R-:W-:-:S03]  /*1aa50*/  ULEA UR6, UR5, UR4, 0x18 ;  /* 0x0000000405067291 */ /* 0x002fc6000f8ec0ff */
[----:B------:R-:W-:-:S04]  /*1aa60*/  SHF.L.U32 R3, R7, R2, RZ ;  /* 0x0000000207037219 */ /* 0x000fc800000006ff */
[----:B------:R-:W-:Y:S02]  /*1aa70*/  LOP3.LUT R0, R3, R0, RZ, 0xfc, !PT ;  /* 0x0000000003007212 */ /* 0x000fe400078efcff */
[----:B------:R-:W1:Y:S02]  /*1aa80*/  LDS R5, [UR6] ;  /* 0x00000006ff057984 */ /* 0x000e640008000800 */
[C---:B------:R-:W-:Y:S02]  /*1aa90*/  LOP3.LUT R2, R0.reuse, 0xffff, RZ, 0xc0, !PT ;  /* 0x0000ffff00027812 */ /* 0x040fe400078ec0ff */
[----:B-1----:R-:W-:-:S04]  /*1aaa0*/  LOP3.LUT R3, R0, 0xffff, R5, 0x80, !PT ;  /* 0x0000ffff00037812 */ /* 0x002fc800078e8005 */
[----:B------:R-:W-:-:S13]  /*1aab0*/  ISETP.NE.AND P0, PT, R3, R2, PT ;  /* 0x000000020300720c */ /* 0x000fda0003f05270 */
[----:B------:R-:W-:Y:S05]  /*1aac0*/  @P0 BRA `(.L_x_14) ;  /* 0x0000000000500947 */ /* 0x000fea0003800000 */
[----:B------:R-:W-:Y:S02]  /*1aad0*/  SHF.R.U32.HI R5, RZ, 0x10, R5 ;  /* 0x00000010ff057819 */ /* 0x000fe40000011605 */
[----:B------:R-:W-:-:S04]  /*1aae0*/  SHF.R.U32.HI R2, RZ, 0x10, R0 ;  /* 0x00000010ff027819 */ /* 0x000fc80000011600 */
[----:B------:R-:W-:-:S04]  /*1aaf0*/  LOP3.LUT R5, R5, R2, RZ, 0xc0, !PT ;  /* 0x0000000205057212 */ /* 0x000fc800078ec0ff */
[----:B------:R-:W-:-:S13]  /*1ab00*/  ISETP.NE.AND P0, PT, R5, R2, PT ;  /* 0x000000020500720c */ /* 0x000fda0003f05270 */
[----:B------:R-:W-:Y:S05]  /*1ab10*/  @P0 BRA `(.L_x_15) ;  /* 0x0000000000300947 */ /* 0x000fea0003800000 */
[----:B------:R-:W-:Y:S01]  /*1ab20*/  R2UR UR4, R0 ;  /* 0x00000000000472ca */ /* 0x000fe200000e0000 */
[----:B------:R-:W-:Y:S01]  /*1ab30*/  VOTEU.ANY UR5, UPT, PT ;  /* 0x0000000000057886 */ /* 0x000fe200038e0100 */
[----:B------:R-:W1:Y:S01]  /*1ab40*/  S2R R0, SR_LANEID ;  /* 0x0000000000007919 */ /* 0x000e620000000000 */
[----:B------:R-:W-:-:S10]  /*1ab50*/  UFLO.U32 UR5, UR5 ;  /* 0x00000005000572bd */ /* 0x000fd400080e0000 */
[----:B------:R-:W-:-:S06]  /*1ab60*/  ULOP3.LUT UR4, URZ, UR4, URZ, 0x33, !UPT ;  /* 0x00000004ff047292 */ /* 0x000fcc000f8e33ff */
[----:B------:R-:W-:-:S04]  /*1ab70*/  IMAD.U32 R2, RZ, RZ, UR4 ;  /* 0x00000004ff027e24 */ /* 0x000fc8000f8e00ff */
[----:B------:R-:W2:Y:S02]  /*1ab80*/  REDUX UR7, R2 ;  /* 0x00000000020773c4 */ /* 0x000ea40000000000 */
[----:B------:R3:W-:Y:S01]  /*1ab90*/  UTCATOMSWS.AND URZ, UR4 ;  /* 0x0000000400ff79e3 */ /* 0x0007e20008000000 */
[----:B-1----:R-:W-:Y:S01]  /*1aba0*/  ISETP.EQ.U32.AND P0, PT, R0, UR5, PT ;  /* 0x0000000500007c0c */ /* 0x002fe2000bf02070 */
[----:B--2---:R-:W-:-:S12]  /*1abb0*/  IMAD.U32 R0, RZ, RZ, UR7 ;  /* 0x00000007ff007e24 */ /* 0x004fd8000f8e00ff */
[----:B------:R3:W-:Y:S01]  /*1abc0*/  @P0 ATOMS.AND RZ, [UR6], R0 ;  /* 0x00000000ffff098c */ /* 0x0007e2000a800006 */
[----:B------:R-:W-:Y:S05]  /*1abd0*/  BRA `(.L_x_13) ;  /* 0x0000000000147947 */ /* 0x000fea0003800000 */
.L_x_15:
[----:B------:R-:W-:-:S07]  /*1abe0*/  MOV R2, 0x1ac00 ;  /* 0x0001ac0000027802 */ /* 0x000fce0000000f00 */
[----:B------:R-:W-:Y:S05]  /*1abf0*/  CALL.REL.NOINC `($__internal_0_$__cuda_sm10x_tcgen05_guardrail_trap_col_being_dealloced_not_returned_by_alloc) ;  /* 0x00000000002c7944 */ /* 0x000fea0003c00000 */
[----:B------:R-:W-:Y:S05]  /*1ac00*/  BRA `(.L_x_13) ;  /* 0x0000000000087947 */ /* 0x000fea0003800000 */
.L_x_14:
[----:B------:R-:W-:-:S07]  /*1ac10*/  MOV R2, 0x1ac30 ;  /* 0x0001ac3000027802 */ /* 0x000fce0000000f00 */
[----:B------:R-:W-:Y:S05]  /*1ac20*/  CALL.REL.NOINC `($__internal_2_$__cuda_sm10x_tcgen05_guardrail_trap_unallocated_columns_being_dealloced) ;  /* 0x0000000000387944 */ /* 0x000fea0003c00000 */
.L_x_13:
[----:B------:R-:W-:Y:S01]  /*1ac30*/  NOP ;  /* 0x0000000000007918 */ /* 0x000fe20000000000 */
[----:B---3--:R-:W-:Y:S05]  /*1ac40*/  EXIT ;  /* 0x000000000000794d */ /* 0x008fea0003800000 */
.L_x_9:
[----:B------:R-:W1:Y:S02]  /*1ac50*/  SYNCS.PHASECHK.TRANS64.TRYWAIT P0, [UR14], R124 ;  /* 0x0000007cff0075a7 */ /* 0x000e64000800110e */
[----:B-1----:R-:W-:Y:S05]  /*1ac60*/  @!P0 BRA `(.L_x_9) ;  /* 0xfffffffc00f88947 */ /* 0x002fea000383ffff */
[----:B------:R-:W-:Y:S05]  /*1ac70*/  BRA `(.L_x_16) ;  /* 0xffffff9000187947 */ /* 0x000fea000383ffff */
.L_x_12:
[----:B------:R-:W3:Y:S02]  /*1ac80*/  SYNCS.PHASECHK.TRANS64.TRYWAIT P0, [UR4], R2 ;  /* 0x00000002ff0075a7 */ /* 0x000ee40008001104 */
[----:B---3--:R-:W-:Y:S05]  /*1ac90*/  @!P0 BRA `(.L_x_12) ;  /* 0xfffffffc00f88947 */ /* 0x008fea000383ffff */
[----:B------:R-:W-:Y:S05]  /*1aca0*/  BRA `(.L_x_11) ;  /* 0xffffffb400dc7947 */ /* 0x000fea000383ffff */
        .weak           $__internal_0_$__cuda_sm10x_tcgen05_guardrail_trap_col_being_dealloced_not_returned_by_alloc
        .type           $__internal_0_$__cuda_sm10x_tcgen05_guardrail_trap_col_being_dealloced_not_returned_by_alloc,@function
        .size           $__internal_0_$__cuda_sm10x_tcgen05_guardrail_trap_col_being_dealloced_not_returned_by_alloc,($__internal_1_$__cuda_sm10x_tcgen05_guardrail_trap_phase_invalid_during_alloc - $__internal_0_$__cuda_sm10x_tcgen05_guardrail_trap_col_being_dealloced_not_returned_by_alloc)
$__internal_0_$__cuda_sm10x_tcgen05_guardrail_trap_col_being_dealloced_not_returned_by_alloc:
[----:B------:R-:W-:Y:S05]  /*1acb0*/  BPT.TRAP 0x1 ;  /* 0x000000040000795c */ /* 0x000fea0000300000 */
[----:B------:R-:W-:-:S04]  /*1acc0*/  IMAD.MOV.U32 R3, RZ, RZ, 0x0 ;  /* 0x00000000ff037424 */ /* 0x000fc800078e00ff */
[----:B------:R-:W-:Y:S05]  /*1acd0*/  RET.REL.NODEC R2 `(matmul_kernel) ;  /* 0xfffffe5002c87950 */ /* 0x000fea0003c3ffff */
        .weak           $__internal_1_$__cuda_sm10x_tcgen05_guardrail_trap_phase_invalid_during_alloc
        .type           $__internal_1_$__cuda_sm10x_tcgen05_guardrail_trap_phase_invalid_during_alloc,@function
        .size           $__internal_1_$__cuda_sm10x_tcgen05_guardrail_trap_phase_invalid_during_alloc,($__internal_2_$__cuda_sm10x_tcgen05_guardrail_trap_unallocated_columns_being_dealloced - $__internal_1_$__cuda_sm10x_tcgen05_guardrail_trap_phase_invalid_during_alloc)
$__internal_1_$__cuda_sm10x_tcgen05_guardrail_trap_phase_invalid_during_alloc:
[----:B------:R-:W-:Y:S05]  /*1ace0*/  BPT.TRAP 0x1 ;  /* 0x000000040000795c */ /* 0x000fea0000300000 */
[----:B------:R-:W-:-:S04]  /*1acf0*/  IMAD.MOV.U32 R3, RZ, RZ, 0x0 ;  /* 0x00000000ff037424 */ /* 0x000fc800078e00ff */
[----:B------:R-:W-:Y:S05]  /*1ad00*/  RET.REL.NODEC R2 `(matmul_kernel) ;  /* 0xfffffe5002bc7950 */ /* 0x000fea0003c3ffff */
        .weak           $__internal_2_$__cuda_sm10x_tcgen05_guardrail_trap_unallocated_columns_being_dealloced
        .type           $__internal_2_$__cuda_sm10x_tcgen05_guardrail_trap_unallocated_columns_being_dealloced,@function
        .size           $__internal_2_$__cuda_sm10x_tcgen05_guardrail_trap_unallocated_columns_being_dealloced,(.L_x_20 - $__internal_2_$__cuda_sm10x_tcgen05_guardrail_trap_unallocated_columns_being_dealloced)
$__internal_2_$__cuda_sm10x_tcgen05_guardrail_trap_unallocated_columns_being_dealloced:
[----:B------:R-:W-:Y:S05]  /*1ad10*/  BPT.TRAP 0x1 ;  /* 0x000000040000795c */ /* 0x000fea0000300000 */
[----:B------:R-:W-:-:S04]  /*1ad20*/  IMAD.MOV.U32 R3, RZ, RZ, 0x0 ;  /* 0x00000000ff037424 */ /* 0x000fc800078e00ff */
[----:B------:R-:W-:Y:S05]  /*1ad30*/  RET.REL.NODEC R2 `(matmul_kernel) ;  /* 0xfffffe5002b07950 */ /* 0x000fea0003c3ffff */
.L_x_17:
[----:B------:R-:W-:-:S00]  /*1ad40*/  BRA `(.L_x_17) ;  /* 0xfffffffc00fc7947 */ /* 0x000fc0000383ffff */
[----:B------:R-:W-:-:S00]  /*1ad50*/  NOP ;  /* 0x0000000000007918 */ /* 0x000fc00000000000 */
        /* <DEDUP_REMOVED lines=10> */
.L_x_20:


//--------------------- .nv.shared.matmul_kernel  --------------------------
	.section	.nv.shared.matmul_kernel,"aw",@nobits
	.sectionflags	@""
	.align	16
	.zero		1024


//--------------------- .nv.shared.reserved.0     --------------------------
	.section	.nv.shared.reserved.0,"aw",@nobits
	.align	8
	.weak		__nv_reservedSMEM_offset_0_alias
	.size		__nv_reservedSMEM_offset_0_alias, 0, 64
	.other		__nv_reservedSMEM_offset_0_alias,@"STO_CUDA_RESERVED_SHARED STV_DEFAULT"
__nv_reservedSMEM_offset_0_alias:
	.zero		0
.nv.shared.reserved.0:
	.zero		64
	.weak		__nv_reservedSMEM_allocation_phase
	.type		__nv_reservedSMEM_allocation_phase,@object
	.size		__nv_reservedSMEM_allocation_phase,(.L_0 - __nv_reservedSMEM_allocation_phase)
__nv_reservedSMEM_allocation_phase:
	.zero		1
.L_0:
	.zero		7
	.weak		__nv_reservedSMEM_devtool_atexit_pc
	.type		__nv_reservedSMEM_devtool_atexit_pc,@object
	.size		__nv_reservedSMEM_devtool_atexit_pc,(__nv_reservedSMEM_allocation_mask - __nv_reservedSMEM_devtool_atexit_pc)
__nv_reservedSMEM_devtool_atexit_pc:
	.zero		8
	.weak		__nv_reservedSMEM_allocation_mask
	.type		__nv_reservedSMEM_allocation_mask,@object
	.size		__nv_reservedSMEM_allocation_mask,(.L_2 - __nv_reservedSMEM_allocation_mask)
__nv_reservedSMEM_allocation_mask:
	.zero		4
.L_2:


//--------------------- .nv.constant0.matmul_kernel --------------------------
	.section	.nv.constant0.matmul_kernel,"a",@progbits
	.sectionflags	@""
	.align	4
.nv.constant0.matmul_kernel:
	.zero		976


//--------------------- SYMBOLS --------------------------

	.type		.nv.reservedSmem.offset0,@object
	.size		.nv.reservedSmem.offset0,0x4
	.type		.nv.reservedSmem.cap,@object
	.size		.nv.reservedSmem.cap,0x4
